def matmul_kernel(
    a_ptr,
    b_ptr,
    c_ptr,
    M,
    N,
    K,
    stride_am,
    stride_ak,
    stride_bk,
    stride_bn,
    stride_cm,
    stride_cn,
    BLOCK_M: tl.constexpr,
    BLOCK_N: tl.constexpr,
    BLOCK_K: tl.constexpr,
    GROUP_M: tl.constexpr,
):
    pid = tl.program_id(axis=0)
    num_pid_m = tl.cdiv(M, BLOCK_M)
    num_pid_n = tl.cdiv(N, BLOCK_N)
    num_pid_in_group = GROUP_M * num_pid_n
    group_id = pid // num_pid_in_group
    first_pid_m = group_id * GROUP_M
    group_size_m = min(num_pid_m - first_pid_m, GROUP_M)
    pid_m = first_pid_m + ((pid % num_pid_in_group) % group_size_m)
    pid_n = (pid % num_pid_in_group) // group_size_m

    offs_am = (pid_m * BLOCK_M + tl.arange(0, BLOCK_M)) % M
    offs_bn = (pid_n * BLOCK_N + tl.arange(0, BLOCK_N)) % N
    offs_k = tl.arange(0, BLOCK_K)
    a_ptrs = a_ptr + offs_am[:, None] * stride_am + offs_k[None, :] * stride_ak
    b_ptrs = b_ptr + offs_k[:, None] * stride_bk + offs_bn[None, :] * stride_bn

    acc = tl.zeros((BLOCK_M, BLOCK_N), dtype=tl.float32)
    for kk in range(0, tl.cdiv(K, BLOCK_K)):
        a = tl.load(a_ptrs, mask=offs_k[None, :] < K - kk * BLOCK_K, other=0.0)
        b = tl.load(b_ptrs, mask=offs_k[:, None] < K - kk * BLOCK_K, other=0.0)
        acc = tl.dot(a, b, acc)
        a_ptrs += BLOCK_K * stride_ak
        b_ptrs += BLOCK_K * stride_bk

    c = acc.to(c_ptr.dtype.element_ty)
    offs_cm = pid_m * BLOCK_M + tl.arange(0, BLOCK_M)
    offs_cn = pid_n * BLOCK_N + tl.arange(0, BLOCK_N)
    c_ptrs = c_ptr + offs_cm[:, None] * stride_cm + offs_cn[None, :] * stride_cn
    mask = (offs_cm[:, None] < M) & (offs_cn[None, :] < N)
    tl.store(c_ptrs, c, mask=mask)

# config = {"BLOCK_K": 128, "BLOCK_M": 512, "BLOCK_N": 64, "GROUP_M": 8, "arch": "sm_100", "dtype": "fp8e4m3", "num_ctas": 4, "num_stages": 3, "num_warps": 4}
# arch = sm_100


// ===== COMPILED SASS (sm_100a) =====

	.target	sm_100a

	.elftype	@"ET_EXEC"


//--------------------- .note.nv.tkinfo           --------------------------
	.section	.note.nv.tkinfo,"",@"SHT_NOTE"
	.sectionflags	@"SHF_NOTE_NV_TKINFO"
	.tkinfo
        /*0018*/ 	.word	0x00000081
        /*0030*/ 	.string	""
        /*0030*/ 	.string	"ptxas-blackwell"
        /*0030*/ 	.string	"Cuda compilation tools, release 12.9, V12.9.86"
        /*0030*/ 	.string	"Build cuda_12.9.r12.9/compiler.36037853_0"
        /*0030*/ 	.string	"-v  -suppress-debug-info  -lineinfo  -arch sm_100a "



//--------------------- .note.nv.cuver            --------------------------
	.section	.note.nv.cuver,"",@"SHT_NOTE"
	.sectionflags	@"SHF_NOTE_NV_CUVER"
        /*0018*/ 	.short	0x0001
        /*001a*/ 	.short	0x0064
        /*001c*/ 	.short	0x0001
        /*001e*/ 	.short	0x0000
        /*0020*/ 	.short	0x0001
        /*0022*/ 	.short	0x0000


//--------------------- .nv.info                  --------------------------
	.section	.nv.info,"",@"SHT_CUDA_INFO"
	.align	4


	//----- nvinfo : EIATTR_REGCOUNT
	.align		4
        /*0000*/ 	.byte	0x04, 0x2f
        /*0002*/ 	.short	(.L_4 - .L_3)
	.align		4
.L_3:
        /*0004*/ 	.word	index@(matmul_kernel)
        /*0008*/ 	.word	0x00000060


	//----- nvinfo : EIATTR_FRAME_SIZE
	.align		4
.L_4:
        /*000c*/ 	.byte	0x04, 0x11
        /*000e*/ 	.short	(.L_6 - .L_5)
	.align		4
.L_5:
        /*0010*/ 	.word	index@($__internal_2_$__cuda_sm10x_tcgen05_guardrail_trap_unallocated_columns_being_dealloced)
        /*0014*/ 	.word	0x000009e0


	//----- nvinfo : EIATTR_FRAME_SIZE
	.align		4
.L_6:
        /*0018*/ 	.byte	0x04, 0x11
        /*001a*/ 	.short	(.L_8 - .L_7)
	.align		4
.L_7:
        /*001c*/ 	.word	index@($__internal_1_$__cuda_sm10x_tcgen05_guardrail_trap_phase_invalid_during_alloc)
        /*0020*/ 	.word	0x000009e0


	//----- nvinfo : EIATTR_FRAME_SIZE
	.align		4
.L_8:
        /*0024*/ 	.byte	0x04, 0x11
        /*0026*/ 	.short	(.L_10 - .L_9)
	.align		4
.L_9:
        /*0028*/ 	.word	index@($__internal_0_$__cuda_sm10x_tcgen05_guardrail_trap_col_being_dealloced_not_returned_by_alloc)
        /*002c*/ 	.word	0x000009e0


	//----- nvinfo : EIATTR_FRAME_SIZE
	.align		4
.L_10:
        /*0030*/ 	.byte	0x04, 0x11
        /*0032*/ 	.short	(.L_12 - .L_11)
	.align		4
.L_11:
        /*0034*/ 	.word	index@(matmul_kernel)
        /*0038*/ 	.word	0x000009e0


	//----- nvinfo : EIATTR_MIN_STACK_SIZE
	.align		4
.L_12:
        /*003c*/ 	.byte	0x04, 0x12
        /*003e*/ 	.short	(.L_14 - .L_13)
	.align		4
.L_13:
        /*0040*/ 	.word	index@(matmul_kernel)
        /*0044*/ 	.word	0x000009e0
.L_14:


//--------------------- .nv.info.matmul_kernel    --------------------------
	.section	.nv.info.matmul_kernel,"",@"SHT_CUDA_INFO"
	.sectionflags	@""
	.align	4


	//----- nvinfo : EIATTR_CUDA_API_VERSION
	.align		4
        /*0000*/ 	.byte	0x04, 0x37
        /*0002*/ 	.short	(.L_16 - .L_15)
.L_15:
        /*0004*/ 	.word	0x00000081


	//----- nvinfo : EIATTR_KPARAM_INFO
	.align		4
.L_16:
        /*0008*/ 	.byte	0x04, 0x17
        /*000a*/ 	.short	(.L_18 - .L_17)
.L_17:
        /*000c*/ 	.word	0x00000000
        /*0010*/ 	.short	0x000d
        /*0012*/ 	.short	0x0048
        /*0014*/ 	.byte	0x00, 0xf4, 0x21, 0x00


	//----- nvinfo : EIATTR_KPARAM_INFO
	.align		4
.L_18:
        /*0018*/ 	.byte	0x04, 0x17
        /*001a*/ 	.short	(.L_20 - .L_19)
.L_19:
        /*001c*/ 	.word	0x00000000
        /*0020*/ 	.short	0x000c
        /*0022*/ 	.short	0x0040
        /*0024*/ 	.byte	0x00, 0xf4, 0x21, 0x00


	//----- nvinfo : EIATTR_KPARAM_INFO
	.align		4
.L_20:
        /*0028*/ 	.byte	0x04, 0x17
        /*002a*/ 	.short	(.L_22 - .L_21)
.L_21:
        /*002c*/ 	.word	0x00000000
        /*0030*/ 	.short	0x000b
        /*0032*/ 	.short	0x0038
        /*0034*/ 	.byte	0x00, 0xf0, 0x11, 0x00


	//----- nvinfo : EIATTR_KPARAM_INFO
	.align		4
.L_22:
        /*0038*/ 	.byte	0x04, 0x17
        /*003a*/ 	.short	(.L_24 - .L_23)
.L_23:
        /*003c*/ 	.word	0x00000000
        /*0040*/ 	.short	0x000a
        /*0042*/ 	.short	0x0034
        /*0044*/ 	.byte	0x00, 0xf0, 0x11, 0x00


	//----- nvinfo : EIATTR_KPARAM_INFO
	.align		4
.L_24:
        /*0048*/ 	.byte	0x04, 0x17
        /*004a*/ 	.short	(.L_26 - .L_25)
.L_25:
        /*004c*/ 	.word	0x00000000
        /*0050*/ 	.short	0x0009
        /*0052*/ 	.short	0x0030
        /*0054*/ 	.byte	0x00, 0xf0, 0x11, 0x00


	//----- nvinfo : EIATTR_KPARAM_INFO
	.align		4
.L_26:
        /*0058*/ 	.byte	0x04, 0x17
        /*005a*/ 	.short	(.L_28 - .L_27)
.L_27:
        /*005c*/ 	.word	0x00000000
        /*0060*/ 	.short	0x0008
        /*0062*/ 	.short	0x002c
        /*0064*/ 	.byte	0x00, 0xf0, 0x11, 0x00


	//----- nvinfo : EIATTR_KPARAM_INFO
	.align		4
.L_28:
        /*0068*/ 	.byte	0x04, 0x17
        /*006a*/ 	.short	(.L_30 - .L_29)
.L_29:
        /*006c*/ 	.word	0x00000000
        /*0070*/ 	.short	0x0007
        /*0072*/ 	.short	0x0028
        /*0074*/ 	.byte	0x00, 0xf0, 0x11, 0x00


	//----- nvinfo : EIATTR_KPARAM_INFO
	.align		4
.L_30:
        /*0078*/ 	.byte	0x04, 0x17
        /*007a*/ 	.short	(.L_32 - .L_31)
.L_31:
        /*007c*/ 	.word	0x00000000
        /*0080*/ 	.short	0x0006
        /*0082*/ 	.short	0x0024
        /*0084*/ 	.byte	0x00, 0xf0, 0x11, 0x00


	//----- nvinfo : EIATTR_KPARAM_INFO
	.align		4
.L_32:
        /*0088*/ 	.byte	0x04, 0x17
        /*008a*/ 	.short	(.L_34 - .L_33)
.L_33:
        /*008c*/ 	.word	0x00000000
        /*0090*/ 	.short	0x0005
        /*0092*/ 	.short	0x0020
        /*0094*/ 	.byte	0x00, 0xf0, 0x11, 0x00


	//----- nvinfo : EIATTR_KPARAM_INFO
	.align		4
.L_34:
        /*0098*/ 	.byte	0x04, 0x17
        /*009a*/ 	.short	(.L_36 - .L_35)
.L_35:
        /*009c*/ 	.word	0x00000000
        /*00a0*/ 	.short	0x0004
        /*00a2*/ 	.short	0x001c
        /*00a4*/ 	.byte	0x00, 0xf0, 0x11, 0x00


	//----- nvinfo : EIATTR_KPARAM_INFO
	.align		4
.L_36:
        /*00a8*/ 	.byte	0x04, 0x17
        /*00aa*/ 	.short	(.L_38 - .L_37)
.L_37:
        /*00ac*/ 	.word	0x00000000
        /*00b0*/ 	.short	0x0003
        /*00b2*/ 	.short	0x0018
        /*00b4*/ 	.byte	0x00, 0xf0, 0x11, 0x00


	//----- nvinfo : EIATTR_KPARAM_INFO
	.align		4
.L_38:
        /*00b8*/ 	.byte	0x04, 0x17
        /*00ba*/ 	.short	(.L_40 - .L_39)
.L_39:
        /*00bc*/ 	.word	0x00000000
        /*00c0*/ 	.short	0x0002
        /*00c2*/ 	.short	0x0010
        /*00c4*/ 	.byte	0x00, 0xf4, 0x21, 0x00


	//----- nvinfo : EIATTR_KPARAM_INFO
	.align		4
.L_40:
        /*00c8*/ 	.byte	0x04, 0x17
        /*00ca*/ 	.short	(.L_42 - .L_41)
.L_41:
        /*00cc*/ 	.word	0x00000000
        /*00d0*/ 	.short	0x0001
        /*00d2*/ 	.short	0x0008
        /*00d4*/ 	.byte	0x00, 0xf4, 0x21, 0x00


	//----- nvinfo : EIATTR_KPARAM_INFO
	.align		4
.L_42:
        /*00d8*/ 	.byte	0x04, 0x17
        /*00da*/ 	.short	(.L_44 - .L_43)
.L_43:
        /*00dc*/ 	.word	0x00000000
        /*00e0*/ 	.short	0x0000
        /*00e2*/ 	.short	0x0000
        /*00e4*/ 	.byte	0x00, 0xf4, 0x21, 0x00


	//----- nvinfo : EIATTR_EXPLICIT_CLUSTER
	.align		4
.L_44:
        /*00e8*/ 	.byte	0x01, 0x3e
	.zero		2


	//----- nvinfo : EIATTR_CTA_PER_CLUSTER
	.align		4
        /*00ec*/ 	.byte	0x04, 0x3d
        /*00ee*/ 	.short	(.L_46 - .L_45)
.L_45:
        /*00f0*/ 	.word	0x00000004
        /*00f4*/ 	.word	0x00000001
        /*00f8*/ 	.word	0x00000001


	//----- nvinfo : EIATTR_AT_ENTRY_FRAGMENTS
	.align		4
.L_46:
        /*00fc*/ 	.byte	0x04, 0x4f
        /*00fe*/ 	.short	(.L_48 - .L_47)


	//   ....[0]....
.L_47:
        /*0100*/ 	.word	0x00000004


	//----- nvinfo : EIATTR_RESERVED_SMEM_USED
	.align		4
.L_48:
        /*0104*/ 	.byte	0x01, 0x41
	.zero		2


	//----- nvinfo : EIATTR_SPARSE_MMA_MASK
	.align		4
        /*0108*/ 	.byte	0x03, 0x50
        /*010a*/ 	.short	0x0000


	//----- nvinfo : EIATTR_TCGEN05_1CTA_USED
	.align		4
        /*010c*/ 	.byte	0x01, 0x51
	.zero		2


	//----- nvinfo : EIATTR_MAXREG_COUNT
	.align		4
        /*0110*/ 	.byte	0x03, 0x1b
        /*0112*/ 	.short	0x00ff


	//----- nvinfo : EIATTR_NUM_BARRIERS
	.align		4
        /*0114*/ 	.byte	0x02, 0x4c
        /*0116*/ 	.byte	0x01
	.zero		1


	//----- nvinfo : EIATTR_ANNOTATIONS
	.align		4
        /*0118*/ 	.byte	0x04, 0x55
        /*011a*/ 	.short	(.L_50 - .L_49)


	//   ....[0]....
.L_49:
        /*011c*/ 	.word	0x00000001
        /*0120*/ 	.byte	0xf0, 0x09, 0x00, 0x00, 0x01, 0x00, 0x00, 0x00, 0x30, 0x0a, 0x00, 0x00, 0x01, 0x00, 0x00, 0x00
        /* <DEDUP_REMOVED lines=1028> */
        /*4170*/ 	.byte	0x40, 0xb7, 0x01, 0x00, 0x01, 0x00, 0x00, 0x00, 0x60, 0xb7, 0x01, 0x00


	//----- nvinfo : EIATTR_INT_WARP_WIDE_INSTR_OFFSETS
	.align		4
.L_50:
        /*417c*/ 	.byte	0x04, 0x31
        /*417e*/ 	.short	(.L_52 - .L_51)


	//   ....[0]....
.L_51:
        /*4180*/ 	.word	0x00001df0


	//   ....[1]....
        /*4184*/ 	.word	0x00001e20


	//   ....[2]....
        /*4188*/ 	.word	0x0000a8a0


	//   ....[3]....
        /*418c*/ 	.word	0x0001bcb0


	//   ....[4]....
        /*4190*/ 	.word	0x0001bd00


	//----- nvinfo : EIATTR_COOP_GROUP_MASK_REGIDS
	.align		4
.L_52:
        /*4194*/ 	.byte	0x04, 0x29
        /*4196*/ 	.short	(.L_54 - .L_53)


	//   ....[0]....
.L_53:
        /*4198*/ 	.word	0xffffffff


	//   ....[1]....
        /*419c*/ 	.word	0xffffffff


	//   ....[2]....
        /*41a0*/ 	.word	0xffffffff


	//   ....[3]....
        /*41a4*/ 	.word	0xffffffff


	//----- nvinfo : EIATTR_COOP_GROUP_INSTR_OFFSETS
	.align		4
.L_54:
        /*41a8*/ 	.byte	0x04, 0x28
        /*41aa*/ 	.short	(.L_56 - .L_55)


	//   ....[0]....
.L_55:
        /*41ac*/ 	.word	0x00000070


	//   ....[1]....
        /*41b0*/ 	.word	0x00000330


	//   ....[2]....
        /*41b4*/ 	.word	0x0001bb40


	//   ....[3]....
        /*41b8*/ 	.word	0x0001bdb0


	//----- nvinfo : EIATTR_VRC_CTA_INIT_COUNT
	.align		4
.L_56:
        /*41bc*/ 	.byte	0x02, 0x4a
        /*41be*/ 	.byte	0x80
	.zero		1


	//----- nvinfo : EIATTR_MBARRIER_INSTR_OFFSETS
	.align		4
        /*41c0*/ 	.byte	0x04, 0x39
        /*41c2*/ 	.short	(.L_58 - .L_57)


	//   ....[0]....
.L_57:
        /*41c4*/ 	.word	0x00001fe0
        /*41c8*/ 	.word	0x000000ff
        /*41cc*/ 	.word	0x00000000
        /*41d0*/ 	.short	0x0100
        /*41d2*/ 	.byte	0x06
	.zero		1


	//   ....[1]....
        /*41d4*/ 	.word	0x0000a920
        /*41d8*/ 	.word	0x000000ff
        /*41dc*/ 	.word	0x0000c008
        /*41e0*/ 	.short	0x0100
        /*41e2*/ 	.byte	0x09
	.zero		1


	//   ....[2]....
        /*41e4*/ 	.word	0x0000fa40
        /*41e8*/ 	.word	0x000000ff
        /*41ec*/ 	.word	0x00000000
        /*41f0*/ 	.short	0x010a
        /*41f2*/ 	.byte	0x06
	.zero		1


	//   ....[3]....
        /*41f4*/ 	.word	0x00019bf0
        /*41f8*/ 	.word	0x000000ff
        /*41fc*/ 	.word	0x00000000
        /*4200*/ 	.short	0x010a
        /*4202*/ 	.byte	0x06
	.zero		1


	//   ....[4]....
        /*4204*/ 	.word	0x00019c70
        /*4208*/ 	.word	0x000000ff
        /*420c*/ 	.word	0x0000c000
        /*4210*/ 	.short	0x0108
        /*4212*/ 	.byte	0x09
	.zero		1


	//   ....[5]....
        /*4214*/ 	.word	0x00019cc0
        /*4218*/ 	.word	0x000000ff
        /*421c*/ 	.word	0x0000c008
        /*4220*/ 	.short	0x0108
        /*4222*/ 	.byte	0x09
	.zero		1


	//   ....[6]....
        /*4224*/ 	.word	0x0001bdd0
        /*4228*/ 	.word	0x000000ff
        /*422c*/ 	.word	0x00000000
        /*4230*/ 	.short	0x010a
        /*4232*/ 	.byte	0x06
	.zero		1


	//   ....[7]....
        /*4234*/ 	.word	0x0001be00
        /*4238*/ 	.word	0x000000ff
        /*423c*/ 	.word	0x00000000
        /*4240*/ 	.short	0x010a
        /*4242*/ 	.byte	0x06
	.zero		1


	//----- nvinfo : EIATTR_NUM_MBARRIERS
	.align		4
.L_58:
        /*4244*/ 	.byte	0x03, 0x38
        /*4246*/ 	.short	0x0002


	//----- nvinfo : EIATTR_EXIT_INSTR_OFFSETS
	.align		4
        /*4248*/ 	.byte	0x04, 0x1c
        /*424a*/ 	.short	(.L_60 - .L_59)


	//   ....[0]....
.L_59:
        /*424c*/ 	.word	0x0001bdc0


	//----- nvinfo : EIATTR_REQNTID
	.align		4
.L_60:
        /*4250*/ 	.byte	0x04, 0x10
        /*4252*/ 	.short	(.L_62 - .L_61)
.L_61:
        /*4254*/ 	.word	0x00000080
        /*4258*/ 	.word	0x00000001
        /*425c*/ 	.word	0x00000001


	//----- nvinfo : EIATTR_CRS_STACK_SIZE
	.align		4
.L_62:
        /*4260*/ 	.byte	0x04, 0x1e
        /*4262*/ 	.short	(.L_64 - .L_63)
.L_63:
        /*4264*/ 	.word	0x00000000


	//----- nvinfo : EIATTR_CBANK_PARAM_SIZE
	.align		4
.L_64:
        /*4268*/ 	.byte	0x03, 0x19
        /*426a*/ 	.short	0x0050


	//----- nvinfo : EIATTR_PARAM_CBANK
	.align		4
        /*426c*/ 	.byte	0x04, 0x0a
        /*426e*/ 	.short	(.L_66 - .L_65)
	.align		4
.L_65:
        /*4270*/ 	.word	index@(.nv.constant0.matmul_kernel)
        /*4274*/ 	.short	0x0380
        /*4276*/ 	.short	0x0050


	//----- nvinfo : EIATTR_SW_WAR
	.align		4
.L_66:
        /*4278*/ 	.byte	0x04, 0x36
        /*427a*/ 	.short	(.L_68 - .L_67)
.L_67:
        /*427c*/ 	.word	0x00000008
.L_68:


//--------------------- .nv.compat                --------------------------
	.section	.nv.compat,"",@"SHT_CUDA_COMPAT_INFO"
	.align	4
        /*0000*/ 	.byte	0x02, 0x02, 0x02, 0x00, 0x02, 0x05, 0x05, 0x00, 0x02, 0x03, 0x00, 0x00, 0x02, 0x06, 0x01, 0x00


//--------------------- .nv.callgraph             --------------------------
	.section	.nv.callgraph,"",@"SHT_CUDA_CALLGRAPH"
	.align	4
	.sectionentsize	8
	.align		4
        /*0000*/ 	.word	0x00000000
	.align		4
        /*0004*/ 	.word	0xffffffff
	.align		4
        /*0008*/ 	.word	0x00000000
	.align		4
        /*000c*/ 	.word	0xfffffffe
	.align		4
        /*0010*/ 	.word	0x00000000
	.align		4
        /*0014*/ 	.word	0xfffffffd
	.align		4
        /*0018*/ 	.word	0x00000000
	.align		4
        /*001c*/ 	.word	0xfffffffc


//--------------------- .text.matmul_kernel       --------------------------
	.section	.text.matmul_kernel,"ax",@progbits
	.align	128
        .global         matmul_kernel
        .type           matmul_kernel,@function
        .size           matmul_kernel,(.L_x_20 - matmul_kernel)
        .other          matmul_kernel,@"STO_CUDA_ENTRY STV_DEFAULT"
matmul_kernel:
.text.matmul_kernel:
[----:B------:R-:W0:Y:S01]  /*0000*/  LDC R1, c[0x0][0x37c] ;  /* 0x0000df00ff017b82 */ /* 0x000e220000000800 */
[----:B------:R-:W1:Y:S01]  /*0010*/  S2R R5, SR_TID.X ;  /* 0x0000000000057919 */ /* 0x000e620000002100 */
[----:B0-----:R-:W-:Y:S01]  /*0020*/  VIADD R1, R1, 0xfffff620 ;  /* 0xfffff62001017836 */ /* 0x001fe20000000000 */
[----:B-1----:R-:W-:-:S13]  /*0030*/  ISETP.GE.U32.AND P0, PT, R5, 0x20, PT ;  /* 0x000000200500780c */ /* 0x002fda0003f06070 */
[----:B------:R-:W-:Y:S02]  /*0040*/  VOTEU.ANY UP0, P0 ;  /* 0x0000000000ff7886 */ /* 0x000fe40000000100 */
[----:B------:R-:W-:Y:S05]  /*0050*/  BRA.U UP0, `(.L_x_0) ;  /* 0x0000000100b87547 */ /* 0x000fea000b800000 */
[----:B------:R-:W0:Y:S01]  /*0060*/  S2UR UR6, SR_CgaCtaId ;  /* 0x00000000000679c3 */ /* 0x000e220000008800 */
[----:B------:R-:W-:Y:S01]  /*0070*/  NOP ;  /* 0x0000000000007918 */ /* 0x000fe20000000000 */
[----:B------:R-:W-:Y:S02]  /*0080*/  UMOV UR4, 0x40 ;  /* 0x0000004000047882 */ /* 0x000fe40000000000 */
[----:B0-----:R-:W-:-:S09]  /*0090*/  ULEA UR4, UR6, UR4, 0x18 ;  /* 0x0000000406047291 */ /* 0x001fd2000f8ec0ff */
[----:B------:R-:W0:Y:S01]  /*00a0*/  LDS.U8 R0, [UR4] ;  /* 0x00000004ff007984 */ /* 0x000e220008000000 */
[----:B------:R-:W-:Y:S02]  /*00b0*/  UMOV UR4, 0x400 ;  /* 0x0000040000047882 */ /* 0x000fe40000000000 */
[----:B------:R-:W-:Y:S01]  /*00c0*/  ULEA UR4, UR6, UR4, 0x18 ;  /* 0x0000000406047291 */ /* 0x000fe2000f8ec0ff */
[----:B0-----:R-:W-:-:S13]  /*00d0*/  ISETP.NE.AND P0, PT, R0, RZ, PT ;  /* 0x000000ff0000720c */ /* 0x001fda0003f05270 */
[----:B------:R-:W-:Y:S05]  /*00e0*/  @P0 BRA `(.L_x_1) ;  /* 0x00000000007c0947 */ /* 0x000fea0003800000 */
[----:B------:R-:W-:-:S13]  /*00f0*/  ELECT P0, URZ, PT ;  /* 0x0000000000ff782f */ /* 0x000fda0003800000 */
[----:B------:R-:W-:Y:S05]  /*0100*/  @!P0 BRA `(.L_x_2) ;  /* 0x0000000000848947 */ /* 0x000fea0003800000 */
[----:B------:R-:W-:Y:S01]  /*0110*/  UMOV UR5, 0x2 ;  /* 0x0000000200057882 */ /* 0x000fe20000000000 */
[----:B------:R-:W-:Y:S02]  /*0120*/  IMAD.MOV.U32 R4, RZ, RZ, 0x1 ;  /* 0x00000001ff047424 */ /* 0x000fe400078e00ff */
[----:B------:R-:W-:Y:S02]  /*0130*/  IMAD.MOV.U32 R7, RZ, RZ, 0x3 ;  /* 0x00000003ff077424 */ /* 0x000fe400078e00ff */
[----:B------:R-:W-:Y:S04]  /*0140*/  DEPBAR.LE SB0, 0x36 ;  /* 0x00008d800000791a */ /* 0x000fe80000000000 */
[----:B------:R-:W0:Y:S02]  /*0150*/  UTCATOMSWS.FIND_AND_SET.ALIGN UP1, UR5, UR5 ;  /* 0x00000005000575e3 */ /* 0x000e240008020800 */
[----:B0-----:R-:W-:-:S04]  /*0160*/  PLOP3.LUT P0, PT, PT, PT, UP1, 0x80, 0x8 ;  /* 0x000000000008781c */ /* 0x001fc80003f0f018 */
[----:B------:R-:W-:-:S04]  /*0170*/  SEL R0, RZ, 0xffffffff, !P0 ;  /* 0xffffffffff007807 */ /* 0x000fc80004000000 */
[----:B------:R-:W-:Y:S01]  /*0180*/  ISETP.NE.AND P0, PT, R0, RZ, PT ;  /* 0x000000ff0000720c */ /* 0x000fe20003f05270 */
[----:B------:R-:W-:-:S12]  /*0190*/  IMAD.U32 R0, RZ, RZ, UR5 ;  /* 0x00000005ff007e24 */ /* 0x000fd8000f8e00ff */
[----:B------:R-:W-:Y:S05]  /*01a0*/  @P0 BRA `(.L_x_3) ;  /* 0x0000000000240947 */ /* 0x000fea0003800000 */
.L_x_4:
[----:B------:R-:W-:Y:S05]  /*01b0*/  NANOSLEEP 0x64 ;  /* 0x000000640000795d */ /* 0x000fea0003800000 */
[----:B------:R-:W-:-:S05]  /*01c0*/  UMOV UR5, 0x2 ;  /* 0x0000000200057882 */ /* 0x000fca0000000000 */
[----:B------:R-:W-:Y:S04]  /*01d0*/  DEPBAR.LE SB0, 0x36 ;  /* 0x00008d800000791a */ /* 0x000fe80000000000 */
[----:B------:R-:W0:Y:S02]  /*01e0*/  UTCATOMSWS.FIND_AND_SET.ALIGN UP1, UR5, UR5 ;  /* 0x00000005000575e3 */ /* 0x000e240008020800 */
[----:B0-----:R-:W-:-:S04]  /*01f0*/  PLOP3.LUT P0, PT, PT, PT, UP1, 0x80, 0x8 ;  /* 0x000000000008781c */ /* 0x001fc80003f0f018 */
[----:B------:R-:W-:-:S04]  /*0200*/  SEL R0, RZ, 0xffffffff, !P0 ;  /* 0xffffffffff007807 */ /* 0x000fc80004000000 */
[----:B------:R-:W-:Y:S01]  /*0210*/  ISETP.NE.AND P0, PT, R0, RZ, PT ;  /* 0x000000ff0000720c */ /* 0x000fe20003f05270 */
[----:B------:R-:W-:-:S12]  /*0220*/  IMAD.U32 R0, RZ, RZ, UR5 ;  /* 0x00000005ff007e24 */ /* 0x000fd8000f8e00ff */
[----:B------:R-:W-:Y:S05]  /*0230*/  @!P0 BRA `(.L_x_4) ;  /* 0xfffffffc00dc8947 */ /* 0x000fea000383ffff */
.L_x_3:
[C---:B------:R-:W-:Y:S01]  /*0240*/  VIADD R3, R0.reuse, 0x10 ;  /* 0x0000001000037836 */ /* 0x040fe20000000000 */
[----:B------:R-:W-:Y:S01]  /*0250*/  UMOV UR5, 0x50 ;  /* 0x0000005000057882 */ /* 0x000fe20000000000 */
[----:B------:R-:W-:Y:S01]  /*0260*/  SHF.L.U32 R2, R7, R0, RZ ;  /* 0x0000000007027219 */ /* 0x000fe200000006ff */
[----:B------:R-:W-:Y:S01]  /*0270*/  ULEA UR5, UR6, UR5, 0x18 ;  /* 0x0000000506057291 */ /* 0x000fe2000f8ec0ff */
[----:B------:R-:W-:Y:S01]  /*0280*/  IMAD.SHL.U32 R0, R0, 0x20, RZ ;  /* 0x0000002000007824 */ /* 0x000fe200078e00ff */
[----:B------:R-:W-:-:S04]  /*0290*/  SHF.L.U32 R3, R4, R3, RZ ;  /* 0x0000000304037219 */ /* 0x000fc800000006ff */
[----:B------:R-:W-:-:S05]  /*02a0*/  LOP3.LUT R2, R3, R2, RZ, 0xfc, !PT ;  /* 0x0000000203027212 */ /* 0x000fca00078efcff */
[----:B------:R0:W-:Y:S04]  /*02b0*/  ATOMS.OR RZ, [UR5], R2 ;  /* 0x00000002ffff798c */ /* 0x0001e8000b000005 */
[----:B------:R0:W-:Y:S01]  /*02c0*/  STS [UR4], R0 ;  /* 0x00000000ff007988 */ /* 0x0001e20008000804 */
[----:B------:R-:W-:Y:S05]  /*02d0*/  BRA `(.L_x_2) ;  /* 0x0000000000107947 */ /* 0x000fea0003800000 */
.L_x_1:
[----:B------:R-:W-:Y:S01]  /*02e0*/  IMAD.MOV.U32 R0, RZ, RZ, -0x1 ;  /* 0xffffffffff007424 */ /* 0x000fe200078e00ff */
[----:B------:R-:W-:-:S04]  /*02f0*/  MOV R2, 0x320 ;  /* 0x0000032000027802 */ /* 0x000fc80000000f00 */
[----:B------:R0:W-:Y:S03]  /*0300*/  STS [UR4], R0 ;  /* 0x00000000ff007988 */ /* 0x0001e60008000804 */
[----:B0-----:R-:W-:Y:S05]  /*0310*/  CALL.REL.NOINC `($__internal_1_$__cuda_sm10x_tcgen05_guardrail_trap_phase_invalid_during_alloc) ;  /* 0x000001b800d07944 */ /* 0x001fea0003c00000 */
.L_x_2:
[----:B------:R-:W-:Y:S05]  /*0320*/  WARPSYNC.ALL ;  /* 0x0000000000007948 */ /* 0x000fea0003800000 */
[----:B------:R-:W-:Y:S01]  /*0330*/  NOP ;  /* 0x0000000000007918 */ /* 0x000fe20000000000 */
.L_x_0:
[----:B0-----:R-:W0:Y:S08]  /*0340*/  LDC.64 R2, c[0x0][0x398] ;  /* 0x0000e600ff027b82 */ /* 0x001e300000000a00 */
[----:B------:R-:W1:Y:S02]  /*0350*/  S2UR UR5, SR_CgaSize ;  /* 0x00000000000579c3 */ /* 0x000e640000008a00 */
[----:B-1----:R-:W-:-:S12]  /*0360*/  UIMAD UR5, UR5, -0xa0, URZ ;  /* 0xffffff60050578a4 */ /* 0x002fd8000f8e02ff */
[----:B------:R-:W1:Y:S01]  /*0370*/  LDCU UR5, c[0x0][UR5+0x2b0] ;  /* 0x00005600050577ac */ /* 0x000e620008000800 */
[----:B------:R-:W-:Y:S01]  /*0380*/  UMOV UR9, 0x400 ;  /* 0x0000040000097882 */ /* 0x000fe20000000000 */
[----:B------:R-:W2:Y:S01]  /*0390*/  LDCU UR16, c[0x0][0x3a4] ;  /* 0x00007480ff1077ac */ /* 0x000ea20008000800 */
[----:B------:R-:W3:Y:S01]  /*03a0*/  S2UR UR4, SR_CTAID.X ;  /* 0x00000000000479c3 */ /* 0x000ee20000002500 */
[----:B------:R-:W4:Y:S01]  /*03b0*/  LDCU.64 UR18, c[0x0][0x358] ;  /* 0x00006b00ff1277ac */ /* 0x000f220008000a00 */
[----:B------:R-:W1:Y:S01]  /*03c0*/  LDCU.128 UR12, c[0x0][0x380] ;  /* 0x00007000ff0c77ac */ /* 0x000e620008000c00 */
[----:B------:R-:W-:Y:S01]  /*03d0*/  UMOV UR7, 0x1 ;  /* 0x0000000100077882 */ /* 0x000fe20000000000 */
[----:B0-----:R-:W-:Y:S01]  /*03e0*/  VIADD R0, R3, 0x3f ;  /* 0x0000003f03007836 */ /* 0x001fe20000000000 */
[----:B------:R-:W-:-:S04]  /*03f0*/  IABS R14, R3 ;  /* 0x00000003000e7213 */ /* 0x000fc80000000000 */
[----:B------:R-:W-:Y:S02]  /*0400*/  SHF.R.S32.HI R7, RZ, 0x1f, R0 ;  /* 0x0000001fff077819 */ /* 0x000fe40000011400 */
[----:B---3--:R-:W-:Y:S02]  /*0410*/  I2FP.F32.U32 R8, UR4 ;  /* 0x0000000400087c45 */ /* 0x008fe40008201000 */
[----:B------:R-:W-:-:S03]  /*0420*/  LEA.HI R7, R7, R0, RZ, 0x6 ;  /* 0x0000000007077211 */ /* 0x000fc600078f30ff */
[----:B-1----:R-:W-:Y:S01]  /*0430*/  FMUL R8, R8, UR5 ;  /* 0x0000000508087c20 */ /* 0x002fe20008400000 */
[----:B------:R-:W-:Y:S01]  /*0440*/  SHF.R.S32.HI R7, RZ, 0x6, R7 ;  /* 0x00000006ff077819 */ /* 0x000fe20000011407 */
[----:B------:R-:W0:Y:S02]  /*0450*/  S2UR UR5, SR_CgaCtaId ;  /* 0x00000000000579c3 */ /* 0x000e240000008800 */
[----:B------:R-:W-:Y:S02]  /*0460*/  F2I.U32.TRUNC.NTZ R9, R8 ;  /* 0x0000000800097305 */ /* 0x000fe4000020f000 */
[----:B------:R-:W-:-:S05]  /*0470*/  IMAD.SHL.U32 R4, R7, 0x8, RZ ;  /* 0x0000000807047824 */ /* 0x000fca00078e00ff */
[----:B------:R-:W-:-:S04]  /*0480*/  IABS R11, R4 ;  /* 0x00000004000b7213 */ /* 0x000fc80000000000 */
[----:B------:R-:W1:Y:S01]  /*0490*/  I2F.RP R0, R11 ;  /* 0x0000000b00007306 */ /* 0x000e620000209400 */
[----:B0-----:R-:W-:Y:S02]  /*04a0*/  ULEA UR9, UR5, UR9, 0x18 ;  /* 0x0000000905097291 */ /* 0x001fe4000f8ec0ff */
[----:B------:R-:W-:-:S05]  /*04b0*/  USHF.L.U32 UR4, UR5, 0x7, URZ ;  /* 0x0000000705047899 */ /* 0x000fca00080006ff */
[----:B-1----:R-:W0:Y:S01]  /*04c0*/  MUFU.RCP R0, R0 ;  /* 0x0000000000007308 */ /* 0x002e220000001000 */
[----:B------:R-:W-:Y:S01]  /*04d0*/  ULOP3.LUT UR4, UR4, 0x180, URZ, 0xc0, !UPT ;  /* 0x0000018004047892 */ /* 0x000fe2000f8ec0ff */
[----:B0-----:R-:W-:Y:S01]  /*04e0*/  VIADD R6, R0, 0xffffffe ;  /* 0x0ffffffe00067836 */ /* 0x001fe20000000000 */
[----:B------:R-:W-:-:S05]  /*04f0*/  IABS R0, R9 ;  /* 0x0000000900007213 */ /* 0x000fca0000000000 */
[----:B------:R0:W1:Y:S02]  /*0500*/  F2I.FTZ.U32.TRUNC.NTZ R7, R6 ;  /* 0x0000000600077305 */ /* 0x000064000021f000 */
[----:B0-----:R-:W-:Y:S02]  /*0510*/  IMAD.MOV.U32 R6, RZ, RZ, RZ ;  /* 0x000000ffff067224 */ /* 0x001fe400078e00ff */
[----:B-1----:R-:W-:-:S04]  /*0520*/  IMAD.MOV R10, RZ, RZ, -R7 ;  /* 0x000000ffff0a7224 */ /* 0x002fc800078e0a07 */
[----:B------:R-:W-:Y:S01]  /*0530*/  IMAD R13, R10, R11, RZ ;  /* 0x0000000b0a0d7224 */ /* 0x000fe200078e02ff */
[----:B------:R-:W-:-:S03]  /*0540*/  IABS R10, R4 ;  /* 0x00000004000a7213 */ /* 0x000fc60000000000 */
[----:B------:R-:W-:-:S04]  /*0550*/  IMAD.HI.U32 R7, R7, R13, R6 ;  /* 0x0000000d07077227 */ /* 0x000fc800078e0006 */
[----:B------:R-:W-:Y:S02]  /*0560*/  IMAD.MOV R6, RZ, RZ, -R10 ;  /* 0x000000ffff067224 */ /* 0x000fe400078e0a0a */
[----:B------:R-:W-:-:S04]  /*0570*/  IMAD.HI.U32 R7, R7, R0, RZ ;  /* 0x0000000007077227 */ /* 0x000fc800078e00ff */
[----:B------:R-:W-:Y:S01]  /*0580*/  IMAD R0, R7, R6, R0 ;  /* 0x0000000607007224 */ /* 0x000fe200078e0200 */
[----:B------:R-:W-:Y:S04]  /*0590*/  BAR.SYNC.DEFER_BLOCKING 0x0 ;  /* 0x0000000000007b1d */ /* 0x000fe80000010000 */
[----:B------:R-:W-:-:S13]  /*05a0*/  ISETP.GT.U32.AND P1, PT, R11, R0, PT ;  /* 0x000000000b00720c */ /* 0x000fda0003f24070 */
[----:B------:R-:W-:Y:S02]  /*05b0*/  @!P1 IMAD.IADD R0, R0, 0x1, -R11 ;  /* 0x0000000100009824 */ /* 0x000fe400078e0a0b */
[----:B------:R-:W-:Y:S01]  /*05c0*/  @!P1 VIADD R7, R7, 0x1 ;  /* 0x0000000107079836 */ /* 0x000fe20000000000 */
[----:B------:R-:W-:Y:S02]  /*05d0*/  ISETP.NE.AND P1, PT, R4, RZ, PT ;  /* 0x000000ff0400720c */ /* 0x000fe40003f25270 */
[----:B------:R-:W-:Y:S02]  /*05e0*/  ISETP.GE.U32.AND P0, PT, R0, R11, PT ;  /* 0x0000000b0000720c */ /* 0x000fe40003f06070 */
[----:B------:R-:W-:-:S04]  /*05f0*/  LOP3.LUT R0, R9, R4, RZ, 0x3c, !PT ;  /* 0x0000000409007212 */ /* 0x000fc800078e3cff */
[----:B------:R-:W-:Y:S01]  /*0600*/  ISETP.GE.AND P2, PT, R0, RZ, PT ;  /* 0x000000ff0000720c */ /* 0x000fe20003f46270 */
[----:B------:R-:W-:-:S06]  /*0610*/  VIADD R0, R2, 0x1ff ;  /* 0x000001ff02007836 */ /* 0x000fcc0000000000 */
[----:B------:R-:W-:-:S04]  /*0620*/  @P0 VIADD R7, R7, 0x1 ;  /* 0x0000000107070836 */ /* 0x000fc80000000000 */
[----:B------:R-:W-:Y:S01]  /*0630*/  IMAD.MOV.U32 R6, RZ, RZ, R7 ;  /* 0x000000ffff067224 */ /* 0x000fe200078e0007 */
[----:B------:R-:W-:-:S03]  /*0640*/  SHF.R.S32.HI R7, RZ, 0x1f, R0 ;  /* 0x0000001fff077819 */ /* 0x000fc60000011400 */
[----:B------:R-:W-:Y:S01]  /*0650*/  @!P2 IMAD.MOV R6, RZ, RZ, -R6 ;  /* 0x000000ffff06a224 */ /* 0x000fe200078e0a06 */
[----:B------:R-:W-:Y:S02]  /*0660*/  @!P1 LOP3.LUT R6, RZ, R4, RZ, 0x33, !PT ;  /* 0x00000004ff069212 */ /* 0x000fe400078e33ff */
[----:B------:R-:W-:-:S03]  /*0670*/  LEA.HI R7, R7, R0, RZ, 0x9 ;  /* 0x0000000007077211 */ /* 0x000fc600078f48ff */
[----:B------:R-:W-:Y:S02]  /*0680*/  IMAD.SHL.U32 R13, R6, 0x8, RZ ;  /* 0x00000008060d7824 */ /* 0x000fe400078e00ff */
[----:B------:R-:W-:-:S03]  /*0690*/  IMAD.MOV R6, RZ, RZ, -R6 ;  /* 0x000000ffff067224 */ /* 0x000fc600078e0a06 */
[----:B------:R-:W-:Y:S01]  /*06a0*/  LEA.HI.SX32 R7, R7, -R13, 0x17 ;  /* 0x8000000d07077211 */ /* 0x000fe200078fbaff */
[----:B------:R-:W-:Y:S02]  /*06b0*/  IMAD R12, R4, R6, R9 ;  /* 0x00000006040c7224 */ /* 0x000fe400078e0209 */
[----:B------:R-:W-:Y:S01]  /*06c0*/  IMAD.MOV.U32 R6, RZ, RZ, RZ ;  /* 0x000000ffff067224 */ /* 0x000fe200078e00ff */
[----:B------:R-:W-:Y:S02]  /*06d0*/  VIMNMX R15, PT, PT, R7, 0x8, PT ;  /* 0x00000008070f7848 */ /* 0x000fe40003fe0100 */
[----:B------:R-:W-:Y:S02]  /*06e0*/  IABS R4, R12 ;  /* 0x0000000c00047213 */ /* 0x000fe40000000000 */
[-C--:B------:R-:W-:Y:S02]  /*06f0*/  IABS R10, R15.reuse ;  /* 0x0000000f000a7213 */ /* 0x080fe40000000000 */
[----:B------:R-:W-:-:S02]  /*0700*/  IABS R8, R15 ;  /* 0x0000000f00087213 */ /* 0x000fc40000000000 */
[----:B------:R-:W0:Y:S08]  /*0710*/  I2F.RP R0, R10 ;  /* 0x0000000a00007306 */ /* 0x000e300000209400 */
[----:B0-----:R-:W0:Y:S02]  /*0720*/  MUFU.RCP R0, R0 ;  /* 0x0000000000007308 */ /* 0x001e240000001000 */
[----:B0-----:R-:W-:-:S06]  /*0730*/  VIADD R7, R0, 0xffffffe ;  /* 0x0ffffffe00077836 */ /* 0x001fcc0000000000 */
[----:B------:R-:W0:Y:S02]  /*0740*/  F2I.FTZ.U32.TRUNC.NTZ R7, R7 ;  /* 0x0000000700077305 */ /* 0x000e24000021f000 */
[----:B0-----:R-:W-:-:S04]  /*0750*/  IMAD.MOV R11, RZ, RZ, -R7 ;  /* 0x000000ffff0b7224 */ /* 0x001fc800078e0a07 */
[----:B------:R-:W-:-:S04]  /*0760*/  IMAD R9, R11, R10, RZ ;  /* 0x0000000a0b097224 */ /* 0x000fc800078e02ff */
[----:B------:R-:W-:-:S04]  /*0770*/  IMAD.HI.U32 R0, R7, R9, R6 ;  /* 0x0000000907007227 */ /* 0x000fc800078e0006 */
[----:B------:R-:W-:Y:S02]  /*0780*/  IMAD.MOV.U32 R6, RZ, RZ, R14 ;  /* 0x000000ffff067224 */ /* 0x000fe400078e000e */
[----:B------:R-:W-:Y:S01]  /*0790*/  IMAD.MOV.U32 R7, RZ, RZ, R4 ;  /* 0x000000ffff077224 */ /* 0x000fe200078e0004 */
[----:B------:R-:W0:Y:S01]  /*07a0*/  LDS R14, [UR9] ;  /* 0x00000009ff0e7984 */ /* 0x000e220008000800 */
[----:B------:R-:W1:Y:S01]  /*07b0*/  I2F.RP R9, R6 ;  /* 0x0000000600097306 */ /* 0x000e620000209400 */
[----:B------:R-:W-:Y:S01]  /*07c0*/  IMAD.MOV R4, RZ, RZ, -R8 ;  /* 0x000000ffff047224 */ /* 0x000fe200078e0a08 */
[----:B------:R-:W-:Y:S01]  /*07d0*/  IABS R8, R2 ;  /* 0x0000000200087213 */ /* 0x000fe20000000000 */
[----:B------:R-:W-:-:S04]  /*07e0*/  IMAD.HI.U32 R0, R0, R7, RZ ;  /* 0x0000000700007227 */ /* 0x000fc800078e00ff */
[----:B------:R-:W-:Y:S02]  /*07f0*/  IMAD R7, R0, R4, R7 ;  /* 0x0000000400077224 */ /* 0x000fe400078e0207 */
[----:B------:R-:W-:Y:S01]  /*0800*/  IMAD.MOV.U32 R4, RZ, RZ, R8 ;  /* 0x000000ffff047224 */ /* 0x000fe200078e0008 */
[----:B------:R-:W-:Y:S02]  /*0810*/  BAR.SYNC.DEFER_BLOCKING 0x0 ;  /* 0x0000000000007b1d */ /* 0x000fe40000010000 */
[----:B------:R-:W-:-:S04]  /*0820*/  ISETP.GT.U32.AND P1, PT, R10, R7, PT ;  /* 0x000000070a00720c */ /* 0x000fc80003f24070 */
[----:B------:R-:W3:Y:S08]  /*0830*/  I2F.RP R8, R4 ;  /* 0x0000000400087306 */ /* 0x000ef00000209400 */
[----:B-1----:R-:W1:Y:S01]  /*0840*/  MUFU.RCP R9, R9 ;  /* 0x0000000900097308 */ /* 0x002e620000001000 */
[----:B------:R-:W-:Y:S02]  /*0850*/  @!P1 IMAD.IADD R7, R7, 0x1, -R10 ;  /* 0x0000000107079824 */ /* 0x000fe400078e0a0a */
[----:B------:R-:W-:Y:S01]  /*0860*/  @!P1 VIADD R0, R0, 0x1 ;  /* 0x0000000100009836 */ /* 0x000fe20000000000 */
[----:B------:R-:W-:-:S02]  /*0870*/  ISETP.NE.AND P1, PT, R15, RZ, PT ;  /* 0x000000ff0f00720c */ /* 0x000fc40003f25270 */
[----:B------:R-:W-:Y:S02]  /*0880*/  ISETP.GE.U32.AND P0, PT, R7, R10, PT ;  /* 0x0000000a0700720c */ /* 0x000fe40003f06070 */
[----:B---3--:R-:W3:Y:S01]  /*0890*/  MUFU.RCP R8, R8 ;  /* 0x0000000800087308 */ /* 0x008ee20000001000 */
[----:B------:R-:W-:-:S04]  /*08a0*/  LOP3.LUT R7, R12, R15, RZ, 0x3c, !PT ;  /* 0x0000000f0c077212 */ /* 0x000fc800078e3cff */
[----:B------:R-:W-:Y:S02]  /*08b0*/  ISETP.GE.AND P2, PT, R7, RZ, PT ;  /* 0x000000ff0700720c */ /* 0x000fe40003f46270 */
[----:B0-----:R-:W-:Y:S01]  /*08c0*/  R2UR UR8, R14 ;  /* 0x000000000e0872ca */ /* 0x001fe200000e0000 */
[----:B-1----:R-:W-:-:S03]  /*08d0*/  VIADD R10, R9, 0xffffffe ;  /* 0x0ffffffe090a7836 */ /* 0x002fc60000000000 */
[----:B------:R-:W-:Y:S01]  /*08e0*/  @P0 VIADD R0, R0, 0x1 ;  /* 0x0000000100000836 */ /* 0x000fe20000000000 */
[----:B------:R0:W1:Y:S01]  /*08f0*/  F2I.FTZ.U32.TRUNC.NTZ R11, R10 ;  /* 0x0000000a000b7305 */ /* 0x000062000021f000 */
[----:B---3--:R-:W-:-:S05]  /*0900*/  VIADD R8, R8, 0xffffffe ;  /* 0x0ffffffe08087836 */ /* 0x008fca0000000000 */
[----:B------:R-:W-:Y:S01]  /*0910*/  @!P2 IMAD.MOV R0, RZ, RZ, -R0 ;  /* 0x000000ffff00a224 */ /* 0x000fe200078e0a00 */
[----:B------:R-:W-:Y:S01]  /*0920*/  @!P1 LOP3.LUT R0, RZ, R15, RZ, 0x33, !PT ;  /* 0x0000000fff009212 */ /* 0x000fe200078e33ff */
[----:B------:R3:W5:Y:S01]  /*0930*/  F2I.FTZ.U32.TRUNC.NTZ R9, R8 ;  /* 0x0000000800097305 */ /* 0x000762000021f000 */
[----:B0-----:R-:W-:-:S03]  /*0940*/  IMAD.MOV.U32 R10, RZ, RZ, RZ ;  /* 0x000000ffff0a7224 */ /* 0x001fc600078e00ff */
[----:B------:R-:W-:Y:S02]  /*0950*/  IMAD.SHL.U32 R68, R0, 0x40, RZ ;  /* 0x0000004000447824 */ /* 0x000fe400078e00ff */
[----:B-1----:R-:W-:-:S03]  /*0960*/  IMAD.MOV R7, RZ, RZ, -R11 ;  /* 0x000000ffff077224 */ /* 0x002fc600078e0a0b */
[----:B------:R-:W-:Y:S01]  /*0970*/  IABS R71, R68 ;  /* 0x0000004400477213 */ /* 0x000fe20000000000 */
[C---:B------:R-:W-:Y:S01]  /*0980*/  VIADD R20, R68.reuse, 0x1 ;  /* 0x0000000144147836 */ /* 0x040fe20000000000 */
[----:B---3--:R-:W-:Y:S01]  /*0990*/  SHF.R.U32.HI R8, RZ, 0x5, R5 ;  /* 0x00000005ff087819 */ /* 0x008fe20000011605 */
[----:B------:R-:W-:Y:S02]  /*09a0*/  IMAD R7, R7, R6, RZ ;  /* 0x0000000607077224 */ /* 0x000fe400078e02ff */
[----:B------:R-:W-:Y:S01]  /*09b0*/  VIADD R19, R68, 0x2 ;  /* 0x0000000244137836 */ /* 0x000fe20000000000 */
[----:B------:R-:W-:Y:S01]  /*09c0*/  R2UR UR11, R8 ;  /* 0x00000000080b72ca */ /* 0x000fe200000e0000 */
[----:B------:R-:W-:Y:S01]  /*09d0*/  IMAD.HI.U32 R7, R11, R7, R10 ;  /* 0x000000070b077227 */ /* 0x000fe200078e000a */
[----:B------:R-:W-:Y:S01]  /*09e0*/  IABS R70, R20 ;  /* 0x0000001400467213 */ /* 0x000fe20000000000 */
[----:B------:R-:W-:Y:S01]  /*09f0*/  STL [R1+0x744], R20 ;  /* 0x0007441401007387 */ /* 0x000fe20000100800 */
[----:B------:R-:W-:Y:S01]  /*0a00*/  IABS R69, R19 ;  /* 0x0000001300457213 */ /* 0x000fe20000000000 */
[----:B-----5:R-:W-:-:S02]  /*0a10*/  IMAD.MOV R11, RZ, RZ, -R9 ;  /* 0x000000ffff0b7224 */ /* 0x020fc400078e0a09 */
[----:B------:R-:W-:Y:S01]  /*0a20*/  IMAD.MOV R10, RZ, RZ, -R0 ;  /* 0x000000ffff0a7224 */ /* 0x000fe200078e0a00 */
[----:B------:R0:W-:Y:S01]  /*0a30*/  STL [R1+0x740], R19 ;  /* 0x0007401301007387 */ /* 0x0001e20000100800 */
[----:B------:R-:W-:-:S04]  /*0a40*/  IMAD.HI.U32 R0, R7, R71, RZ ;  /* 0x0000004707007227 */ /* 0x000fc800078e00ff */
[C---:B------:R-:W-:Y:S02]  /*0a50*/  VIADD R16, R68.reuse, 0x5 ;  /* 0x0000000544107836 */ /* 0x040fe40000000000 */
[----:B------:R-:W-:Y:S02]  /*0a60*/  IMAD R11, R11, R4, RZ ;  /* 0x000000040b0b7224 */ /* 0x000fe400078e02ff */
[----:B------:R-:W-:Y:S01]  /*0a70*/  IMAD.MOV.U32 R8, RZ, RZ, RZ ;  /* 0x000000ffff087224 */ /* 0x000fe200078e00ff */
[----:B------:R-:W-:Y:S01]  /*0a80*/  IABS R65, R16 ;  /* 0x0000001000417213 */ /* 0x000fe20000000000 */
[C---:B------:R-:W-:Y:S02]  /*0a90*/  VIADD R17, R68.reuse, 0x4 ;  /* 0x0000000444117836 */ /* 0x040fe40000000000 */
[----:B------:R-:W-:Y:S02]  /*0aa0*/  VIADD R18, R68, 0x3 ;  /* 0x0000000344127836 */ /* 0x000fe40000000000 */
[----:B------:R-:W-:Y:S01]  /*0ab0*/  IMAD R10, R15, R10, R12 ;  /* 0x0000000a0f0a7224 */ /* 0x000fe200078e020c */
[----:B------:R-:W-:Y:S01]  /*0ac0*/  IABS R66, R17 ;  /* 0x0000001100427213 */ /* 0x000fe20000000000 */
[----:B------:R-:W-:Y:S01]  /*0ad0*/  IMAD.MOV R12, RZ, RZ, -R0 ;  /* 0x000000ffff0c7224 */ /* 0x000fe200078e0a00 */
[----:B------:R1:W-:Y:S01]  /*0ae0*/  STL [R1+0x748], R18 ;  /* 0x0007481201007387 */ /* 0x0003e20000100800 */
[----:B------:R-:W-:Y:S01]  /*0af0*/  IMAD.HI.U32 R0, R9, R11, R8 ;  /* 0x0000000b09007227 */ /* 0x000fe200078e0008 */
[----:B------:R-:W-:-:S02]  /*0b00*/  IABS R67, R18 ;  /* 0x0000001200437213 */ /* 0x000fc40000000000 */
[----:B------:R3:W-:Y:S01]  /*0b10*/  STL [R1+0x750], R17 ;  /* 0x0007501101007387 */ /* 0x0007e20000100800 */
[C---:B0-----:R-:W-:Y:S02]  /*0b20*/  VIADD R19, R68.reuse, 0x6 ;  /* 0x0000000644137836 */ /* 0x041fe40000000000 */
[----:B------:R-:W-:Y:S01]  /*0b30*/  IMAD.HI.U32 R9, R7, R70, RZ ;  /* 0x0000004607097227 */ /* 0x000fe200078e00ff */
[----:B------:R0:W-:Y:S02]  /*0b40*/  STL [R1+0x74c], R16 ;  /* 0x00074c1001007387 */ /* 0x0001e40000100800 */
[----:B------:R-:W-:Y:S01]  /*0b50*/  IABS R64, R19 ;  /* 0x0000001300407213 */ /* 0x000fe20000000000 */
[C---:B-1----:R-:W-:Y:S01]  /*0b60*/  VIADD R18, R68.reuse, 0x7 ;  /* 0x0000000744127836 */ /* 0x042fe20000000000 */
[----:B------:R-:W-:Y:S01]  /*0b70*/  STL [R1+0x754], R19 ;  /* 0x0007541301007387 */ /* 0x000fe20000100800 */
[----:B------:R-:W-:Y:S02]  /*0b80*/  IMAD.IADD R8, R13, 0x1, R10 ;  /* 0x000000010d087824 */ /* 0x000fe400078e020a */
[----:B------:R-:W-:Y:S01]  /*0b90*/  VIADD R14, R68, 0xa ;  /* 0x0000000a440e7836 */ /* 0x000fe20000000000 */
[----:B------:R1:W-:Y:S01]  /*0ba0*/  STL [R1+0x758], R18 ;  /* 0x0007581201007387 */ /* 0x0003e20000100800 */
[----:B------:R-:W-:Y:S01]  /*0bb0*/  IMAD R71, R6, R12, R71 ;  /* 0x0000000c06477224 */ /* 0x000fe200078e0247 */
[----:B------:R-:W-:Y:S01]  /*0bc0*/  IABS R63, R18 ;  /* 0x00000012003f7213 */ /* 0x000fe20000000000 */
[----:B------:R-:W-:Y:S01]  /*0bd0*/  IMAD.HI.U32 R13, R7, R65, RZ ;  /* 0x00000041070d7227 */ /* 0x000fe200078e00ff */
[----:B------:R-:W-:-:S02]  /*0be0*/  IABS R60, R14 ;  /* 0x0000000e003c7213 */ /* 0x000fc40000000000 */
[----:B------:R-:W-:Y:S01]  /*0bf0*/  LEA R8, R8, UR4, 0x9 ;  /* 0x0000000408087c11 */ /* 0x000fe2000f8e48ff */
[----:B------:R-:W-:Y:S01]  /*0c00*/  IMAD.MOV R9, RZ, RZ, -R9 ;  /* 0x000000ffff097224 */ /* 0x000fe200078e0a09 */
[----:B------:R-:W-:Y:S01]  /*0c10*/  USHF.L.U32 UR4, UR11, 0x15, URZ ;  /* 0x000000150b047899 */ /* 0x000fe200080006ff */
[C---:B---3--:R-:W-:Y:S02]  /*0c20*/  VIADD R17, R68.reuse, 0x8 ;  /* 0x0000000844117836 */ /* 0x048fe40000000000 */
[----:B------:R-:W-:Y:S01]  /*0c30*/  IMAD.HI.U32 R12, R7, R66, RZ ;  /* 0x00000042070c7227 */ /* 0x000fe200078e00ff */
[----:B------:R-:W-:Y:S02]  /*0c40*/  ULOP3.LUT UR4, UR4, 0x600000, URZ, 0xc0, !UPT ;  /* 0x0060000004047892 */ /* 0x000fe4000f8ec0ff */
[----:B------:R3:W-:Y:S01]  /*0c50*/  STL [R1+0x75c], R17 ;  /* 0x00075c1101007387 */ /* 0x0007e20000100800 */
[----:B0-----:R-:W-:Y:S01]  /*0c60*/  VIADD R16, R68, 0x9 ;  /* 0x0000000944107836 */ /* 0x001fe20000000000 */
[----:B------:R-:W-:Y:S01]  /*0c70*/  IABS R62, R17 ;  /* 0x00000011003e7213 */ /* 0x000fe20000000000 */
[----:B------:R-:W-:-:S02]  /*0c80*/  IMAD.MOV R13, RZ, RZ, -R13 ;  /* 0x000000ffff0d7224 */ /* 0x000fc400078e0a0d */
[----:B------:R-:W-:Y:S01]  /*0c90*/  IMAD R70, R6, R9, R70 ;  /* 0x0000000906467224 */ /* 0x000fe200078e0246 */
[----:B------:R-:W-:Y:S01]  /*0ca0*/  STL [R1+0x760], R16 ;  /* 0x0007601001007387 */ /* 0x000fe20000100800 */
[----:B-1----:R-:W-:Y:S01]  /*0cb0*/  VIADD R18, R68, 0xb ;  /* 0x0000000b44127836 */ /* 0x002fe20000000000 */
[----:B------:R-:W-:Y:S01]  /*0cc0*/  IABS R61, R16 ;  /* 0x00000010003d7213 */ /* 0x000fe20000000000 */
[----:B------:R-:W-:Y:S01]  /*0cd0*/  IMAD.MOV R15, RZ, RZ, -R12 ;  /* 0x000000ffff0f7224 */ /* 0x000fe200078e0a0c */
[----:B------:R0:W-:Y:S01]  /*0ce0*/  STL [R1+0x764], R14 ;  /* 0x0007640e01007387 */ /* 0x0001e20000100800 */
[C---:B------:R-:W-:Y:S01]  /*0cf0*/  IMAD.HI.U32 R9, R7.reuse, R64, RZ ;  /* 0x0000004007097227 */ /* 0x040fe200078e00ff */
[----:B------:R-:W-:Y:S02]  /*0d00*/  IABS R59, R18 ;  /* 0x00000012003b7213 */ /* 0x000fe40000000000 */
[----:B------:R1:W-:Y:S01]  /*0d10*/  STL [R1+0x76c], R18 ;  /* 0x00076c1201007387 */ /* 0x0003e20000100800 */
[----:B------:R-:W-:-:S04]  /*0d20*/  IMAD.HI.U32 R10, R7, R69, RZ ;  /* 0x00000045070a7227 */ /* 0x000fc800078e00ff */
[----:B------:R-:W-:Y:S02]  /*0d30*/  IMAD R65, R6, R13, R65 ;  /* 0x0000000d06417224 */ /* 0x000fe400078e0241 */
[C---:B---3--:R-:W-:Y:S02]  /*0d40*/  VIADD R17, R68.reuse, 0xc ;  /* 0x0000000c44117836 */ /* 0x048fe40000000000 */
[----:B0-----:R-:W-:Y:S02]  /*0d50*/  VIADD R14, R68, 0xf ;  /* 0x0000000f440e7836 */ /* 0x001fe40000000000 */
[----:B------:R-:W-:Y:S01]  /*0d60*/  IMAD R66, R6, R15, R66 ;  /* 0x0000000f06427224 */ /* 0x000fe200078e0242 */
[----:B------:R-:W-:Y:S01]  /*0d70*/  STL [R1+0x77c], R17 ;  /* 0x00077c1101007387 */ /* 0x000fe20000100800 */
[----:B------:R-:W-:Y:S01]  /*0d80*/  IMAD.HI.U32 R13, R7, R60, RZ ;  /* 0x0000003c070d7227 */ /* 0x000fe200078e00ff */
[----:B------:R-:W-:Y:S02]  /*0d90*/  IABS R55, R14 ;  /* 0x0000000e00377213 */ /* 0x000fe40000000000 */
[----:B------:R-:W-:Y:S01]  /*0da0*/  IABS R58, R17 ;  /* 0x00000011003a7213 */ /* 0x000fe20000000000 */
[----:B------:R-:W-:-:S02]  /*0db0*/  IMAD.MOV R9, RZ, RZ, -R9 ;  /* 0x000000ffff097224 */ /* 0x000fc400078e0a09 */
[C---:B------:R-:W-:Y:S02]  /*0dc0*/  VIADD R16, R68.reuse, 0xd ;  /* 0x0000000d44107836 */ /* 0x040fe40000000000 */
[----:B------:R-:W-:Y:S02]  /*0dd0*/  VIADD R15, R68, 0xe ;  /* 0x0000000e440f7836 */ /* 0x000fe40000000000 */
[C---:B------:R-:W-:Y:S01]  /*0de0*/  IMAD.HI.U32 R11, R7.reuse, R67, RZ ;  /* 0x00000043070b7227 */ /* 0x040fe200078e00ff */
[----:B------:R-:W-:Y:S01]  /*0df0*/  STL [R1+0x778], R16 ;  /* 0x0007781001007387 */ /* 0x000fe20000100800 */
[----:B------:R-:W-:Y:S02]  /*0e00*/  IABS R57, R16 ;  /* 0x0000001000397213 */ /* 0x000fe40000000000 */
[----:B------:R-:W-:Y:S01]  /*0e10*/  IMAD.MOV R10, RZ, RZ, -R10 ;  /* 0x000000ffff0a7224 */ /* 0x000fe200078e0a0a */
[----:B------:R-:W-:Y:S01]  /*0e20*/  STL [R1+0x774], R15 ;  /* 0x0007740f01007387 */ /* 0x000fe20000100800 */
[----:B------:R-:W-:Y:S01]  /*0e30*/  IMAD.HI.U32 R12, R7, R61, RZ ;  /* 0x0000003d070c7227 */ /* 0x000fe200078e00ff */
[----:B------:R-:W-:-:S02]  /*0e40*/  IABS R56, R15 ;  /* 0x0000000f00387213 */ /* 0x000fc40000000000 */
[----:B------:R0:W-:Y:S01]  /*0e50*/  STL [R1+0x770], R14 ;  /* 0x0007700e01007387 */ /* 0x0001e20000100800 */
[----:B------:R-:W-:Y:S02]  /*0e60*/  IMAD.MOV R13, RZ, RZ, -R13 ;  /* 0x000000ffff0d7224 */ /* 0x000fe400078e0a0d */
[----:B------:R-:W-:Y:S02]  /*0e70*/  IMAD R64, R6, R9, R64 ;  /* 0x0000000906407224 */ /* 0x000fe400078e0240 */
[----:B------:R-:W-:Y:S02]  /*0e80*/  VIADD R20, R68, 0x10 ;  /* 0x0000001044147836 */ /* 0x000fe40000000000 */
[----:B------:R-:W-:-:S03]  /*0e90*/  IMAD.HI.U32 R9, R7, R59, RZ ;  /* 0x0000003b07097227 */ /* 0x000fc600078e00ff */
[----:B------:R-:W-:Y:S01]  /*0ea0*/  IABS R54, R20 ;  /* 0x0000001400367213 */ /* 0x000fe20000000000 */
[----:B------:R-:W-:Y:S01]  /*0eb0*/  IMAD.MOV R11, RZ, RZ, -R11 ;  /* 0x000000ffff0b7224 */ /* 0x000fe200078e0a0b */
[----:B------:R-:W-:Y:S01]  /*0ec0*/  STL [R1+0x768], R20 ;  /* 0x0007681401007387 */ /* 0x000fe20000100800 */
[----:B------:R-:W-:Y:S02]  /*0ed0*/  VIADD R19, R68, 0x11 ;  /* 0x0000001144137836 */ /* 0x000fe40000000000 */
[----:B------:R-:W-:Y:S02]  /*0ee0*/  IMAD R69, R6, R10, R69 ;  /* 0x0000000a06457224 */ /* 0x000fe400078e0245 */
[----:B------:R-:W-:Y:S01]  /*0ef0*/  IMAD.MOV R12, RZ, RZ, -R12 ;  /* 0x000000ffff0c7224 */ /* 0x000fe200078e0a0c */
[----:B------:R-:W-:Y:S01]  /*0f00*/  STL [R1+0x780], R19 ;  /* 0x0007801301007387 */ /* 0x000fe20000100800 */
[----:B-1----:R-:W-:Y:S01]  /*0f10*/  VIADD R18, R68, 0x12 ;  /* 0x0000001244127836 */ /* 0x002fe20000000000 */
[----:B------:R-:W-:Y:S01]  /*0f20*/  IABS R53, R19 ;  /* 0x0000001300357213 */ /* 0x000fe20000000000 */
[----:B------:R-:W-:-:S03]  /*0f30*/  IMAD.HI.U32 R10, R7, R63, RZ ;  /* 0x0000003f070a7227 */ /* 0x000fc600078e00ff */
[----:B------:R1:W-:Y:S01]  /*0f40*/  STL [R1+0x790], R18 ;  /* 0x0007901201007387 */ /* 0x0003e20000100800 */
[----:B------:R-:W-:Y:S01]  /*0f50*/  IMAD R60, R6, R13, R60 ;  /* 0x0000000d063c7224 */ /* 0x000fe200078e023c */
[----:B------:R-:W-:Y:S01]  /*0f60*/  IABS R52, R18 ;  /* 0x0000001200347213 */ /* 0x000fe20000000000 */
[----:B0-----:R-:W-:Y:S02]  /*0f70*/  VIADD R14, R68, 0x14 ;  /* 0x00000014440e7836 */ /* 0x001fe40000000000 */
[----:B------:R-:W-:-:S03]  /*0f80*/  IMAD.HI.U32 R13, R7, R55, RZ ;  /* 0x00000037070d7227 */ /* 0x000fc600078e00ff */
[----:B------:R-:W-:Y:S01]  /*0f90*/  IABS R50, R14 ;  /* 0x0000000e00327213 */ /* 0x000fe20000000000 */
[----:B------:R-:W-:Y:S02]  /*0fa0*/  IMAD.MOV R9, RZ, RZ, -R9 ;  /* 0x000000ffff097224 */ /* 0x000fe400078e0a09 */
[----:B------:R-:W-:Y:S02]  /*0fb0*/  IMAD R67, R6, R11, R67 ;  /* 0x0000000b06437224 */ /* 0x000fe400078e0243 */
[----:B------:R-:W-:-:S04]  /*0fc0*/  IMAD.HI.U32 R11, R7, R62, RZ ;  /* 0x0000003e070b7227 */ /* 0x000fc800078e00ff */
[----:B------:R-:W-:Y:S02]  /*0fd0*/  IMAD R61, R6, R12, R61 ;  /* 0x0000000c063d7224 */ /* 0x000fe400078e023d */
[----:B------:R-:W-:Y:S02]  /*0fe0*/  VIADD R16, R68, 0x13 ;  /* 0x0000001344107836 */ /* 0x000fe40000000000 */
[----:B------:R-:W-:Y:S02]  /*0ff0*/  IMAD.MOV R10, RZ, RZ, -R10 ;  /* 0x000000ffff0a7224 */ /* 0x000fe400078e0a0a */
[----:B------:R-:W-:Y:S01]  /*1000*/  IMAD.HI.U32 R12, R7, R56, RZ ;  /* 0x00000038070c7227 */ /* 0x000fe200078e00ff */
[----:B------:R-:W-:Y:S01]  /*1010*/  STL [R1+0x78c], R16 ;  /* 0x00078c1001007387 */ /* 0x000fe20000100800 */
[----:B------:R-:W-:Y:S02]  /*1020*/  IABS R51, R16 ;  /* 0x0000001000337213 */ /* 0x000fe40000000000 */
[----:B------:R-:W-:Y:S01]  /*1030*/  IMAD.MOV R13, RZ, RZ, -R13 ;  /* 0x000000ffff0d7224 */ /* 0x000fe200078e0a0d */
[----:B------:R0:W-:Y:S01]  /*1040*/  STL [R1+0x794], R14 ;  /* 0x0007940e01007387 */ /* 0x0001e20000100800 */
[----:B------:R-:W-:-:S02]  /*1050*/  IMAD R59, R6, R9, R59 ;  /* 0x00000009063b7224 */ /* 0x000fc400078e023b */
[----:B-1----:R-:W-:Y:S02]  /*1060*/  VIADD R18, R68, 0x15 ;  /* 0x0000001544127836 */ /* 0x002fe40000000000 */
[----:B------:R-:W-:-:S03]  /*1070*/  IMAD.HI.U32 R9, R7, R54, RZ ;  /* 0x0000003607097227 */ /* 0x000fc600078e00ff */
[----:B------:R-:W-:Y:S01]  /*1080*/  IABS R49, R18 ;  /* 0x0000001200317213 */ /* 0x000fe20000000000 */
[----:B------:R-:W-:Y:S01]  /*1090*/  IMAD.MOV R11, RZ, RZ, -R11 ;  /* 0x000000ffff0b7224 */ /* 0x000fe200078e0a0b */
[----:B------:R1:W-:Y:S01]  /*10a0*/  STL [R1+0x798], R18 ;  /* 0x0007981201007387 */ /* 0x0003e20000100800 */
[----:B------:R-:W-:Y:S02]  /*10b0*/  IMAD R63, R6, R10, R63 ;  /* 0x0000000a063f7224 */ /* 0x000fe400078e023f */
[----:B------:R-:W-:Y:S02]  /*10c0*/  IMAD.MOV R17, RZ, RZ, -R12 ;  /* 0x000000ffff117224 */ /* 0x000fe400078e0a0c */
[----:B------:R-:W-:-:S04]  /*10d0*/  IMAD.HI.U32 R10, R7, R58, RZ ;  /* 0x0000003a070a7227 */ /* 0x000fc800078e00ff */
[----:B------:R-:W-:Y:S02]  /*10e0*/  IMAD R55, R6, R13, R55 ;  /* 0x0000000d06377224 */ /* 0x000fe400078e0237 */
[----:B------:R-:W-:-:S04]  /*10f0*/  IMAD.HI.U32 R13, R7, R50, RZ ;  /* 0x00000032070d7227 */ /* 0x000fc800078e00ff */
[----:B------:R-:W-:Y:S02]  /*1100*/  IMAD.MOV R9, RZ, RZ, -R9 ;  /* 0x000000ffff097224 */ /* 0x000fe400078e0a09 */
[----:B0-----:R-:W-:Y:S02]  /*1110*/  VIADD R14, R68, 0x19 ;  /* 0x00000019440e7836 */ /* 0x001fe40000000000 */
[----:B------:R-:W-:Y:S02]  /*1120*/  IMAD R62, R6, R11, R62 ;  /* 0x0000000b063e7224 */ /* 0x000fe400078e023e */
[----:B------:R-:W-:Y:S01]  /*1130*/  IMAD.HI.U32 R11, R7, R57, RZ ;  /* 0x00000039070b7227 */ /* 0x000fe200078e00ff */
[----:B------:R-:W-:-:S03]  /*1140*/  IABS R45, R14 ;  /* 0x0000000e002d7213 */ /* 0x000fc60000000000 */
[----:B------:R-:W-:Y:S02]  /*1150*/  IMAD R56, R6, R17, R56 ;  /* 0x0000001106387224 */ /* 0x000fe400078e0238 */
[----:B------:R-:W-:Y:S02]  /*1160*/  IMAD.MOV R15, RZ, RZ, -R10 ;  /* 0x000000ffff0f7224 */ /* 0x000fe400078e0a0a */
[----:B------:R-:W-:Y:S02]  /*1170*/  VIADD R17, R68, 0x16 ;  /* 0x0000001644117836 */ /* 0x000fe40000000000 */
[----:B------:R-:W-:-:S03]  /*1180*/  IMAD.HI.U32 R10, R7, R53, RZ ;  /* 0x00000035070a7227 */ /* 0x000fc600078e00ff */
[----:B------:R-:W-:Y:S01]  /*1190*/  IABS R48, R17 ;  /* 0x0000001100307213 */ /* 0x000fe20000000000 */
[----:B------:R-:W-:Y:S01]  /*11a0*/  IMAD.MOV R13, RZ, RZ, -R13 ;  /* 0x000000ffff0d7224 */ /* 0x000fe200078e0a0d */
[----:B------:R-:W-:Y:S01]  /*11b0*/  STL [R1+0x7a8], R17 ;  /* 0x0007a81101007387 */ /* 0x000fe20000100800 */
[----:B------:R-:W-:Y:S02]  /*11c0*/  IMAD R54, R6, R9, R54 ;  /* 0x0000000906367224 */ /* 0x000fe400078e0236 */
[----:B------:R-:W-:-:S04]  /*11d0*/  IMAD.HI.U32 R9, R7, R49, RZ ;  /* 0x0000003107097227 */ /* 0x000fc800078e00ff */
[----:B------:R-:W-:Y:S02]  /*11e0*/  IMAD.MOV R11, RZ, RZ, -R11 ;  /* 0x000000ffff0b7224 */ /* 0x000fe400078e0a0b */
[----:B------:R-:W-:Y:S02]  /*11f0*/  IMAD.MOV R10, RZ, RZ, -R10 ;  /* 0x000000ffff0a7224 */ /* 0x000fe400078e0a0a */
[C---:B------:R-:W-:Y:S02]  /*1200*/  IMAD R50, R6.reuse, R13, R50 ;  /* 0x0000000d06327224 */ /* 0x040fe400078e0232 */
[----:B------:R-:W-:Y:S02]  /*1210*/  IMAD R58, R6, R15, R58 ;  /* 0x0000000f063a7224 */ /* 0x000fe400078e023a */
[----:B------:R-:W-:Y:S02]  /*1220*/  VIADD R16, R68, 0x17 ;  /* 0x0000001744107836 */ /* 0x000fe40000000000 */
[----:B------:R-:W-:-:S02]  /*1230*/  IMAD.MOV R13, RZ, RZ, -R9 ;  /* 0x000000ffff0d7224 */ /* 0x000fc400078e0a09 */
[----:B------:R-:W-:Y:S01]  /*1240*/  IMAD R57, R6, R11, R57 ;  /* 0x0000000b06397224 */ /* 0x000fe200078e0239 */
[----:B------:R0:W-:Y:S01]  /*1250*/  STL [R1+0x7a4], R16 ;  /* 0x0007a41001007387 */ /* 0x0001e20000100800 */
[----:B------:R-:W-:Y:S01]  /*1260*/  VIADD R15, R68, 0x18 ;  /* 0x00000018440f7836 */ /* 0x000fe20000000000 */
[----:B------:R-:W-:Y:S01]  /*1270*/  IABS R47, R16 ;  /* 0x00000010002f7213 */ /* 0x000fe20000000000 */
[----:B------:R-:W-:-:S03]  /*1280*/  IMAD.HI.U32 R9, R7, R45, RZ ;  /* 0x0000002d07097227 */ /* 0x000fc600078e00ff */
[----:B------:R3:W-:Y:S01]  /*1290*/  STL [R1+0x7ac], R15 ;  /* 0x0007ac0f01007387 */ /* 0x0007e20000100800 */
[C---:B------:R-:W-:Y:S01]  /*12a0*/  IMAD.HI.U32 R11, R7.reuse, R52, RZ ;  /* 0x00000034070b7227 */ /* 0x040fe200078e00ff */
[----:B------:R-:W-:Y:S02]  /*12b0*/  IABS R46, R15 ;  /* 0x0000000f002e7213 */ /* 0x000fe40000000000 */
[----:B------:R5:W-:Y:S01]  /*12c0*/  STL [R1+0x7b0], R14 ;  /* 0x0007b00e01007387 */ /* 0x000be20000100800 */
[----:B------:R-:W-:Y:S02]  /*12d0*/  IMAD R53, R6, R10, R53 ;  /* 0x0000000a06357224 */ /* 0x000fe400078e0235 */
[----:B------:R-:W-:-:S04]  /*12e0*/  IMAD.HI.U32 R10, R7, R48, RZ ;  /* 0x00000030070a7227 */ /* 0x000fc800078e00ff */
[----:B------:R-:W-:Y:S02]  /*12f0*/  IMAD.MOV R9, RZ, RZ, -R9 ;  /* 0x000000ffff097224 */ /* 0x000fe400078e0a09 */
[----:B------:R-:W-:Y:S02]  /*1300*/  IMAD.MOV R11, RZ, RZ, -R11 ;  /* 0x000000ffff0b7224 */ /* 0x000fe400078e0a0b */
[C---:B-1----:R-:W-:Y:S02]  /*1310*/  VIADD R18, R68.reuse, 0x1a ;  /* 0x0000001a44127836 */ /* 0x042fe40000000000 */
[C---:B0-----:R-:W-:Y:S02]  /*1320*/  VIADD R16, R68.reuse, 0x1b ;  /* 0x0000001b44107836 */ /* 0x041fe40000000000 */
[----:B---3--:R-:W-:Y:S01]  /*1330*/  IMAD.MOV R15, RZ, RZ, -R10 ;  /* 0x000000ffff0f7224 */ /* 0x008fe200078e0a0a */
[----:B------:R-:W-:Y:S01]  /*1340*/  STL [R1+0x7c0], R18 ;  /* 0x0007c01201007387 */ /* 0x000fe20000100800 */
[----:B-----5:R-:W-:Y:S01]  /*1350*/  VIADD R14, R68, 0x1c ;  /* 0x0000001c440e7836 */ /* 0x020fe20000000000 */
[----:B------:R-:W-:Y:S01]  /*1360*/  IABS R44, R18 ;  /* 0x00000012002c7213 */ /* 0x000fe20000000000 */
[----:B------:R-:W-:Y:S01]  /*1370*/  IMAD.HI.U32 R12, R7, R51, RZ ;  /* 0x00000033070c7227 */ /* 0x000fe200078e00ff */
[----:B------:R-:W-:Y:S01]  /*1380*/  STL [R1+0x7bc], R16 ;  /* 0x0007bc1001007387 */ /* 0x000fe20000100800 */
[----:B------:R-:W-:-:S02]  /*1390*/  IABS R43, R16 ;  /* 0x00000010002b7213 */ /* 0x000fc40000000000 */
[----:B------:R-:W-:Y:S01]  /*13a0*/  IMAD R45, R6, R9, R45 ;  /* 0x00000009062d7224 */ /* 0x000fe200078e022d */
[----:B------:R-:W-:Y:S01]  /*13b0*/  STL [R1+0x7c4], R14 ;  /* 0x0007c40e01007387 */ /* 0x000fe20000100800 */
[----:B------:R-:W-:Y:S01]  /*13c0*/  VIADD R10, R68, 0x1d ;  /* 0x0000001d440a7836 */ /* 0x000fe20000000000 */
[----:B------:R-:W-:Y:S01]  /*13d0*/  IABS R42, R14 ;  /* 0x0000000e002a7213 */ /* 0x000fe20000000000 */
[----:B------:R-:W-:Y:S02]  /*13e0*/  IMAD R52, R6, R11, R52 ;  /* 0x0000000b06347224 */ /* 0x000fe400078e0234 */
[----:B------:R-:W-:Y:S01]  /*13f0*/  VIADD R9, R68, 0x1e ;  /* 0x0000001e44097836 */ /* 0x000fe20000000000 */
[----:B------:R-:W-:Y:S01]  /*1400*/  STL [R1+0x7c8], R10 ;  /* 0x0007c80a01007387 */ /* 0x000fe20000100800 */
[----:B------:R-:W-:Y:S01]  /*1410*/  IMAD.HI.U32 R11, R7, R47, RZ ;  /* 0x0000002f070b7227 */ /* 0x000fe200078e00ff */
[----:B------:R-:W-:Y:S02]  /*1420*/  IABS R41, R10 ;  /* 0x0000000a00297213 */ /* 0x000fe40000000000 */
[----:B------:R0:W-:Y:S01]  /*1430*/  STL [R1+0x7d8], R9 ;  /* 0x0007d80901007387 */ /* 0x0001e20000100800 */
[----:B------:R-:W-:Y:S01]  /*1440*/  IMAD.MOV R12, RZ, RZ, -R12 ;  /* 0x000000ffff0c7224 */ /* 0x000fe200078e0a0c */
[----:B------:R-:W-:Y:S01]  /*1450*/  IABS R40, R9 ;  /* 0x0000000900287213 */ /* 0x000fe20000000000 */
[----:B------:R-:W-:-:S02]  /*1460*/  IMAD.MOV R11, RZ, RZ, -R11 ;  /* 0x000000ffff0b7224 */ /* 0x000fc400078e0a0b */
[----:B------:R-:W-:Y:S02]  /*1470*/  IMAD R51, R6, R12, R51 ;  /* 0x0000000c06337224 */ /* 0x000fe400078e0233 */
[----:B------:R-:W-:-:S04]  /*1480*/  IMAD.HI.U32 R12, R7, R46, RZ ;  /* 0x0000002e070c7227 */ /* 0x000fc800078e00ff */
[----:B0-----:R-:W-:-:S04]  /*1490*/  IMAD.HI.U32 R9, R7, R44, RZ ;  /* 0x0000002c07097227 */ /* 0x001fc800078e00ff */
[C---:B------:R-:W-:Y:S02]  /*14a0*/  IMAD R49, R6.reuse, R13, R49 ;  /* 0x0000000d06317224 */ /* 0x040fe400078e0231 */
[----:B------:R-:W-:Y:S02]  /*14b0*/  IMAD R47, R6, R11, R47 ;  /* 0x0000000b062f7224 */ /* 0x000fe400078e022f */
[----:B------:R-:W-:Y:S02]  /*14c0*/  IMAD.MOV R13, RZ, RZ, -R9 ;  /* 0x000000ffff0d7224 */ /* 0x000fe400078e0a09 */
[----:B------:R-:W-:-:S04]  /*14d0*/  IMAD.HI.U32 R11, R7, R41, RZ ;  /* 0x00000029070b7227 */ /* 0x000fc800078e00ff */
[----:B------:R-:W-:-:S04]  /*14e0*/  IMAD.HI.U32 R9, R7, R42, RZ ;  /* 0x0000002a07097227 */ /* 0x000fc800078e00ff */
[----:B------:R-:W-:Y:S02]  /*14f0*/  IMAD.MOV R17, RZ, RZ, -R12 ;  /* 0x000000ffff117224 */ /* 0x000fe400078e0a0c */
[----:B------:R-:W-:-:S04]  /*1500*/  IMAD.HI.U32 R12, R7, R40, RZ ;  /* 0x00000028070c7227 */ /* 0x000fc800078e00ff */
[----:B------:R-:W-:Y:S02]  /*1510*/  IMAD.MOV R11, RZ, RZ, -R11 ;  /* 0x000000ffff0b7224 */ /* 0x000fe400078e0a0b */
[----:B------:R-:W-:Y:S02]  /*1520*/  IMAD.MOV R9, RZ, RZ, -R9 ;  /* 0x000000ffff097224 */ /* 0x000fe400078e0a09 */
[----:B------:R-:W-:-:S04]  /*1530*/  IMAD.HI.U32 R10, R7, R43, RZ ;  /* 0x0000002b070a7227 */ /* 0x000fc800078e00ff */
[----:B------:R-:W-:Y:S02]  /*1540*/  IMAD R44, R6, R13, R44 ;  /* 0x0000000d062c7224 */ /* 0x000fe400078e022c */
[----:B------:R-:W-:Y:S02]  /*1550*/  VIADD R14, R68, 0x1f ;  /* 0x0000001f440e7836 */ /* 0x000fe40000000000 */
[----:B------:R-:W-:Y:S02]  /*1560*/  IMAD.MOV R13, RZ, RZ, -R12 ;  /* 0x000000ffff0d7224 */ /* 0x000fe400078e0a0c */
[----:B------:R-:W-:Y:S01]  /*1570*/  IMAD R41, R6, R11, R41 ;  /* 0x0000000b06297224 */ /* 0x000fe200078e0229 */
[----:B------:R-:W-:Y:S01]  /*1580*/  IABS R39, R14 ;  /* 0x0000000e00277213 */ /* 0x000fe20000000000 */
[----:B------:R-:W-:Y:S01]  /*1590*/  VIADD R12, R68, 0x20 ;  /* 0x00000020440c7836 */ /* 0x000fe20000000000 */
[----:B------:R-:W-:Y:S01]  /*15a0*/  STL [R1+0x7d4], R14 ;  /* 0x0007d40e01007387 */ /* 0x000fe20000100800 */
[----:B------:R-:W-:-:S02]  /*15b0*/  IMAD R42, R6, R9, R42 ;  /* 0x00000009062a7224 */ /* 0x000fc400078e022a */
[C---:B------:R-:W-:Y:S01]  /*15c0*/  VIADD R11, R68.reuse, 0x21 ;  /* 0x00000021440b7836 */ /* 0x040fe20000000000 */
[----:B------:R-:W-:Y:S01]  /*15d0*/  STL [R1+0x7dc], R12 ;  /* 0x0007dc0c01007387 */ /* 0x000fe20000100800 */
[----:B------:R-:W-:Y:S01]  /*15e0*/  IMAD.MOV R10, RZ, RZ, -R10 ;  /* 0x000000ffff0a7224 */ /* 0x000fe200078e0a0a */
[----:B------:R-:W-:Y:S01]  /*15f0*/  IABS R38, R12 ;  /* 0x0000000c00267213 */ /* 0x000fe20000000000 */
[----:B------:R-:W-:Y:S01]  /*1600*/  VIADD R9, R68, 0x22 ;  /* 0x0000002244097836 */ /* 0x000fe20000000000 */
[----:B------:R-:W-:Y:S01]  /*1610*/  STL [R1+0x7e0], R11 ;  /* 0x0007e00b01007387 */ /* 0x000fe20000100800 */
[----:B------:R-:W-:Y:S01]  /*1620*/  IMAD R43, R6, R10, R43 ;  /* 0x0000000a062b7224 */ /* 0x000fe200078e022b */
[----:B------:R-:W-:Y:S01]  /*1630*/  IABS R37, R11 ;  /* 0x0000000b00257213 */ /* 0x000fe20000000000 */
[----:B------:R-:W-:Y:S01]  /*1640*/  VIADD R10, R68, 0x23 ;  /* 0x00000023440a7836 */ /* 0x000fe20000000000 */
[----:B------:R0:W-:Y:S01]  /*1650*/  STL [R1+0x7f0], R9 ;  /* 0x0007f00901007387 */ /* 0x0001e20000100800 */
[----:B------:R-:W-:Y:S01]  /*1660*/  IABS R36, R9 ;  /* 0x0000000900247213 */ /* 0x000fe20000000000 */
[C---:B------:R-:W-:Y:S01]  /*1670*/  IMAD R40, R6.reuse, R13, R40 ;  /* 0x0000000d06287224 */ /* 0x040fe200078e0228 */
[----:B------:R-:W-:Y:S01]  /*1680*/  LOP3.LUT R13, R5, 0x7f, RZ, 0xc0, !PT ;  /* 0x0000007f050d7812 */ /* 0x000fe200078ec0ff */
[----:B------:R-:W-:Y:S01]  /*1690*/  IMAD R46, R6, R17, R46 ;  /* 0x00000011062e7224 */ /* 0x000fe200078e022e */
[----:B------:R-:W-:Y:S01]  /*16a0*/  IABS R35, R10 ;  /* 0x0000000a00237213 */ /* 0x000fe20000000000 */
[----:B------:R-:W-:Y:S01]  /*16b0*/  VIADD R17, R68, 0x24 ;  /* 0x0000002444117836 */ /* 0x000fe20000000000 */
[----:B------:R-:W-:Y:S01]  /*16c0*/  STL [R1+0x7ec], R10 ;  /* 0x0007ec0a01007387 */ /* 0x000fe20000100800 */
[----:B------:R-:W-:Y:S01]  /*16d0*/  IMAD R48, R6, R15, R48 ;  /* 0x0000000f06307224 */ /* 0x000fe200078e0230 */
[----:B------:R-:W-:Y:S01]  /*16e0*/  ISETP.NE.U32.AND P3, PT, R13, RZ, PT ;  /* 0x000000ff0d00720c */ /* 0x000fe20003f65070 */
[----:B0-----:R-:W-:Y:S01]  /*16f0*/  IMAD.HI.U32 R9, R7, R39, RZ ;  /* 0x0000002707097227 */ /* 0x001fe200078e00ff */
[----:B------:R-:W-:Y:S01]  /*1700*/  STL [R1+0x7f4], R17 ;  /* 0x0007f41101007387 */ /* 0x000fe20000100800 */
[----:B------:R-:W-:-:S02]  /*1710*/  IABS R34, R17 ;  /* 0x0000001100227213 */ /* 0x000fc40000000000 */
[----:B------:R-:W-:Y:S02]  /*1720*/  IMAD.MOV R12, RZ, RZ, -R9 ;  /* 0x000000ffff0c7224 */ /* 0x000fe400078e0a09 */
[----:B------:R-:W-:Y:S02]  /*1730*/  VIADD R16, R68, 0x25 ;  /* 0x0000002544107836 */ /* 0x000fe40000000000 */
[----:B------:R-:W-:Y:S02]  /*1740*/  IMAD R39, R6, R12, R39 ;  /* 0x0000000c06277224 */ /* 0x000fe400078e0227 */
[----:B------:R-:W-:Y:S01]  /*1750*/  IMAD.HI.U32 R12, R7, R35, RZ ;  /* 0x00000023070c7227 */ /* 0x000fe200078e00ff */
[----:B------:R-:W-:Y:S01]  /*1760*/  STL [R1+0x7e8], R16 ;  /* 0x0007e81001007387 */ /* 0x000fe20000100800 */
[----:B------:R-:W-:Y:S02]  /*1770*/  IABS R33, R16 ;  /* 0x0000001000217213 */ /* 0x000fe40000000000 */
[----:B------:R-:W-:-:S02]  /*1780*/  IMAD.MOV R12, RZ, RZ, -R12 ;  /* 0x000000ffff0c7224 */ /* 0x000fc400078e0a0c */
[----:B------:R-:W-:Y:S02]  /*1790*/  VIADD R15, R68, 0x26 ;  /* 0x00000026440f7836 */ /* 0x000fe40000000000 */
[----:B------:R-:W-:Y:S02]  /*17a0*/  IMAD R35, R6, R12, R35 ;  /* 0x0000000c06237224 */ /* 0x000fe400078e0223 */
[----:B------:R-:W-:Y:S01]  /*17b0*/  IMAD.IADD R12, R13, 0x1, R8 ;  /* 0x000000010d0c7824 */ /* 0x000fe200078e0208 */
[----:B------:R-:W-:Y:S01]  /*17c0*/  STL [R1+0x7e4], R15 ;  /* 0x0007e40f01007387 */ /* 0x000fe20000100800 */
[----:B------:R-:W-:Y:S01]  /*17d0*/  VIADD R14, R68, 0x27 ;  /* 0x00000027440e7836 */ /* 0x000fe20000000000 */
[----:B------:R-:W-:Y:S01]  /*17e0*/  IABS R32, R15 ;  /* 0x0000000f00207213 */ /* 0x000fe20000000000 */
[----:B------:R-:W-:Y:S01]  /*17f0*/  IMAD.HI.U32 R9, R7, R38, RZ ;  /* 0x0000002607097227 */ /* 0x000fe200078e00ff */
[----:B------:R-:W-:Y:S02]  /*1800*/  IABS R5, R12 ;  /* 0x0000000c00057213 */ /* 0x000fe40000000000 */
[----:B------:R0:W-:Y:S01]  /*1810*/  STL [R1+0x7d0], R14 ;  /* 0x0007d00e01007387 */ /* 0x0001e20000100800 */
[----:B------:R-:W-:Y:S01]  /*1820*/  IABS R31, R14 ;  /* 0x0000000e001f7213 */ /* 0x000fe20000000000 */
[----:B------:R-:W-:Y:S01]  /*1830*/  IMAD.MOV R9, RZ, RZ, -R9 ;  /* 0x000000ffff097224 */ /* 0x000fe200078e0a09 */
[----:B------:R-:W-:Y:S01]  /*1840*/  ISETP.GE.AND P2, PT, R12, RZ, PT ;  /* 0x000000ff0c00720c */ /* 0x000fe20003f46270 */
[----:B------:R-:W-:Y:S01]  /*1850*/  IMAD.HI.U32 R0, R0, R5, RZ ;  /* 0x0000000500007227 */ /* 0x000fe200078e00ff */
[----:B------:R-:W-:Y:S03]  /*1860*/  STL [R1+0x6f8], R12 ;  /* 0x0006f80c01007387 */ /* 0x000fe60000100800 */
[----:B------:R-:W-:Y:S01]  /*1870*/  IMAD.MOV R0, RZ, RZ, -R0 ;  /* 0x000000ffff007224 */ /* 0x000fe200078e0a00 */
[----:B0-----:R-:W0:Y:S01]  /*1880*/  LDC R14, c[0x0][0x3a0] ;  /* 0x0000e800ff0e7b82 */ /* 0x001e220000000800 */
[----:B------:R-:W-:-:S02]  /*1890*/  VIADD R15, R68, 0x2c ;  /* 0x0000002c440f7836 */ /* 0x000fc40000000000 */
[----:B------:R-:W-:Y:S02]  /*18a0*/  IMAD R0, R4, R0, R5 ;  /* 0x0000000004007224 */ /* 0x000fe400078e0205 */
[C---:B------:R-:W-:Y:S01]  /*18b0*/  VIADD R19, R68.reuse, 0x28 ;  /* 0x0000002844137836 */ /* 0x040fe20000000000 */
[----:B------:R-:W-:Y:S01]  /*18c0*/  IABS R26, R15 ;  /* 0x0000000f001a7213 */ /* 0x000fe20000000000 */
[----:B------:R-:W-:Y:S01]  /*18d0*/  VIADD R18, R68, 0x29 ;  /* 0x0000002944127836 */ /* 0x000fe20000000000 */
[----:B------:R-:W-:Y:S01]  /*18e0*/  ISETP.GT.U32.AND P0, PT, R4, R0, PT ;  /* 0x000000000400720c */ /* 0x000fe20003f04070 */
[----:B------:R-:W-:Y:S01]  /*18f0*/  IMAD R38, R6, R9, R38 ;  /* 0x0000000906267224 */ /* 0x000fe200078e0226 */
[----:B------:R-:W-:Y:S01]  /*1900*/  STL [R1+0x7cc], R19 ;  /* 0x0007cc1301007387 */ /* 0x000fe20000100800 */
[----:B------:R-:W-:Y:S01]  /*1910*/  VIADD R17, R68, 0x2a ;  /* 0x0000002a44117836 */ /* 0x000fe20000000000 */
[----:B------:R-:W-:Y:S01]  /*1920*/  IABS R29, R18 ;  /* 0x00000012001d7213 */ /* 0x000fe20000000000 */
[----:B------:R-:W-:Y:S01]  /*1930*/  IMAD.HI.U32 R10, R7, R37, RZ ;  /* 0x00000025070a7227 */ /* 0x000fe200078e00ff */
[----:B------:R-:W-:Y:S01]  /*1940*/  STL [R1+0x7b8], R18 ;  /* 0x0007b81201007387 */ /* 0x000fe20000100800 */
[----:B------:R-:W-:-:S02]  /*1950*/  IABS R30, R19 ;  /* 0x00000013001e7213 */ /* 0x000fc40000000000 */
[C---:B------:R-:W-:Y:S01]  /*1960*/  IMAD.HI.U32 R9, R7.reuse, R32, RZ ;  /* 0x0000002007097227 */ /* 0x040fe200078e00ff */
[----:B------:R-:W-:Y:S01]  /*1970*/  STL [R1+0x7b4], R17 ;  /* 0x0007b41101007387 */ /* 0x000fe20000100800 */
[----:B------:R-:W-:Y:S02]  /*1980*/  IABS R28, R17 ;  /* 0x00000011001c7213 */ /* 0x000fe40000000000 */
[----:B------:R-:W-:Y:S02]  /*1990*/  @!P0 IMAD.IADD R0, R0, 0x1, -R4 ;  /* 0x0000000100008824 */ /* 0x000fe400078e0a04 */
[----:B------:R-:W-:Y:S02]  /*19a0*/  VIADD R16, R68, 0x2b ;  /* 0x0000002b44107836 */ /* 0x000fe40000000000 */
[C---:B------:R-:W-:Y:S01]  /*19b0*/  IMAD.HI.U32 R5, R7.reuse, R26, RZ ;  /* 0x0000001a07057227 */ /* 0x040fe200078e00ff */
[----:B------:R-:W-:Y:S02]  /*19c0*/  ISETP.GT.U32.AND P0, PT, R4, R0, PT ;  /* 0x000000000400720c */ /* 0x000fe40003f04070 */
[----:B------:R1:W-:Y:S01]  /*19d0*/  STL [R1+0x7a0], R16 ;  /* 0x0007a01001007387 */ /* 0x0003e20000100800 */
[----:B------:R-:W-:Y:S01]  /*19e0*/  IMAD.MOV R10, RZ, RZ, -R10 ;  /* 0x000000ffff0a7224 */ /* 0x000fe200078e0a0a */
[----:B------:R-:W-:Y:S01]  /*19f0*/  IABS R27, R16 ;  /* 0x00000010001b7213 */ /* 0x000fe20000000000 */
[----:B------:R-:W-:Y:S01]  /*1a00*/  IMAD.MOV R9, RZ, RZ, -R9 ;  /* 0x000000ffff097224 */ /* 0x000fe200078e0a09 */
[----:B------:R3:W-:Y:S01]  /*1a10*/  STL [R1+0x79c], R15 ;  /* 0x00079c0f01007387 */ /* 0x0007e20000100800 */
[----:B------:R-:W-:-:S04]  /*1a20*/  IMAD.HI.U32 R8, R7, R31, RZ ;  /* 0x0000001f07087227 */ /* 0x000fc800078e00ff */
[----:B------:R-:W-:-:S04]  /*1a30*/  IMAD.HI.U32 R11, R7, R36, RZ ;  /* 0x00000024070b7227 */ /* 0x000fc800078e00ff */
[----:B------:R-:W-:Y:S01]  /*1a40*/  @!P0 IMAD.IADD R0, R0, 0x1, -R4 ;  /* 0x0000000100008824 */ /* 0x000fe200078e0a04 */
[----:B------:R-:W-:Y:S01]  /*1a50*/  ISETP.NE.AND P0, PT, R2, RZ, PT ;  /* 0x000000ff0200720c */ /* 0x000fe20003f05270 */
[----:B------:R-:W-:Y:S02]  /*1a60*/  IMAD.MOV R5, RZ, RZ, -R5 ;  /* 0x000000ffff057224 */ /* 0x000fe400078e0a05 */
[----:B0-----:R-:W-:Y:S02]  /*1a70*/  VIADD R4, R14, 0xfffffff7 ;  /* 0xfffffff70e047836 */ /* 0x001fe40000000000 */
[C---:B-1----:R-:W-:Y:S02]  /*1a80*/  VIADD R16, R68.reuse, 0x2d ;  /* 0x0000002d44107836 */ /* 0x042fe40000000000 */
[----:B---3--:R-:W-:Y:S01]  /*1a90*/  VIADD R15, R68, 0x2e ;  /* 0x0000002e440f7836 */ /* 0x008fe20000000000 */
[----:B------:R-:W-:Y:S01]  /*1aa0*/  ISETP.GE.U32.AND P1, PT, R4, 0x7fffff78, PT ;  /* 0x7fffff780400780c */ /* 0x000fe20003f26070 */
[C---:B------:R-:W-:Y:S01]  /*1ab0*/  IMAD R37, R6.reuse, R10, R37 ;  /* 0x0000000a06257224 */ /* 0x040fe200078e0225 */
[----:B------:R0:W-:Y:S01]  /*1ac0*/  STL [R1+0x788], R16 ;  /* 0x0007881001007387 */ /* 0x0001e20000100800 */
[----:B------:R-:W-:Y:S01]  /*1ad0*/  IMAD R32, R6, R9, R32 ;  /* 0x0000000906207224 */ /* 0x000fe200078e0220 */
[----:B------:R-:W-:Y:S01]  /*1ae0*/  IABS R24, R15 ;  /* 0x0000000f00187213 */ /* 0x000fe20000000000 */
[----:B------:R-:W-:Y:S01]  /*1af0*/  IMAD.HI.U32 R10, R7, R33, RZ ;  /* 0x00000021070a7227 */ /* 0x000fe200078e00ff */
[----:B------:R0:W-:Y:S01]  /*1b00*/  STL [R1+0x784], R15 ;  /* 0x0007840f01007387 */ /* 0x0001e20000100800 */
[----:B------:R-:W-:-:S02]  /*1b10*/  IABS R25, R16 ;  /* 0x0000001000197213 */ /* 0x000fc40000000000 */
[----:B------:R-:W-:Y:S02]  /*1b20*/  IMAD.MOV R8, RZ, RZ, -R8 ;  /* 0x000000ffff087224 */ /* 0x000fe400078e0a08 */
[----:B------:R-:W-:-:S04]  /*1b30*/  IMAD.HI.U32 R9, R7, R28, RZ ;  /* 0x0000001c07097227 */ /* 0x000fc800078e00ff */
[----:B------:R-:W-:Y:S02]  /*1b40*/  IMAD.MOV R11, RZ, RZ, -R11 ;  /* 0x000000ffff0b7224 */ /* 0x000fe400078e0a0b */
[C---:B------:R-:W-:Y:S02]  /*1b50*/  IMAD R26, R6.reuse, R5, R26 ;  /* 0x00000005061a7224 */ /* 0x040fe400078e021a */
[----:B------:R-:W1:Y:S01]  /*1b60*/  LDC.64 R4, c[0x0][0x3a8] ;  /* 0x0000ea00ff047b82 */ /* 0x000e620000000a00 */
[----:B------:R-:W-:Y:S02]  /*1b70*/  IMAD.MOV R10, RZ, RZ, -R10 ;  /* 0x000000ffff0a7224 */ /* 0x000fe400078e0a0a */
[C---:B------:R-:W-:Y:S02]  /*1b80*/  IMAD R31, R6.reuse, R8, R31 ;  /* 0x00000008061f7224 */ /* 0x040fe400078e021f */
[----:B------:R-:W-:Y:S02]  /*1b90*/  IMAD.MOV R9, RZ, RZ, -R9 ;  /* 0x000000ffff097224 */ /* 0x000fe400078e0a09 */
[----:B------:R-:W-:-:S02]  /*1ba0*/  IMAD R36, R6, R11, R36 ;  /* 0x0000000b06247224 */ /* 0x000fc400078e0224 */
[----:B------:R-:W-:-:S04]  /*1bb0*/  IMAD.HI.U32 R8, R7, R27, RZ ;  /* 0x0000001b07087227 */ /* 0x000fc800078e00ff */
[----:B------:R-:W-:-:S04]  /*1bc0*/  IMAD.HI.U32 R11, R7, R34, RZ ;  /* 0x00000022070b7227 */ /* 0x000fc800078e00ff */
[C---:B------:R-:W-:Y:S02]  /*1bd0*/  IMAD R33, R6.reuse, R10, R33 ;  /* 0x0000000a06217224 */ /* 0x040fe400078e0221 */
[----:B------:R-:W-:Y:S02]  /*1be0*/  IMAD R28, R6, R9, R28 ;  /* 0x00000009061c7224 */ /* 0x000fe400078e021c */
[----:B------:R-:W-:-:S04]  /*1bf0*/  IMAD.HI.U32 R10, R7, R29, RZ ;  /* 0x0000001d070a7227 */ /* 0x000fc800078e00ff */
[----:B------:R-:W-:Y:S02]  /*1c00*/  IMAD.MOV R8, RZ, RZ, -R8 ;  /* 0x000000ffff087224 */ /* 0x000fe400078e0a08 */
[----:B------:R-:W-:Y:S02]  /*1c10*/  VIADD R9, R14, 0xffffffff ;  /* 0xffffffff0e097836 */ /* 0x000fe40000000000 */
[----:B------:R-:W-:Y:S02]  /*1c20*/  IMAD.MOV R11, RZ, RZ, -R11 ;  /* 0x000000ffff0b7224 */ /* 0x000fe400078e0a0b */
[----:B------:R-:W-:Y:S01]  /*1c30*/  IMAD.MOV R10, RZ, RZ, -R10 ;  /* 0x000000ffff0a7224 */ /* 0x000fe200078e0a0a */
[----:B------:R-:W-:Y:S01]  /*1c40*/  ISETP.GE.U32.AND P5, PT, R9, 0x7fffff80, PT ;  /* 0x7fffff800900780c */ /* 0x000fe20003fa6070 */
[C---:B------:R-:W-:Y:S02]  /*1c50*/  IMAD R27, R6.reuse, R8, R27 ;  /* 0x00000008061b7224 */ /* 0x040fe400078e021b */
[----:B------:R-:W-:-:S02]  /*1c60*/  IMAD R34, R6, R11, R34 ;  /* 0x0000000b06227224 */ /* 0x000fc400078e0222 */
[----:B------:R-:W-:-:S04]  /*1c70*/  IMAD.HI.U32 R8, R7, R24, RZ ;  /* 0x0000001807087227 */ /* 0x000fc800078e00ff */
[----:B------:R-:W-:-:S04]  /*1c80*/  IMAD.HI.U32 R11, R7, R30, RZ ;  /* 0x0000001e070b7227 */ /* 0x000fc800078e00ff */
[----:B------:R-:W-:-:S04]  /*1c90*/  IMAD.HI.U32 R9, R7, R25, RZ ;  /* 0x0000001907097227 */ /* 0x000fc800078e00ff */
[----:B------:R-:W-:Y:S02]  /*1ca0*/  IMAD R29, R6, R10, R29 ;  /* 0x0000000a061d7224 */ /* 0x000fe400078e021d */
[----:B------:R-:W-:Y:S02]  /*1cb0*/  VIADD R10, R14, 0xffffffef ;  /* 0xffffffef0e0a7836 */ /* 0x000fe40000000000 */
[----:B------:R-:W-:Y:S02]  /*1cc0*/  IMAD.MOV R8, RZ, RZ, -R8 ;  /* 0x000000ffff087224 */ /* 0x000fe400078e0a08 */
[----:B------:R-:W-:Y:S01]  /*1cd0*/  IMAD.MOV R11, RZ, RZ, -R11 ;  /* 0x000000ffff0b7224 */ /* 0x000fe200078e0a0b */
[----:B------:R-:W-:Y:S01]  /*1ce0*/  ISETP.GE.U32.AND P4, PT, R10, 0x7fffff70, PT ;  /* 0x7fffff700a00780c */ /* 0x000fe20003f86070 */
[----:B------:R-:W-:Y:S02]  /*1cf0*/  IMAD.MOV R9, RZ, RZ, -R9 ;  /* 0x000000ffff097224 */ /* 0x000fe400078e0a09 */
[----:B------:R-:W-:Y:S01]  /*1d00*/  @!P2 IMAD.MOV R0, RZ, RZ, -R0 ;  /* 0x000000ffff00a224 */ /* 0x000fe200078e0a00 */
[----:B------:R-:W-:Y:S01]  /*1d10*/  @!P0 LOP3.LUT R0, RZ, R2, RZ, 0x33, !PT ;  /* 0x00000002ff008212 */ /* 0x000fe200078e33ff */
[----:B------:R-:W-:-:S02]  /*1d20*/  IMAD R24, R6, R8, R24 ;  /* 0x0000000806187224 */ /* 0x000fc400078e0218 */
[C---:B------:R-:W-:Y:S02]  /*1d30*/  IMAD R30, R6.reuse, R11, R30 ;  /* 0x0000000b061e7224 */ /* 0x040fe400078e021e */
[----:B------:R-:W-:Y:S02]  /*1d40*/  IMAD R25, R6, R9, R25 ;  /* 0x0000000906197224 */ /* 0x000fe400078e0219 */
[----:B------:R-:W-:Y:S01]  /*1d50*/  VIADD R8, R14, 0xffffffe7 ;  /* 0xffffffe70e087836 */ /* 0x000fe20000000000 */
[----:B012-4-:R-:W-:Y:S06]  /*1d60*/  BRA.U UP0, `(.L_x_5) ;  /* 0x0000000100187547 */ /* 0x017fec000b800000 */
[----:B------:R-:W-:Y:S01]  /*1d70*/  ELECT P0, URZ, PT ;  /* 0x0000000000ff782f */ /* 0x000fe20003800000 */
[----:B------:R-:W-:Y:S01]  /*1d80*/  IMAD.MOV.U32 R2, RZ, RZ, 0x1 ;  /* 0x00000001ff027424 */ /* 0x000fe200078e00ff */
[----:B------:R-:W-:Y:S01]  /*1d90*/  UMOV UR6, 0x40 ;  /* 0x0000004000067882 */ /* 0x000fe20000000000 */
[----:B------:R-:W-:Y:S01]  /*1da0*/  UVIRTCOUNT.DEALLOC.SMPOOL 0x80 ;  /* 0x000000800000784c */ /* 0x000fe20000000000 */
[----:B------:R-:W-:-:S09]  /*1db0*/  ULEA UR6, UR5, UR6, 0x18 ;  /* 0x0000000605067291 */ /* 0x000fd2000f8ec0ff */
[----:B------:R0:W-:Y:S03]  /*1dc0*/  @P0 STS.U8 [UR6], R2 ;  /* 0x00000002ff000988 */ /* 0x0001e60008000006 */
.L_x_5:
[----:B------:R-:W-:Y:S01]  /*1dd0*/  UIADD3 UR10, UPT, UPT, UR8, UR4, URZ ;  /* 0x00000004080a7290 */ /* 0x000fe2000fffe0ff */
[----:B0-----:R-:W-:Y:S01]  /*1de0*/  IMAD R2, R0, UR16, RZ ;  /* 0x0000001000027c24 */ /* 0x001fe2000f8e02ff */
[----:B------:R-:W-:Y:S01]  /*1df0*/  VOTEU.ALL UP1, P3 ;  /* 0x0000000000ff7886 */ /* 0x000fe20001820000 */
[----:B------:R-:W-:Y:S01]  /*1e00*/  UIADD3 UR6, UPT, UPT, UR9, 0xc000, URZ ;  /* 0x0000c00009067890 */ /* 0x000fe2000fffe0ff */
[----:B------:R-:W-:Y:S01]  /*1e10*/  ISETP.GE.U32.AND P0, PT, R8, 0x7fffff68, PT ;  /* 0x7fffff680800780c */ /* 0x000fe20003f06070 */
[----:B------:R-:W-:Y:S01]  /*1e20*/  VOTEU.ALL UP2, P3 ;  /* 0x0000000000ff7886 */ /* 0x000fe20001840000 */
[----:B------:R-:W-:Y:S01]  /*1e30*/  IADD3 R0, P6, PT, R2, UR12, RZ ;  /* 0x0000000c02007c10 */ /* 0x000fe2000ffde0ff */
[----:B------:R-:W-:Y:S01]  /*1e40*/  VIADD R8, R14, 0xffffffdf ;  /* 0xffffffdf0e087836 */ /* 0x000fe20000000000 */
[----:B------:R-:W-:-:S04]  /*1e50*/  @!UP1 UIADD3 UR4, UPT, UPT, -UR7, 0x100000, URZ ;  /* 0x0010000007049890 */ /* 0x000fc8000fffe1ff */
[----:B------:R-:W-:Y:S02]  /*1e60*/  @!UP1 USHF.L.U32 UR5, UR4, 0xb, URZ ;  /* 0x0000000b04059899 */ /* 0x000fe400080006ff */
[----:B------:R-:W-:Y:S01]  /*1e70*/  @!UP1 USHF.L.U32 UR4, UR4, 0x1, URZ ;  /* 0x0000000104049899 */ /* 0x000fe200080006ff */
[----:B------:R-:W-:Y:S01]  /*1e80*/  STTM.x64 tmem[UR10], RZ ;  /* 0x000000ff000079ed */ /* 0x000fe2000834000a */
[----:B------:R-:W0:Y:S02]  /*1e90*/  FENCE.VIEW.ASYNC.T ;  /* 0x00000000000073c6 */ /* 0x000e240000000200 */
[----:B0-----:R-:W-:Y:S01]  /*1ea0*/  BAR.SYNC.DEFER_BLOCKING 0x0 ;  /* 0x0000000000007b1d */ /* 0x001fe20000010000 */
[----:B------:R-:W-:Y:S01]  /*1eb0*/  LEA.HI.X.SX32 R2, R2, UR13, 0x1, P6 ;  /* 0x0000000d02027c11 */ /* 0x000fe2000b0f0eff */
[----:B------:R-:W-:Y:S01]  /*1ec0*/  IMAD.SHL.U32 R10, R4, 0x8, RZ ;  /* 0x00000008040a7824 */ /* 0x000fe200078e00ff */
[----:B------:R-:W-:Y:S01]  /*1ed0*/  ISETP.GE.U32.AND P2, PT, R8, 0x7fffff60, PT ;  /* 0x7fffff600800780c */ /* 0x000fe20003f46070 */
[----:B------:R-:W-:-:S02]  /*1ee0*/  @!P5 IMAD.MOV.U32 R8, RZ, RZ, R0 ;  /* 0x000000ffff08d224 */ /* 0x000fc400078e0000 */
[----:B------:R-:W-:Y:S01]  /*1ef0*/  @!P5 IMAD.MOV.U32 R9, RZ, RZ, R2 ;  /* 0x000000ffff09d224 */ /* 0x000fe200078e0002 */
[----:B------:R0:W-:Y:S01]  /*1f00*/  STL [R1+0x9dc], R91 ;  /* 0x0009dc5b01007387 */ /* 0x0001e20000100800 */
[----:B------:R-:W-:Y:S01]  /*1f10*/  PRMT R12, RZ, 0x7610, R12 ;  /* 0x00007610ff0c7816 */ /* 0x000fe2000000000c */
[----:B------:R-:W-:Y:S01]  /*1f20*/  VIADD R11, R14, 0xffffffd7 ;  /* 0xffffffd70e0b7836 */ /* 0x000fe20000000000 */
[----:B------:R-:W-:Y:S01]  /*1f30*/  PRMT R86, RZ, 0x7610, R86 ;  /* 0x00007610ff567816 */ /* 0x000fe20000000056 */
[----:B------:R-:W-:Y:S01]  /*1f40*/  STL [R1+0x9d8], R89 ;  /* 0x0009d85901007387 */ /* 0x000fe20000100800 */
[----:B------:R-:W-:Y:S01]  /*1f50*/  PRMT R84, RZ, 0x7610, R84 ;  /* 0x00007610ff547816 */ /* 0x000fe20000000054 */
[----:B------:R-:W1:Y:S02]  /*1f60*/  LDCU UR13, c[0x0][0x3b0] ;  /* 0x00007600ff0d77ac */ /* 0x000e640008000800 */
[----:B------:R-:W-:Y:S01]  /*1f70*/  STL [R1+0x9d4], R90 ;  /* 0x0009d45a01007387 */ /* 0x000fe20000100800 */
[----:B0-----:R-:W-:Y:S01]  /*1f80*/  PRMT R91, RZ, 0x7610, R91 ;  /* 0x00007610ff5b7816 */ /* 0x001fe2000000005b */
[----:B------:R-:W0:Y:S02]  /*1f90*/  LDCU UR20, c[0x0][0x3b0] ;  /* 0x00007600ff1477ac */ /* 0x000e240008000800 */
[----:B------:R2:W-:Y:S01]  /*1fa0*/  STL [R1+0x9d0], R88 ;  /* 0x0009d05801007387 */ /* 0x0005e20000100800 */
[----:B------:R-:W-:-:S02]  /*1fb0*/  PRMT R82, RZ, 0x7610, R82 ;  /* 0x00007610ff527816 */ /* 0x000fc40000000052 */
[----:B------:R-:W-:Y:S01]  /*1fc0*/  PRMT R73, RZ, 0x7610, R73 ;  /* 0x00007610ff497816 */ /* 0x000fe20000000049 */
[----:B------:R-:W3:Y:S02]  /*1fd0*/  FENCE.VIEW.ASYNC.S ;  /* 0x00000000000073c6 */ /* 0x000ee40000000000 */
[----:B---3--:R3:W4:Y:S02]  /*1fe0*/  @!UP2 SYNCS.EXCH.64 URZ, [UR6], UR4 ;  /* 0x0000000406ffa5b2 */ /* 0x0087240008000100 */
[----:B----4-:R-:W-:Y:S01]  /*1ff0*/  BAR.SYNC.DEFER_BLOCKING 0x0 ;  /* 0x0000000000007b1d */ /* 0x010fe20000010000 */
[----:B------:R-:W-:Y:S02]  /*2000*/  PRMT R72, RZ, 0x7610, R72 ;  /* 0x00007610ff487816 */ /* 0x000fe40000000048 */
[----:B------:R-:W-:Y:S02]  /*2010*/  PRMT R23, RZ, 0x7610, R23 ;  /* 0x00007610ff177816 */ /* 0x000fe40000000017 */
[----:B------:R-:W-:Y:S01]  /*2020*/  PRMT R22, RZ, 0x7610, R22 ;  /* 0x00007610ff167816 */ /* 0x000fe20000000016 */
[----:B------:R-:W4:Y:S01]  /*2030*/  LDCU UR23, c[0x0][0x3b0] ;  /* 0x00007600ff1777ac */ /* 0x000f220008000800 */
[----:B------:R-:W-:Y:S01]  /*2040*/  STL [R1+0x9cc], R87 ;  /* 0x0009cc5701007387 */ /* 0x000fe20000100800 */
[----:B------:R-:W-:Y:S01]  /*2050*/  PRMT R21, RZ, 0x7610, R21 ;  /* 0x00007610ff157816 */ /* 0x000fe20000000015 */
[----:B------:R-:W0:Y:S02]  /*2060*/  LDCU UR26, c[0x0][0x3b0] ;  /* 0x00007600ff1a77ac */ /* 0x000e240008000800 */
        /* <DEDUP_REMOVED lines=9> */
[----:B------:R0:W3:Y:S01]  /*2100*/  @!P5 LDG.E.U8 R91, desc[UR18][R8.64] ;  /* 0x00000012085bd981 */ /* 0x0000e2000c1e1100 */
        /* <DEDUP_REMOVED lines=18> */
[----:B------:R-:W0:Y:S03]  /*2230*/  LDCU UR25, c[0x0][0x3b0] ;  /* 0x00007600ff1977ac */ /* 0x000e260008000800 */
        /* <DEDUP_REMOVED lines=64> */
[----:B------:R-:W-:Y:S04]  /*2640*/  STL [R1+0x924], R41 ;  /* 0x0009242901007387 */ /* 0x000fe80000100800 */
        /* <DEDUP_REMOVED lines=11> */
[----:B------:R-:W-:Y:S01]  /*2700*/  STL [R1+0x8f4], R29 ;  /* 0x0008f41d01007387 */ /* 0x000fe20000100800 */
[----:B0-----:R-:W-:-:S03]  /*2710*/  IADD3 R9, P6, PT, R10, R0, RZ ;  /* 0x000000000a097210 */ /* 0x001fc60007fde0ff */
[----:B------:R-:W-:Y:S04]  /*2720*/  STL [R1+0x8f0], R28 ;  /* 0x0008f01c01007387 */ /* 0x000fe80000100800 */
[----:B------:R-:W-:Y:S04]  /*2730*/  STL [R1+0x8ec], R27 ;  /* 0x0008ec1b01007387 */ /* 0x000fe80000100800 */
[----:B------:R-:W-:Y:S01]  /*2740*/  STL [R1+0x8e8], R26 ;  /* 0x0008e81a01007387 */ /* 0x000fe20000100800 */
[----:B------:R-:W-:-:S03]  /*2750*/  IMAD.SHL.U32 R8, R4, 0x10, RZ ;  /* 0x0000001004087824 */ /* 0x000fc600078e00ff */
[----:B------:R-:W-:Y:S04]  /*2760*/  STL [R1+0x8e4], R25 ;  /* 0x0008e41901007387 */ /* 0x000fe80000100800 */
[----:B------:R-:W-:Y:S04]  /*2770*/  STL [R1+0x8e0], R24 ;  /* 0x0008e01801007387 */ /* 0x000fe80000100800 */
[----:B------:R-:W-:Y:S04]  /*2780*/  STL [R1+0x8dc], R74 ;  /* 0x0008dc4a01007387 */ /* 0x000fe80000100800 */
[----:B------:R-:W-:Y:S04]  /*2790*/  STL [R1+0x888], R3 ;  /* 0x0008880301007387 */ /* 0x000fe80000100800 */
[----:B------:R-:W-:Y:S04]  /*27a0*/  STL [R1+0x884], R5 ;  /* 0x0008840501007387 */ /* 0x000fe80000100800 */
[----:B------:R-:W-:Y:S01]  /*27b0*/  STL [R1+0x74], R9 ;  /* 0x0000740901007387 */ /* 0x000fe20000100800 */
[----:B--2---:R-:W-:-:S03]  /*27c0*/  PRMT R88, RZ, 0x7610, R88 ;  /* 0x00007610ff587816 */ /* 0x004fc60000000058 */
[----:B---3--:R0:W-:Y:S02]  /*27d0*/  STL [R1+0x1a8], R91 ;  /* 0x0001a85b01007387 */ /* 0x0081e40000100800 */
[----:B0-----:R-:W-:Y:S02]  /*27e0*/  LEA.HI.X.SX32 R91, R10, R2, 0x1, P6 ;  /* 0x000000020a5b7211 */ /* 0x001fe400030f0eff */
[----:B------:R-:W-:-:S04]  /*27f0*/  IADD3 R90, P6, PT, R8, R0, RZ ;  /* 0x00000000085a7210 */ /* 0x000fc80007fde0ff */
[----:B------:R-:W-:Y:S01]  /*2800*/  LEA.HI.X.SX32 R89, R8, R2, 0x1, P6 ;  /* 0x0000000208597211 */ /* 0x000fe200030f0eff */
[----:B------:R-:W-:Y:S02]  /*2810*/  @!P1 IMAD.MOV.U32 R8, RZ, RZ, R9 ;  /* 0x000000ffff089224 */ /* 0x000fe400078e0009 */
[----:B------:R-:W-:-:S05]  /*2820*/  @!P1 IMAD.MOV.U32 R9, RZ, RZ, R91 ;  /* 0x000000ffff099224 */ /* 0x000fca00078e005b */
[----:B------:R0:W2:Y:S02]  /*2830*/  @!P1 LDG.E.U8 R12, desc[UR18][R8.64] ;  /* 0x00000012080c9981 */ /* 0x0000a4000c1e1100 */
[----:B0-----:R-:W-:Y:S02]  /*2840*/  @!P4 IMAD.MOV.U32 R8, RZ, RZ, R90 ;  /* 0x000000ffff08c224 */ /* 0x001fe400078e005a */
[----:B------:R-:W-:-:S05]  /*2850*/  @!P4 IMAD.MOV.U32 R9, RZ, RZ, R89 ;  /* 0x000000ffff09c224 */ /* 0x000fca00078e0059 */
[----:B------:R0:W3:Y:S01]  /*2860*/  @!P4 LDG.E.U8 R88, desc[UR18][R8.64] ;  /* 0x000000120858c981 */ /* 0x0000e2000c1e1100 */
[----:B------:R-:W-:Y:S01]  /*2870*/  ISETP.GE.U32.AND P5, PT, R11, 0x7fffff58, PT ;  /* 0x7fffff580b00780c */ /* 0x000fe20003fa6070 */
[----:B------:R-:W-:Y:S02]  /*2880*/  IMAD R11, R4, 0x18, RZ ;  /* 0x00000018040b7824 */ /* 0x000fe400078e02ff */
[----:B------:R0:W-:Y:S04]  /*2890*/  STL [R1+0x64], R91 ;  /* 0x0000645b01007387 */ /* 0x0001e80000100800 */
[----:B------:R-:W-:Y:S04]  /*28a0*/  STL [R1+0x108], R90 ;  /* 0x0001085a01007387 */ /* 0x000fe80000100800 */
[----:B0-----:R-:W4:Y:S04]  /*28b0*/  LDL.LU R91, [R1+0x9dc] ;  /* 0x0009dc00015b7983 */ /* 0x001f280000300800 */
[----:B------:R0:W-:Y:S01]  /*28c0*/  STL [R1+0x104], R89 ;  /* 0x0001045901007387 */ /* 0x0001e20000100800 */
[----:B------:R-:W-:-:S05]  /*28d0*/  VIADD R8, R14, 0xffffffc7 ;  /* 0xffffffc70e087836 */ /* 0x000fca0000000000 */
[----:B------:R-:W-:Y:S01]  /*28e0*/  ISETP.GE.U32.AND P4, PT, R8, 0x7fffff48, PT ;  /* 0x7fffff480800780c */ /* 0x000fe20003f86070 */
[----:B------:R-:W-:Y:S01]  /*28f0*/  VIADD R10, R14, 0xffffffcf ;  /* 0xffffffcf0e0a7836 */ /* 0x000fe20000000000 */
[----:B------:R-:W-:-:S04]  /*2900*/  PRMT R83, RZ, 0x7610, R83 ;  /* 0x00007610ff537816 */ /* 0x000fc80000000053 */
[----:B------:R-:W-:Y:S01]  /*2910*/  ISETP.GE.U32.AND P1, PT, R10, 0x7fffff50, PT ;  /* 0x7fffff500a00780c */ /* 0x000fe20003f26070 */
[----:B------:R-:W-:Y:S01]  /*2920*/  IMAD.SHL.U32 R10, R4, 0x20, RZ ;  /* 0x00000020040a7824 */ /* 0x000fe200078e00ff */
[----:B------:R-:W-:Y:S01]  /*2930*/  PRMT R85, RZ, 0x7610, R85 ;  /* 0x00007610ff557816 */ /* 0x000fe20000000055 */
[----:B--2---:R2:W-:Y:S04]  /*2940*/  STL [R1+0x280], R12 ;  /* 0x0002800c01007387 */ /* 0x0045e80000100800 */
[----:B0-----:R-:W4:Y:S04]  /*2950*/  LDL.LU R89, [R1+0x9d8] ;  /* 0x0009d80001597983 */ /* 0x001f280000300800 */
[----:B------:R-:W4:Y:S01]  /*2960*/  LDL.LU R90, [R1+0x9d4] ;  /* 0x0009d400015a7983 */ /* 0x000f220000300800 */
[----:B--2---:R-:W-:-:S04]  /*2970*/  IADD3 R12, P6, PT, R11, R0, RZ ;  /* 0x000000000b0c7210 */ /* 0x004fc80007fde0ff */
[----:B------:R-:W-:Y:S01]  /*2980*/  LEA.HI.X.SX32 R11, R11, R2, 0x1, P6 ;  /* 0x000000020b0b7211 */ /* 0x000fe200030f0eff */
[----:B------:R-:W-:-:S04]  /*2990*/  IMAD.MOV.U32 R9, RZ, RZ, R12 ;  /* 0x000000ffff097224 */ /* 0x000fc800078e000c */
[----:B------:R-:W-:-:S05]  /*29a0*/  IMAD.MOV.U32 R8, RZ, RZ, R11 ;  /* 0x000000ffff087224 */ /* 0x000fca00078e000b */
[-C--:B------:R-:W-:Y:S01]  /*29b0*/  @!P0 LOP3.LUT R9, R9, R8.reuse, RZ, 0x3c, !PT ;  /* 0x0000000809098212 */ /* 0x080fe200078e3cff */
[----:B---3--:R0:W-:Y:S03]  /*29c0*/  STL [R1+0x1bc], R88 ;  /* 0x0001bc5801007387 */ /* 0x0081e60000100800 */
[----:B------:R-:W-:-:S04]  /*29d0*/  @!P0 LOP3.LUT R8, R9, R8, RZ, 0x3c, !PT ;  /* 0x0000000809088212 */ /* 0x000fc800078e3cff */
[----:B------:R-:W-:Y:S01]  /*29e0*/  @!P0 LOP3.LUT R9, R9, R8, RZ, 0x3c, !PT ;  /* 0x0000000809098212 */ /* 0x000fe200078e3cff */
[----:B0-----:R-:W2:Y:S04]  /*29f0*/  LDL.LU R88, [R1+0x9d0] ;  /* 0x0009d00001587983 */ /* 0x001ea80000300800 */
[----:B------:R0:W-:Y:S04]  /*2a00*/  STL [R1+0x3d8], R12 ;  /* 0x0003d80c01007387 */ /* 0x0001e80000100800 */
[----:B------:R3:W2:Y:S01]  /*2a10*/  @!P0 LDG.E.U8 R83, desc[UR18][R8.64] ;  /* 0x0000001208538981 */ /* 0x0006a2000c1e1100 */
[----:B0-----:R-:W-:-:S04]  /*2a20*/  IADD3 R12, P6, PT, R10, R0, RZ ;  /* 0x000000000a0c7210 */ /* 0x001fc80007fde0ff */
[----:B---3--:R-:W-:Y:S01]  /*2a30*/  LEA.HI.X.SX32 R8, R10, R2, 0x1, P6 ;  /* 0x000000020a087211 */ /* 0x008fe200030f0eff */
[----:B------:R-:W-:Y:S01]  /*2a40*/  IMAD.MOV.U32 R9, RZ, RZ, R12 ;  /* 0x000000ffff097224 */ /* 0x000fe200078e000c */
[----:B------:R-:W-:Y:S04]  /*2a50*/  STL [R1+0x154], R11 ;  /* 0x0001540b01007387 */ /* 0x000fe80000100800 */
[-C--:B------:R-:W-:Y:S01]  /*2a60*/  @!P2 LOP3.LUT R9, R9, R8.reuse, RZ, 0x3c, !PT ;  /* 0x000000080909a212 */ /* 0x080fe200078e3cff */
[----:B------:R-:W-:Y:S04]  /*2a70*/  STL [R1+0x410], R12 ;  /* 0x0004100c01007387 */ /* 0x000fe80000100800 */
[----:B------:R0:W-:Y:S02]  /*2a80*/  STL [R1+0x40c], R8 ;  /* 0x00040c0801007387 */ /* 0x0001e40000100800 */
[----:B0-----:R-:W-:-:S04]  /*2a90*/  @!P2 LOP3.LUT R8, R9, R8, RZ, 0x3c, !PT ;  /* 0x000000080908a212 */ /* 0x001fc800078e3cff */
[----:B------:R-:W-:-:S05]  /*2aa0*/  @!P2 LOP3.LUT R9, R9, R8, RZ, 0x3c, !PT ;  /* 0x000000080909a212 */ /* 0x000fca00078e3cff */
[----:B------:R0:W3:Y:S01]  /*2ab0*/  @!P2 LDG.E.U8 R85, desc[UR18][R8.64] ;  /* 0x000000120855a981 */ /* 0x0000e2000c1e1100 */
[----:B------:R-:W-:-:S05]  /*2ac0*/  VIADD R11, R14, 0xffffffbf ;  /* 0xffffffbf0e0b7836 */ /* 0x000fca0000000000 */
[----:B------:R-:W-:Y:S01]  /*2ad0*/  ISETP.GE.U32.AND P0, PT, R11, 0x7fffff40, PT ;  /* 0x7fffff400b00780c */ /* 0x000fe20003f06070 */
[C---:B------:R-:W-:Y:S02]  /*2ae0*/  IMAD R11, R4.reuse, 0x28, RZ ;  /* 0x00000028040b7824 */ /* 0x040fe400078e02ff */
[----:B------:R-:W-:Y:S01]  /*2af0*/  IMAD R10, R4, 0x30, RZ ;  /* 0x00000030040a7824 */ /* 0x000fe200078e02ff */
[----:B------:R-:W-:Y:S02]  /*2b00*/  PRMT R87, RZ, 0x7610, R87 ;  /* 0x00007610ff577816 */ /* 0x000fe40000000057 */
[----:B------:R-:W-:Y:S01]  /*2b10*/  PRMT R81, RZ, 0x7610, R81 ;  /* 0x00007610ff517816 */ /* 0x000fe20000000051 */
[----:B--2---:R2:W-:Y:S02]  /*2b20*/  STL [R1+0x1b8], R83 ;  /* 0x0001b85301007387 */ /* 0x0045e40000100800 */
[----:B--2---:R-:W-:-:S04]  /*2b30*/  IADD3 R83, P6, PT, R11, R0, RZ ;  /* 0x000000000b537210 */ /* 0x004fc80007fde0ff */
[----:B0-----:R-:W-:Y:S01]  /*2b40*/  LEA.HI.X.SX32 R8, R11, R2, 0x1, P6 ;  /* 0x000000020b087211 */ /* 0x001fe200030f0eff */
[----:B------:R-:W-:Y:S01]  /*2b50*/  IMAD.MOV.U32 R9, RZ, RZ, R83 ;  /* 0x000000ffff097224 */ /* 0x000fe200078e0053 */
[----:B------:R0:W-:Y:S04]  /*2b60*/  STL [R1+0x448], R83 ;  /* 0x0004485301007387 */ /* 0x0001e80000100800 */
[----:B------:R-:W-:Y:S01]  /*2b70*/  @!P5 LOP3.LUT R9, R9, R8, RZ, 0x3c, !PT ;  /* 0x000000080909d212 */ /* 0x000fe200078e3cff */
[----:B------:R2:W-:Y:S01]  /*2b80*/  STL [R1+0x444], R8 ;  /* 0x0004440801007387 */ /* 0x0005e20000100800 */
[----:B0-----:R-:W-:Y:S02]  /*2b90*/  IADD3 R83, P6, PT, R10, R0, RZ ;  /* 0x000000000a537210 */ /* 0x001fe40007fde0ff */
[----:B--2---:R-:W-:-:S03]  /*2ba0*/  @!P5 LOP3.LUT R8, R9, R8, RZ, 0x3c, !PT ;  /* 0x000000080908d212 */ /* 0x004fc600078e3cff */
[----:B------:R-:W-:Y:S01]  /*2bb0*/  STL [R1+0x480], R83 ;  /* 0x0004805301007387 */ /* 0x000fe20000100800 */
[----:B------:R-:W-:-:S03]  /*2bc0*/  @!P5 LOP3.LUT R9, R9, R8, RZ, 0x3c, !PT ;  /* 0x000000080909d212 */ /* 0x000fc600078e3cff */
[----:B---3--:R0:W-:Y:S04]  /*2bd0*/  STL [R1+0x27c], R85 ;  /* 0x00027c5501007387 */ /* 0x0081e80000100800 */
[----:B------:R2:W3:Y:S01]  /*2be0*/  @!P5 LDG.E.U8 R87, desc[UR18][R8.64] ;  /* 0x000000120857d981 */ /* 0x0004e2000c1e1100 */
[----:B0-----:R-:W-:Y:S01]  /*2bf0*/  LEA.HI.X.SX32 R85, R10, R2, 0x1, P6 ;  /* 0x000000020a557211 */ /* 0x001fe200030f0eff */
[----:B--2---:R-:W-:-:S04]  /*2c00*/  @!P1 IMAD.MOV.U32 R8, RZ, RZ, R83 ;  /* 0x000000ffff089224 */ /* 0x004fc800078e0053 */
[----:B------:R-:W-:-:S05]  /*2c10*/  @!P1 IMAD.MOV.U32 R9, RZ, RZ, R85 ;  /* 0x000000ffff099224 */ /* 0x000fca00078e0055 */
[----:B------:R0:W2:Y:S01]  /*2c20*/  @!P1 LDG.E.U8 R81, desc[UR18][R8.64] ;  /* 0x0000001208519981 */ /* 0x0000a2000c1e1100 */
[----:B------:R-:W-:-:S05]  /*2c30*/  IMAD R11, R4, 0x38, RZ ;  /* 0x00000038040b7824 */ /* 0x000fca00078e02ff */
[----:B------:R-:W-:Y:S01]  /*2c40*/  IADD3 R10, P6, PT, R11, R0, RZ ;  /* 0x000000000b0a7210 */ /* 0x000fe20007fde0ff */
[----:B0-----:R-:W-:-:S03]  /*2c50*/  VIADD R8, R14, 0xffffffa7 ;  /* 0xffffffa70e087836 */ /* 0x001fc60000000000 */
[----:B------:R-:W-:Y:S01]  /*2c60*/  LEA.HI.X.SX32 R11, R11, R2, 0x1, P6 ;  /* 0x000000020b0b7211 */ /* 0x000fe200030f0eff */
[----:B------:R-:W-:Y:S01]  /*2c70*/  IMAD.MOV.U32 R9, RZ, RZ, R10 ;  /* 0x000000ffff097224 */ /* 0x000fe200078e000a */
[----:B------:R-:W-:-:S03]  /*2c80*/  ISETP.GE.U32.AND P1, PT, R8, 0x7fffff28, PT ;  /* 0x7fffff280800780c */ /* 0x000fc60003f26070 */
[----:B------:R-:W-:Y:S02]  /*2c90*/  IMAD.MOV.U32 R8, RZ, RZ, R11 ;  /* 0x000000ffff087224 */ /* 0x000fe400078e000b */
[----:B------:R-:W-:-:S03]  /*2ca0*/  VIADD R12, R14, 0xffffffb7 ;  /* 0xffffffb70e0c7836 */ /* 0x000fc60000000000 */
[-C--:B------:R-:W-:Y:S02]  /*2cb0*/  @!P4 LOP3.LUT R9, R9, R8.reuse, RZ, 0x3c, !PT ;  /* 0x000000080909c212 */ /* 0x080fe400078e3cff */
[----:B------:R-:W-:Y:S01]  /*2cc0*/  ISETP.GE.U32.AND P2, PT, R12, 0x7fffff38, PT ;  /* 0x7fffff380c00780c */ /* 0x000fe20003f46070 */
[----:B------:R-:W-:Y:S01]  /*2cd0*/  VIADD R12, R14, 0xffffffaf ;  /* 0xffffffaf0e0c7836 */ /* 0x000fe20000000000 */
[C---:B------:R-:W-:Y:S02]  /*2ce0*/  @!P4 LOP3.LUT R8, R9.reuse, R8, RZ, 0x3c, !PT ;  /* 0x000000080908c212 */ /* 0x040fe400078e3cff */
[----:B------:R-:W-:Y:S02]  /*2cf0*/  PRMT R78, RZ, 0x7610, R78 ;  /* 0x00007610ff4e7816 */ /* 0x000fe4000000004e */
[----:B------:R-:W-:Y:S02]  /*2d00*/  ISETP.GE.U32.AND P5, PT, R12, 0x7fffff30, PT ;  /* 0x7fffff300c00780c */ /* 0x000fe40003fa6070 */
[----:B------:R-:W-:-:S05]  /*2d10*/  @!P4 LOP3.LUT R9, R9, R8, RZ, 0x3c, !PT ;  /* 0x000000080909c212 */ /* 0x000fca00078e3cff */
[----:B------:R0:W4:Y:S01]  /*2d20*/  @!P4 LDG.E.U8 R78, desc[UR18][R8.64] ;  /* 0x00000012084ec981 */ /* 0x000122000c1e1100 */
[----:B------:R-:W-:-:S03]  /*2d30*/  PRMT R79, RZ, 0x7610, R79 ;  /* 0x00007610ff4f7816 */ /* 0x000fc6000000004f */
[----:B---3--:R3:W-:Y:S04]  /*2d40*/  STL [R1+0x1cc], R87 ;  /* 0x0001cc5701007387 */ /* 0x0087e80000100800 */
[----:B---3--:R-:W3:Y:S04]  /*2d50*/  LDL.LU R87, [R1+0x9cc] ;  /* 0x0009cc0001577983 */ /* 0x008ee80000300800 */
[----:B------:R0:W-:Y:S04]  /*2d60*/  STL [R1+0x47c], R85 ;  /* 0x00047c5501007387 */ /* 0x0001e80000100800 */
[----:B0-----:R-:W3:Y:S04]  /*2d70*/  LDL.LU R85, [R1+0x9c8] ;  /* 0x0009c80001557983 */ /* 0x001ee80000300800 */
[----:B------:R-:W3:Y:S04]  /*2d80*/  LDL.LU R83, [R1+0x9c4] ;  /* 0x0009c40001537983 */ /* 0x000ee80000300800 */
[----:B--2---:R0:W-:Y:S04]  /*2d90*/  STL [R1+0x1c8], R81 ;  /* 0x0001c85101007387 */ /* 0x0041e80000100800 */
[----:B0-----:R-:W2:Y:S04]  /*2da0*/  LDL.LU R81, [R1+0x9c0] ;  /* 0x0009c00001517983 */ /* 0x001ea80000300800 */
[----:B------:R0:W-:Y:S02]  /*2db0*/  STL [R1+0x4c0], R10 ;  /* 0x0004c00a01007387 */ /* 0x0001e40000100800 */
[----:B0-----:R-:W-:-:S05]  /*2dc0*/  IMAD.SHL.U32 R10, R4, 0x40, RZ ;  /* 0x00000040040a7824 */ /* 0x001fca00078e00ff */
[----:B------:R-:W-:-:S04]  /*2dd0*/  IADD3 R12, P6, PT, R10, R0, RZ ;  /* 0x000000000a0c7210 */ /* 0x000fc80007fde0ff */
[----:B------:R-:W-:Y:S01]  /*2de0*/  LEA.HI.X.SX32 R8, R10, R2, 0x1, P6 ;  /* 0x000000020a087211 */ /* 0x000fe200030f0eff */
[----:B------:R-:W-:Y:S01]  /*2df0*/  IMAD.MOV.U32 R9, RZ, RZ, R12 ;  /* 0x000000ffff097224 */ /* 0x000fe200078e000c */
[----:B------:R-:W-:Y:S04]  /*2e00*/  STL [R1+0x4bc], R11 ;  /* 0x0004bc0b01007387 */ /* 0x000fe80000100800 */
[-C--:B------:R-:W-:Y:S01]  /*2e10*/  @!P0 LOP3.LUT R9, R9, R8.reuse, RZ, 0x3c, !PT ;  /* 0x0000000809098212 */ /* 0x080fe200078e3cff */
[----:B------:R-:W-:Y:S04]  /*2e20*/  STL [R1+0x4f8], R12 ;  /* 0x0004f80c01007387 */ /* 0x000fe80000100800 */
[----:B------:R0:W-:Y:S02]  /*2e30*/  STL [R1+0x4f4], R8 ;  /* 0x0004f40801007387 */ /* 0x0001e40000100800 */
[----:B0-----:R-:W-:-:S04]  /*2e40*/  @!P0 LOP3.LUT R8, R9, R8, RZ, 0x3c, !PT ;  /* 0x0000000809088212 */ /* 0x001fc800078e3cff */
[----:B------:R-:W-:-:S05]  /*2e50*/  @!P0 LOP3.LUT R9, R9, R8, RZ, 0x3c, !PT ;  /* 0x0000000809098212 */ /* 0x000fca00078e3cff */
[----:B------:R0:W2:Y:S01]  /*2e60*/  @!P0 LDG.E.U8 R79, desc[UR18][R8.64] ;  /* 0x00000012084f8981 */ /* 0x0000a2000c1e1100 */
[----:B------:R-:W-:-:S05]  /*2e70*/  VIADD R11, R14, 0xffffff9f ;  /* 0xffffff9f0e0b7836 */ /* 0x000fca0000000000 */
[----:B------:R-:W-:Y:S01]  /*2e80*/  ISETP.GE.U32.AND P4, PT, R11, 0x7fffff20, PT ;  /* 0x7fffff200b00780c */ /* 0x000fe20003f86070 */
[C---:B------:R-:W-:Y:S01]  /*2e90*/  IMAD R11, R4.reuse, 0x48, RZ ;  /* 0x00000048040b7824 */ /* 0x040fe200078e02ff */
[----:B----4-:R4:W-:Y:S01]  /*2ea0*/  STL [R1+0x274], R78 ;  /* 0x0002744e01007387 */ /* 0x0109e20000100800 */
[----:B------:R-:W-:-:S03]  /*2eb0*/  IMAD R10, R4, 0x50, RZ ;  /* 0x00000050040a7824 */ /* 0x000fc600078e02ff */
[----:B----4-:R-:W-:-:S04]  /*2ec0*/  IADD3 R78, P6, PT, R11, R0, RZ ;  /* 0x000000000b4e7210 */ /* 0x010fc80007fde0ff */
[----:B0-----:R-:W-:Y:S01]  /*2ed0*/  LEA.HI.X.SX32 R8, R11, R2, 0x1, P6 ;  /* 0x000000020b087211 */ /* 0x001fe200030f0eff */
[----:B------:R-:W-:Y:S01]  /*2ee0*/  IMAD.MOV.U32 R9, RZ, RZ, R78 ;  /* 0x000000ffff097224 */ /* 0x000fe200078e004e */
[----:B------:R0:W-:Y:S04]  /*2ef0*/  STL [R1+0x530], R78 ;  /* 0x0005304e01007387 */ /* 0x0001e80000100800 */
[----:B------:R-:W-:Y:S01]  /*2f00*/  @!P2 LOP3.LUT R9, R9, R8, RZ, 0x3c, !PT ;  /* 0x000000080909a212 */ /* 0x000fe200078e3cff */
[----:B------:R4:W-:Y:S01]  /*2f10*/  STL [R1+0x52c], R8 ;  /* 0x00052c0801007387 */ /* 0x0009e20000100800 */
[----:B0-----:R-:W-:Y:S02]  /*2f20*/  IADD3 R78, P6, PT, R10, R0, RZ ;  /* 0x000000000a4e7210 */ /* 0x001fe40007fde0ff */
[----:B------:R-:W-:-:S02]  /*2f30*/  PRMT R80, RZ, 0x7610, R80 ;  /* 0x00007610ff507816 */ /* 0x000fc40000000050 */
[C---:B----4-:R-:W-:Y:S01]  /*2f40*/  @!P2 LOP3.LUT R8, R9.reuse, R8, RZ, 0x3c, !PT ;  /* 0x000000080908a212 */ /* 0x050fe200078e3cff */
[----:B------:R-:W-:Y:S03]  /*2f50*/  STL [R1+0x568], R78 ;  /* 0x0005684e01007387 */ /* 0x000fe60000100800 */
[----:B------:R-:W-:Y:S02]  /*2f60*/  @!P2 LOP3.LUT R9, R9, R8, RZ, 0x3c, !PT ;  /* 0x000000080909a212 */ /* 0x000fe400078e3cff */
[----:B------:R-:W-:-:S03]  /*2f70*/  PRMT R77, RZ, 0x7610, R77 ;  /* 0x00007610ff4d7816 */ /* 0x000fc6000000004d */
[----:B------:R0:W4:Y:S02]  /*2f80*/  @!P2 LDG.E.U8 R80, desc[UR18][R8.64] ;  /* 0x000000120850a981 */ /* 0x000124000c1e1100 */
[----:B0-----:R-:W-:Y:S02]  /*2f90*/  @!P5 IMAD.MOV.U32 R8, RZ, RZ, R78 ;  /* 0x000000ffff08d224 */ /* 0x001fe400078e004e */
[----:B--2---:R0:W-:Y:S02]  /*2fa0*/  STL [R1+0x60], R79 ;  /* 0x0000604f01007387 */ /* 0x0041e40000100800 */
[----:B0-----:R-:W-:-:S05]  /*2fb0*/  LEA.HI.X.SX32 R79, R10, R2, 0x1, P6 ;  /* 0x000000020a4f7211 */ /* 0x001fca00030f0eff */
        /* <DEDUP_REMOVED lines=10> */
[-C--:B------:R-:W-:Y:S01]  /*3060*/  @!P1 LOP3.LUT R9, R9, R8.reuse, RZ, 0x3c, !PT ;  /* 0x0000000809099212 */ /* 0x080fe200078e3cff */
[----:B----4-:R0:W-:Y:S01]  /*3070*/  STL [R1+0x58], R80 ;  /* 0x0000585001007387 */ /* 0x0101e20000100800 */
[----:B------:R-:W-:Y:S01]  /*3080*/  ISETP.GE.U32.AND P0, PT, R12, 0x7fffff18, PT ;  /* 0x7fffff180c00780c */ /* 0x000fe20003f06070 */
[----:B------:R-:W-:Y:S01]  /*3090*/  VIADD R12, R14, 0xffffff8f ;  /* 0xffffff8f0e0c7836 */ /* 0x000fe20000000000 */
[----:B------:R-:W-:Y:S01]  /*30a0*/  @!P1 LOP3.LUT R8, R9, R8, RZ, 0x3c, !PT ;  /* 0x0000000809089212 */ /* 0x000fe200078e3cff */
[----:B0-----:R-:W4:Y:S04]  /*30b0*/  LDL.LU R80, [R1+0x9bc] ;  /* 0x0009bc0001507983 */ /* 0x001f280000300800 */
[----:B------:R0:W-:Y:S01]  /*30c0*/  STL [R1+0x564], R79 ;  /* 0x0005644f01007387 */ /* 0x0001e20000100800 */
[----:B------:R-:W-:-:S03]  /*30d0*/  PRMT R68, RZ, 0x7610, R68 ;  /* 0x00007610ff447816 */ /* 0x000fc60000000044 */
[----:B0-----:R-:W3:Y:S04]  /*30e0*/  LDL.LU R79, [R1+0x9b8] ;  /* 0x0009b800014f7983 */ /* 0x001ee80000300800 */
[----:B------:R-:W3:Y:S01]  /*30f0*/  LDL.LU R78, [R1+0x9b4] ;  /* 0x0009b400014e7983 */ /* 0x000ee20000300800 */
[----:B------:R-:W-:Y:S02]  /*3100*/  ISETP.GE.U32.AND P2, PT, R12, 0x7fffff10, PT ;  /* 0x7fffff100c00780c */ /* 0x000fe40003f46070 */
[----:B------:R-:W-:-:S05]  /*3110*/  @!P1 LOP3.LUT R9, R9, R8, RZ, 0x3c, !PT ;  /* 0x0000000809099212 */ /* 0x000fca00078e3cff */
[----:B------:R0:W3:Y:S01]  /*3120*/  @!P1 LDG.E.U8 R68, desc[UR18][R8.64] ;  /* 0x0000001208449981 */ /* 0x0000e2000c1e1100 */
[----:B------:R-:W-:-:S03]  /*3130*/  PRMT R75, RZ, 0x7610, R75 ;  /* 0x00007610ff4b7816 */ /* 0x000fc6000000004b */
[----:B--2---:R2:W-:Y:S04]  /*3140*/  STL [R1+0x278], R77 ;  /* 0x0002784d01007387 */ /* 0x0045e80000100800 */
[----:B--2---:R-:W2:Y:S04]  /*3150*/  LDL.LU R77, [R1+0x9b0] ;  /* 0x0009b000014d7983 */ /* 0x004ea80000300800 */
[----:B------:R0:W-:Y:S02]  /*3160*/  STL [R1+0x5a0], R10 ;  /* 0x0005a00a01007387 */ /* 0x0001e40000100800 */
[----:B0-----:R-:W-:-:S05]  /*3170*/  IMAD R10, R4, 0x60, RZ ;  /* 0x00000060040a7824 */ /* 0x001fca00078e02ff */
        /* <DEDUP_REMOVED lines=12> */
[----:B------:R-:W-:Y:S01]  /*3240*/  IMAD R11, R4, 0x68, RZ ;  /* 0x00000068040b7824 */ /* 0x000fe200078e02ff */
[----:B---3--:R3:W-:Y:S04]  /*3250*/  STL [R1+0xf0], R68 ;  /* 0x0000f04401007387 */ /* 0x0087e80000100800 */
[----:B---3--:R-:W-:-:S04]  /*3260*/  IADD3 R68, P6, PT, R11, R0, RZ ;  /* 0x000000000b447210 */ /* 0x008fc80007fde0ff */
[----:B0-----:R-:W-:Y:S01]  /*3270*/  LEA.HI.X.SX32 R8, R11, R2, 0x1, P6 ;  /* 0x000000020b087211 */ /* 0x001fe200030f0eff */
[----:B------:R-:W-:Y:S01]  /*3280*/  IMAD.MOV.U32 R9, RZ, RZ, R68 ;  /* 0x000000ffff097224 */ /* 0x000fe200078e0044 */
[----:B------:R-:W-:Y:S01]  /*3290*/  STL [R1+0x608], R68 ;  /* 0x0006084401007387 */ /* 0x000fe20000100800 */
[----:B------:R-:W-:-:S03]  /*32a0*/  IMAD R10, R4, 0x70, RZ ;  /* 0x00000070040a7824 */ /* 0x000fc600078e02ff */
[----:B------:R-:W-:Y:S02]  /*32b0*/  @!P0 LOP3.LUT R9, R9, R8, RZ, 0x3c, !PT ;  /* 0x0000000809098212 */ /* 0x000fe400078e3cff */
[----:B------:R-:W-:Y:S02]  /*32c0*/  PRMT R76, RZ, 0x7610, R76 ;  /* 0x00007610ff4c7816 */ /* 0x000fe4000000004c */
[----:B------:R-:W-:Y:S01]  /*32d0*/  PRMT R7, RZ, 0x7610, R7 ;  /* 0x00007610ff077816 */ /* 0x000fe20000000007 */
[----:B--2---:R0:W-:Y:S04]  /*32e0*/  STL [R1+0xec], R75 ;  /* 0x0000ec4b01007387 */ /* 0x0041e80000100800 */
[----:B------:R2:W-:Y:S01]  /*32f0*/  STL [R1+0x604], R8 ;  /* 0x0006040801007387 */ /* 0x0005e20000100800 */
[----:B0-----:R-:W-:-:S02]  /*3300*/  IADD3 R75, P6, PT, R10, R0, RZ ;  /* 0x000000000a4b7210 */ /* 0x001fc40007fde0ff */
[C---:B--2---:R-:W-:Y:S02]  /*3310*/  @!P0 LOP3.LUT R8, R9.reuse, R8, RZ, 0x3c, !PT ;  /* 0x0000000809088212 */ /* 0x044fe400078e3cff */
[----:B------:R-:W-:Y:S02]  /*3320*/  LEA.HI.X.SX32 R68, R10, R2, 0x1, P6 ;  /* 0x000000020a447211 */ /* 0x000fe400030f0eff */
[----:B------:R-:W-:-:S05]  /*3330*/  @!P0 LOP3.LUT R9, R9, R8, RZ, 0x3c, !PT ;  /* 0x0000000809098212 */ /* 0x000fca00078e3cff */
[----:B------:R0:W2:Y:S02]  /*3340*/  @!P0 LDG.E.U8 R76, desc[UR18][R8.64] ;  /* 0x00000012084c8981 */ /* 0x0000a4000c1e1100 */
[----:B0-----:R-:W-:Y:S02]  /*3350*/  @!P2 IMAD.MOV.U32 R8, RZ, RZ, R75 ;  /* 0x000000ffff08a224 */ /* 0x001fe400078e004b */
[----:B------:R-:W-:-:S05]  /*3360*/  @!P2 IMAD.MOV.U32 R9, RZ, RZ, R68 ;  /* 0x000000ffff09a224 */ /* 0x000fca00078e0044 */
[----:B------:R0:W3:Y:S01]  /*3370*/  @!P2 LDG.E.U8 R7, desc[UR18][R8.64] ;  /* 0x000000120807a981 */ /* 0x0000e2000c1e1100 */
[----:B------:R-:W-:-:S05]  /*3380*/  IMAD R11, R4, 0x78, RZ ;  /* 0x00000078040b7824 */ /* 0x000fca00078e02ff */
[----:B------:R-:W-:Y:S01]  /*3390*/  IADD3 R10, P6, PT, R11, R0, RZ ;  /* 0x000000000b0a7210 */ /* 0x000fe20007fde0ff */
[----:B0-----:R-:W-:-:S03]  /*33a0*/  VIADD R8, R14, 0xffffffde ;  /* 0xffffffde0e087836 */ /* 0x001fc60000000000 */
[----:B------:R-:W-:Y:S01]  /*33b0*/  LEA.HI.X.SX32 R11, R11, R2, 0x1, P6 ;  /* 0x000000020b0b7211 */ /* 0x000fe200030f0eff */
[----:B------:R-:W-:Y:S01]  /*33c0*/  STL [R1+0x638], R75 ;  /* 0x0006384b01007387 */ /* 0x000fe20000100800 */
[----:B------:R-:W-:Y:S01]  /*33d0*/  IMAD.MOV.U32 R9, RZ, RZ, R10 ;  /* 0x000000ffff097224 */ /* 0x000fe200078e000a */
[----:B------:R-:W-:Y:S02]  /*33e0*/  ISETP.GE.U32.AND P2, PT, R8, 0x7fffff5f, PT ;  /* 0x7fffff5f0800780c */ /* 0x000fe40003f46070 */
        /* <DEDUP_REMOVED lines=11> */
[----:B--2---:R2:W-:Y:S04]  /*34a0*/  STL [R1+0x270], R76 ;  /* 0x0002704c01007387 */ /* 0x0045e80000100800 */
[----:B--2---:R-:W2:Y:S04]  /*34b0*/  LDL.LU R76, [R1+0x9ac] ;  /* 0x0009ac00014c7983 */ /* 0x004ea80000300800 */
[----:B------:R0:W-:Y:S04]  /*34c0*/  STL [R1+0x634], R68 ;  /* 0x0006344401007387 */ /* 0x0001e80000100800 */
[----:B0-----:R-:W2:Y:S04]  /*34d0*/  LDL.LU R68, [R1+0x9a8] ;  /* 0x0009a80001447983 */ /* 0x001ea80000300800 */
[----:B------:R-:W2:Y:S04]  /*34e0*/  LDL.LU R75, [R1+0x9a4] ;  /* 0x0009a400014b7983 */ /* 0x000ea80000300800 */
[----:B---3--:R0:W-:Y:S04]  /*34f0*/  STL [R1+0x26c], R7 ;  /* 0x00026c0701007387 */ /* 0x0081e80000100800 */
[----:B0-----:R-:W3:Y:S04]  /*3500*/  LDL.LU R7, [R1+0x9a0] ;  /* 0x0009a00001077983 */ /* 0x001ee80000300800 */
        /* <DEDUP_REMOVED lines=51> */
[----:B0-----:R-:W4:Y:S04]  /*3840*/  LDL.LU R71, [R1+0x998] ;  /* 0x0009980001477983 */ /* 0x001f280000300800 */
        /* <DEDUP_REMOVED lines=22> */
[----:B---3--:R3:W-:Y:S01]  /*39b0*/  STL [R1+0x158], R65 ;  /* 0x0001584101007387 */ /* 0x0087e20000100800 */
[----:B------:R-:W-:-:S03]  /*39c0*/  IMAD R10, R4, 0x39, RZ ;  /* 0x00000039040a7824 */ /* 0x000fc600078e02ff */
[----:B---3--:R-:W-:-:S04]  /*39d0*/  IADD3 R65, P6, PT, R11, R0, RZ ;  /* 0x000000000b417210 */ /* 0x008fc80007fde0ff */
[----:B0-----:R-:W-:Y:S01]  /*39e0*/  LEA.HI.X.SX32 R8, R11, R2, 0x1, P6 ;  /* 0x000000020b087211 */ /* 0x001fe200030f0eff */
[----:B------:R-:W-:Y:S01]  /*39f0*/  IMAD.MOV.U32 R9, RZ, RZ, R65 ;  /* 0x000000ffff097224 */ /* 0x000fe200078e0041 */
[----:B------:R0:W-:Y:S04]  /*3a00*/  STL [R1+0x490], R65 ;  /* 0x0004904101007387 */ /* 0x0001e80000100800 */
[----:B------:R-:W-:Y:S01]  /*3a10*/  @!P1 LOP3.LUT R9, R9, R8, RZ, 0x3c, !PT ;  /* 0x0000000809099212 */ /* 0x000fe200078e3cff */
[----:B------:R3:W-:Y:S01]  /*3a20*/  STL [R1+0x48c], R8 ;  /* 0x00048c0801007387 */ /* 0x0007e20000100800 */
[----:B0-----:R-:W-:Y:S02]  /*3a30*/  IADD3 R65, P6, PT, R10, R0, RZ ;  /* 0x000000000a417210 */ /* 0x001fe40007fde0ff */
[----:B------:R-:W-:-:S02]  /*3a40*/  PRMT R67, RZ, 0x7610, R67 ;  /* 0x00007610ff437816 */ /* 0x000fc40000000043 */
[C---:B---3--:R-:W-:Y:S01]  /*3a50*/  @!P1 LOP3.LUT R8, R9.reuse, R8, RZ, 0x3c, !PT ;  /* 0x0000000809089212 */ /* 0x048fe200078e3cff */
[----:B------:R-:W-:Y:S03]  /*3a60*/  STL [R1+0x4c8], R65 ;  /* 0x0004c84101007387 */ /* 0x000fe60000100800 */
[----:B------:R-:W-:Y:S02]  /*3a70*/  @!P1 LOP3.LUT R9, R9, R8, RZ, 0x3c, !PT ;  /* 0x0000000809099212 */ /* 0x000fe400078e3cff */
[----:B------:R-:W-:-:S03]  /*3a80*/  PRMT R64, RZ, 0x7610, R64 ;  /* 0x00007610ff407816 */ /* 0x000fc60000000040 */
[----:B------:R0:W3:Y:S01]  /*3a90*/  @!P1 LDG.E.U8 R67, desc[UR18][R8.64] ;  /* 0x0000001208439981 */ /* 0x0000e2000c1e1100 */
[----:B------:R-:W-:Y:S02]  /*3aa0*/  IMAD R11, R4, 0x41, RZ ;  /* 0x00000041040b7824 */ /* 0x000fe400078e02ff */
[----:B0-----:R-:W-:Y:S01]  /*3ab0*/  @!P4 IMAD.MOV.U32 R8, RZ, RZ, R65 ;  /* 0x000000ffff08c224 */ /* 0x001fe200078e0041 */
[----:B------:R-:W-:Y:S01]  /*3ac0*/  PRMT R63, RZ, 0x7610, R63 ;  /* 0x00007610ff3f7816 */ /* 0x000fe2000000003f */
[----:B--2---:R0:W-:Y:S02]  /*3ad0*/  STL [R1+0x264], R66 ;  /* 0x0002644201007387 */ /* 0x0041e40000100800 */
[----:B0-----:R-:W-:-:S05]  /*3ae0*/  LEA.HI.X.SX32 R66, R10, R2, 0x1, P6 ;  /* 0x000000020a427211 */ /* 0x001fca00030f0eff */
[----:B------:R-:W-:-:S05]  /*3af0*/  @!P4 IMAD.MOV.U32 R9, RZ, RZ, R66 ;  /* 0x000000ffff09c224 */ /* 0x000fca00078e0042 */
[----:B------:R0:W2:Y:S01]  /*3b00*/  @!P4 LDG.E.U8 R64, desc[UR18][R8.64] ;  /* 0x000000120840c981 */ /* 0x0000a2000c1e1100 */
[----:B------:R-:W-:-:S04]  /*3b10*/  IADD3 R10, P6, PT, R11, R0, RZ ;  /* 0x000000000b0a7210 */ /* 0x000fc80007fde0ff */
[----:B------:R-:W-:Y:S01]  /*3b20*/  LEA.HI.X.SX32 R11, R11, R2, 0x1, P6 ;  /* 0x000000020b0b7211 */ /* 0x000fe200030f0eff */
[----:B0-----:R-:W-:Y:S02]  /*3b30*/  VIADD R8, R14, 0xffffff9e ;  /* 0xffffff9e0e087836 */ /* 0x001fe40000000000 */
[----:B------:R-:W-:-:S03]  /*3b40*/  IMAD.MOV.U32 R9, RZ, RZ, R10 ;  /* 0x000000ffff097224 */ /* 0x000fc600078e000a */
[----:B------:R-:W-:Y:S01]  /*3b50*/  ISETP.GE.U32.AND P4, PT, R8, 0x7fffff1f, PT ;  /* 0x7fffff1f0800780c */ /* 0x000fe20003f86070 */
[----:B------:R-:W-:-:S05]  /*3b60*/  IMAD.MOV.U32 R8, RZ, RZ, R11 ;  /* 0x000000ffff087224 */ /* 0x000fca00078e000b */
[----:B------:R-:W-:-:S04]  /*3b70*/  @!P0 LOP3.LUT R9, R9, R8, RZ, 0x3c, !PT ;  /* 0x0000000809098212 */ /* 0x000fc800078e3cff */
[----:B------:R-:W-:-:S04]  /*3b80*/  @!P0 LOP3.LUT R8, R9, R8, RZ, 0x3c, !PT ;  /* 0x0000000809088212 */ /* 0x000fc800078e3cff */
[----:B------:R-:W-:-:S05]  /*3b90*/  @!P0 LOP3.LUT R9, R9, R8, RZ, 0x3c, !PT ;  /* 0x0000000809098212 */ /* 0x000fca00078e3cff */
[----:B------:R0:W4:Y:S01]  /*3ba0*/  @!P0 LDG.E.U8 R63, desc[UR18][R8.64] ;  /* 0x00000012083f8981 */ /* 0x000122000c1e1100 */
[----:B------:R-:W-:-:S03]  /*3bb0*/  VIADD R12, R14, 0xffffffae ;  /* 0xffffffae0e0c7836 */ /* 0x000fc60000000000 */
[----:B---3--:R3:W-:Y:S02]  /*3bc0*/  STL [R1+0x164], R67 ;  /* 0x0001644301007387 */ /* 0x0087e40000100800 */
[----:B------:R-:W-:Y:S01]  /*3bd0*/  ISETP.GE.U32.AND P5, PT, R12, 0x7fffff2f, PT ;  /* 0x7fffff2f0c00780c */ /* 0x000fe20003fa6070 */
[----:B------:R-:W-:Y:S01]  /*3be0*/  VIADD R12, R14, 0xffffffa6 ;  /* 0xffffffa60e0c7836 */ /* 0x000fe20000000000 */
[----:B---3--:R-:W3:Y:S04]  /*3bf0*/  LDL.LU R67, [R1+0x98c] ;  /* 0x00098c0001437983 */ /* 0x008ee80000300800 */
[----:B------:R0:W-:Y:S01]  /*3c00*/  STL [R1+0x4c4], R66 ;  /* 0x0004c44201007387 */ /* 0x0001e20000100800 */
[----:B------:R-:W-:-:S03]  /*3c10*/  ISETP.GE.U32.AND P1, PT, R12, 0x7fffff27, PT ;  /* 0x7fffff270c00780c */ /* 0x000fc60003f26070 */
[----:B0-----:R-:W3:Y:S04]  /*3c20*/  LDL.LU R66, [R1+0x988] ;  /* 0x0009880001427983 */ /* 0x001ee80000300800 */
[----:B------:R-:W3:Y:S01]  /*3c30*/  LDL.LU R65, [R1+0x984] ;  /* 0x0009840001417983 */ /* 0x000ee20000300800 */
[----:B------:R-:W-:-:S03]  /*3c40*/  PRMT R62, RZ, 0x7610, R62 ;  /* 0x00007610ff3e7816 */ /* 0x000fc6000000003e */
[----:B--2---:R0:W-:Y:S04]  /*3c50*/  STL [R1+0x160], R64 ;  /* 0x0001604001007387 */ /* 0x0041e80000100800 */
[----:B0-----:R-:W2:Y:S04]  /*3c60*/  LDL.LU R64, [R1+0x980] ;  /* 0x0009800001407983 */ /* 0x001ea80000300800 */
[----:B------:R0:W-:Y:S02]  /*3c70*/  STL [R1+0x500], R10 ;  /* 0x0005000a01007387 */ /* 0x0001e40000100800 */
[----:B0-----:R-:W-:-:S05]  /*3c80*/  IMAD R10, R4, 0x49, RZ ;  /* 0x00000049040a7824 */ /* 0x001fca00078e02ff */
[----:B------:R-:W-:-:S04]  /*3c90*/  IADD3 R12, P6, PT, R10, R0, RZ ;  /* 0x000000000a0c7210 */ /* 0x000fc80007fde0ff */
[----:B------:R-:W-:Y:S01]  /*3ca0*/  LEA.HI.X.SX32 R8, R10, R2, 0x1, P6 ;  /* 0x000000020a087211 */ /* 0x000fe200030f0eff */
[----:B------:R-:W-:Y:S01]  /*3cb0*/  IMAD.MOV.U32 R9, RZ, RZ, R12 ;  /* 0x000000ffff097224 */ /* 0x000fe200078e000c */
[----:B------:R0:W-:Y:S04]  /*3cc0*/  STL [R1+0x4fc], R11 ;  /* 0x0004fc0b01007387 */ /* 0x0001e80000100800 */
[-C--:B------:R-:W-:Y:S01]  /*3cd0*/  @!P2 LOP3.LUT R9, R9, R8.reuse, RZ, 0x3c, !PT ;  /* 0x000000080909a212 */ /* 0x080fe200078e3cff */
[----:B------:R-:W-:Y:S04]  /*3ce0*/  STL [R1+0x538], R12 ;  /* 0x0005380c01007387 */ /* 0x000fe80000100800 */
[----:B------:R1:W-:Y:S01]  /*3cf0*/  STL [R1+0x534], R8 ;  /* 0x0005340801007387 */ /* 0x0003e20000100800 */
[----:B0-----:R-:W-:Y:S01]  /*3d00*/  VIADD R11, R14, 0xffffff96 ;  /* 0xffffff960e0b7836 */ /* 0x001fe20000000000 */
[----:B-1----:R-:W-:-:S04]  /*3d10*/  @!P2 LOP3.LUT R8, R9, R8, RZ, 0x3c, !PT ;  /* 0x000000080908a212 */ /* 0x002fc800078e3cff */
[----:B------:R-:W-:Y:S02]  /*3d20*/  ISETP.GE.U32.AND P0, PT, R11, 0x7fffff17, PT ;  /* 0x7fffff170b00780c */ /* 0x000fe40003f06070 */
[----:B------:R-:W-:Y:S01]  /*3d30*/  @!P2 LOP3.LUT R9, R9, R8, RZ, 0x3c, !PT ;  /* 0x000000080909a212 */ /* 0x000fe200078e3cff */
[----:B------:R-:W-:Y:S01]  /*3d40*/  IMAD R11, R4, 0x51, RZ ;  /* 0x00000051040b7824 */ /* 0x000fe200078e02ff */
[----:B----4-:R0:W-:Y:S04]  /*3d50*/  STL [R1+0x260], R63 ;  /* 0x0002603f01007387 */ /* 0x0101e80000100800 */
[----:B------:R1:W4:Y:S01]  /*3d60*/  @!P2 LDG.E.U8 R62, desc[UR18][R8.64] ;  /* 0x00000012083ea981 */ /* 0x000322000c1e1100 */
[----:B0-----:R-:W-:-:S04]  /*3d70*/  IADD3 R63, P6, PT, R11, R0, RZ ;  /* 0x000000000b3f7210 */ /* 0x001fc80007fde0ff */
[----:B-1----:R-:W-:Y:S01]  /*3d80*/  LEA.HI.X.SX32 R9, R11, R2, 0x1, P6 ;  /* 0x000000020b097211 */ /* 0x002fe200030f0eff */
[----:B------:R-:W-:-:S05]  /*3d90*/  @!P5 IMAD.MOV.U32 R8, RZ, RZ, R63 ;  /* 0x000000ffff08d224 */ /* 0x000fca00078e003f */
[----:B------:R0:W2:Y:S01]  /*3da0*/  @!P5 LDG.E.U8 R86, desc[UR18][R8.64] ;  /* 0x000000120856d981 */ /* 0x0000a2000c1e1100 */
[----:B------:R-:W-:-:S03]  /*3db0*/  IMAD R10, R4, 0x59, RZ ;  /* 0x00000059040a7824 */ /* 0x000fc600078e02ff */
[----:B------:R-:W-:Y:S01]  /*3dc0*/  STL [R1+0x570], R63 ;  /* 0x0005703f01007387 */ /* 0x000fe20000100800 */
[----:B------:R-:W-:-:S03]  /*3dd0*/  IMAD R11, R4, 0x61, RZ ;  /* 0x00000061040b7824 */ /* 0x000fc600078e02ff */
[----:B----4-:R1:W-:Y:S02]  /*3de0*/  STL [R1+0x16c], R62 ;  /* 0x00016c3e01007387 */ /* 0x0103e40000100800 */
[C---:B-1----:R-:W-:Y:S02]  /*3df0*/  IADD3 R62, P6, PT, R10.reuse, R0, RZ ;  /* 0x000000000a3e7210 */ /* 0x042fe40007fde0ff */
[----:B------:R1:W-:Y:S02]  /*3e00*/  STL [R1+0x56c], R9 ;  /* 0x00056c0901007387 */ /* 0x0003e40000100800 */
[----:B------:R-:W-:Y:S02]  /*3e10*/  LEA.HI.X.SX32 R10, R10, R2, 0x1, P6 ;  /* 0x000000020a0a7211 */ /* 0x000fe400030f0eff */
[----:B------:R-:W-:Y:S01]  /*3e20*/  STL [R1+0x5a8], R62 ;  /* 0x0005a83e01007387 */ /* 0x000fe20000100800 */
[----:B0-----:R-:W-:-:S03]  /*3e30*/  @!P1 IMAD.MOV.U32 R8, RZ, RZ, R62 ;  /* 0x000000ffff089224 */ /* 0x001fc600078e003e */
[----:B------:R-:W4:Y:S01]  /*3e40*/  LDL.LU R63, [R1+0x97c] ;  /* 0x00097c00013f7983 */ /* 0x000f220000300800 */
[----:B-1----:R-:W-:-:S03]  /*3e50*/  @!P1 IMAD.MOV.U32 R9, RZ, RZ, R10 ;  /* 0x000000ffff099224 */ /* 0x002fc600078e000a */
[----:B------:R0:W-:Y:S04]  /*3e60*/  STL [R1+0x5a4], R10 ;  /* 0x0005a40a01007387 */ /* 0x0001e80000100800 */
[----:B--2---:R1:W-:Y:S04]  /*3e70*/  STL [R1+0x168], R86 ;  /* 0x0001685601007387 */ /* 0x0043e80000100800 */
[----:B------:R2:W3:Y:S01]  /*3e80*/  @!P1 LDG.E.U8 R84, desc[UR18][R8.64] ;  /* 0x0000001208549981 */ /* 0x0004e2000c1e1100 */
[----:B0-----:R-:W-:-:S03]  /*3e90*/  IMAD R10, R4, 0x69, RZ ;  /* 0x00000069040a7824 */ /* 0x001fc600078e02ff */
[----:B------:R-:W4:Y:S01]  /*3ea0*/  LDL.LU R62, [R1+0x978] ;  /* 0x00097800013e7983 */ /* 0x000f220000300800 */
[----:B-1----:R-:W-:Y:S01]  /*3eb0*/  IADD3 R86, P6, PT, R11, R0, RZ ;  /* 0x000000000b567210 */ /* 0x002fe20007fde0ff */
[----:B--2---:R-:W-:-:S03]  /*3ec0*/  VIADD R8, R14, 0xfffffffe ;  /* 0xfffffffe0e087836 */ /* 0x004fc60000000000 */
[----:B------:R-:W-:Y:S02]  /*3ed0*/  LEA.HI.X.SX32 R11, R11, R2, 0x1, P6 ;  /* 0x000000020b0b7211 */ /* 0x000fe400030f0eff */
[----:B------:R-:W-:Y:S01]  /*3ee0*/  ISETP.GE.U32.AND P1, PT, R8, 0x7fffff7f, PT ;  /* 0x7fffff7f0800780c */ /* 0x000fe20003f26070 */
[----:B------:R-:W-:Y:S02]  /*3ef0*/  @!P4 IMAD.MOV.U32 R8, RZ, RZ, R86 ;  /* 0x000000ffff08c224 */ /* 0x000fe400078e0056 */
[----:B------:R-:W-:-:S05]  /*3f00*/  @!P4 IMAD.MOV.U32 R9, RZ, RZ, R11 ;  /* 0x000000ffff09c224 */ /* 0x000fca00078e000b */
[----:B------:R0:W2:Y:S01]  /*3f10*/  @!P4 LDG.E.U8 R82, desc[UR18][R8.64] ;  /* 0x000000120852c981 */ /* 0x0000a2000c1e1100 */
[----:B------:R-:W-:-:S03]  /*3f20*/  VIADD R12, R14, 0xffffff8e ;  /* 0xffffff8e0e0c7836 */ /* 0x000fc60000000000 */
[----:B------:R-:W-:Y:S04]  /*3f30*/  STL [R1+0x5e0], R86 ;  /* 0x0005e05601007387 */ /* 0x000fe80000100800 */
[----:B------:R1:W-:Y:S01]  /*3f40*/  STL [R1+0x5dc], R11 ;  /* 0x0005dc0b01007387 */ /* 0x0003e20000100800 */
[----:B------:R-:W-:Y:S02]  /*3f50*/  ISETP.GE.U32.AND P2, PT, R12, 0x7fffff0f, PT ;  /* 0x7fffff0f0c00780c */ /* 0x000fe40003f46070 */
[----:B------:R-:W-:Y:S01]  /*3f60*/  PRMT R59, RZ, 0x7610, R59 ;  /* 0x00007610ff3b7816 */ /* 0x000fe2000000003b */
[----:B-1----:R-:W-:Y:S01]  /*3f70*/  IMAD R11, R4, 0x71, RZ ;  /* 0x00000071040b7824 */ /* 0x002fe200078e02ff */
[----:B------:R-:W-:Y:S01]  /*3f80*/  PRMT R61, RZ, 0x7610, R61 ;  /* 0x00007610ff3d7816 */ /* 0x000fe2000000003d */
[----:B---3--:R1:W-:Y:S02]  /*3f90*/  STL [R1+0x25c], R84 ;  /* 0x00025c5401007387 */ /* 0x0083e40000100800 */
[----:B-1----:R-:W-:-:S04]  /*3fa0*/  IADD3 R84, P6, PT, R10, R0, RZ ;  /* 0x000000000a547210 */ /* 0x002fc80007fde0ff */
[----:B------:R-:W-:Y:S01]  /*3fb0*/  LEA.HI.X.SX32 R86, R10, R2, 0x1, P6 ;  /* 0x000000020a567211 */ /* 0x000fe200030f0eff */
[----:B------:R-:W-:Y:S01]  /*3fc0*/  STL [R1+0x610], R84 ;  /* 0x0006105401007387 */ /* 0x000fe20000100800 */
[----:B0-----:R-:W-:-:S03]  /*3fd0*/  @!P0 IMAD.MOV.U32 R8, RZ, RZ, R84 ;  /* 0x000000ffff088224 */ /* 0x001fc600078e0054 */
[----:B------:R-:W-:Y:S01]  /*3fe0*/  @!P0 IMAD.MOV.U32 R9, RZ, RZ, R86 ;  /* 0x000000ffff098224 */ /* 0x000fe200078e0056 */
[----:B--2---:R0:W-:Y:S04]  /*3ff0*/  STL [R1+0x174], R82 ;  /* 0x0001745201007387 */ /* 0x0041e80000100800 */
[----:B------:R1:W2:Y:S01]  /*4000*/  @!P0 LDG.E.U8 R59, desc[UR18][R8.64] ;  /* 0x00000012083b8981 */ /* 0x0002a2000c1e1100 */
[----:B0-----:R-:W-:-:S04]  /*4010*/  IADD3 R82, P6, PT, R11, R0, RZ ;  /* 0x000000000b527210 */ /* 0x001fc80007fde0ff */
[----:B------:R-:W-:Y:S01]  /*4020*/  LEA.HI.X.SX32 R84, R11, R2, 0x1, P6 ;  /* 0x000000020b547211 */ /* 0x000fe200030f0eff */
[----:B-1----:R-:W-:-:S04]  /*4030*/  @!P2 IMAD.MOV.U32 R8, RZ, RZ, R82 ;  /* 0x000000ffff08a224 */ /* 0x002fc800078e0052 */
[----:B------:R-:W-:-:S05]  /*4040*/  @!P2 IMAD.MOV.U32 R9, RZ, RZ, R84 ;  /* 0x000000ffff09a224 */ /* 0x000fca00078e0054 */
[----:B------:R-:W3:Y:S01]  /*4050*/  @!P2 LDG.E.U8 R61, desc[UR18][R8.64] ;  /* 0x00000012083da981 */ /* 0x000ee2000c1e1100 */
[----:B------:R-:W-:Y:S02]  /*4060*/  VIADD R12, R14, 0xffffff86 ;  /* 0xffffff860e0c7836 */ /* 0x000fe40000000000 */
[----:B------:R-:W-:Y:S01]  /*4070*/  IMAD R10, R4, 0x79, RZ ;  /* 0x00000079040a7824 */ /* 0x000fe200078e02ff */
[----:B------:R-:W-:Y:S02]  /*4080*/  STL [R1+0x60c], R86 ;  /* 0x00060c5601007387 */ /* 0x000fe40000100800 */
[----:B------:R-:W-:Y:S02]  /*4090*/  ISETP.GE.U32.AND P5, PT, R12, 0x7fffff07, PT ;  /* 0x7fffff070c00780c */ /* 0x000fe40003fa6070 */
[----:B------:R-:W-:Y:S01]  /*40a0*/  STL [R1+0x640], R82 ;  /* 0x0006405201007387 */ /* 0x000fe20000100800 */
[----:B------:R-:W-:-:S03]  /*40b0*/  PRMT R58, RZ, 0x7610, R58 ;  /* 0x00007610ff3a7816 */ /* 0x000fc6000000003a */
[----:B--2---:R0:W-:Y:S04]  /*40c0*/  STL [R1+0x170], R59 ;  /* 0x0001703b01007387 */ /* 0x0041e80000100800 */
[----:B------:R-:W-:Y:S01]  /*40d0*/  STL [R1+0x63c], R84 ;  /* 0x00063c5401007387 */ /* 0x000fe20000100800 */
[----:B0-----:R-:W-:-:S05]  /*40e0*/  IADD3 R59, P6, PT, R10, R0, RZ ;  /* 0x000000000a3b7210 */ /* 0x001fca0007fde0ff */
[----:B------:R-:W-:Y:S04]  /*40f0*/  STL [R1+0x670], R59 ;  /* 0x0006703b01007387 */ /* 0x000fe80000100800 */
[----:B---3--:R0:W-:Y:S01]  /*4100*/  STL [R1+0x258], R61 ;  /* 0x0002583d01007387 */ /* 0x0081e20000100800 */
[----:B------:R-:W-:Y:S01]  /*4110*/  @!P5 IMAD.MOV.U32 R8, RZ, RZ, R59 ;  /* 0x000000ffff08d224 */ /* 0x000fe200078e003b */
[----:B0-----:R-:W-:-:S05]  /*4120*/  LEA.HI.X.SX32 R61, R10, R2, 0x1, P6 ;  /* 0x000000020a3d7211 */ /* 0x001fca00030f0eff */
[----:B------:R-:W-:-:S05]  /*4130*/  @!P5 IMAD.MOV.U32 R9, RZ, RZ, R61 ;  /* 0x000000ffff09d224 */ /* 0x000fca00078e003d */
[----:B------:R0:W2:Y:S01]  /*4140*/  @!P5 LDG.E.U8 R58, desc[UR18][R8.64] ;  /* 0x00000012083ad981 */ /* 0x0000a2000c1e1100 */
[----:B------:R-:W-:Y:S01]  /*4150*/  VIADD R12, R14, 0xfffffffd ;  /* 0xfffffffd0e0c7836 */ /* 0x000fe20000000000 */
[----:B------:R-:W-:Y:S01]  /*4160*/  IADD3 R84, P6, PT, R0, R4, RZ ;  /* 0x0000000400547210 */ /* 0x000fe20007fde0ff */
[----:B------:R-:W-:Y:S02]  /*4170*/  IMAD.SHL.U32 R86, R4, 0x2, RZ ;  /* 0x0000000204567824 */ /* 0x000fe400078e00ff */
[----:B------:R-:W-:Y:S01]  /*4180*/  VIADD R10, R14, 0xffffffe5 ;  /* 0xffffffe50e0a7836 */ /* 0x000fe20000000000 */
[----:B------:R-:W-:Y:S01]  /*4190*/  ISETP.GE.U32.AND P4, PT, R12, 0x7fffff7e, PT ;  /* 0x7fffff7e0c00780c */ /* 0x000fe20003f86070 */
[----:B------:R-:W-:Y:S01]  /*41a0*/  VIADD R12, R14, 0xfffffff5 ;  /* 0xfffffff50e0c7836 */ /* 0x000fe20000000000 */
[----:B------:R1:W-:Y:S01]  /*41b0*/  STL [R1+0x66c], R61 ;  /* 0x00066c3d01007387 */ /* 0x0003e20000100800 */
[----:B------:R-:W-:Y:S02]  /*41c0*/  LEA.HI.X.SX32 R82, R4, R2, 0x1, P6 ;  /* 0x0000000204527211 */ /* 0x000fe400030f0eff */
[----:B------:R-:W-:Y:S01]  /*41d0*/  ISETP.GE.U32.AND P5, PT, R10, 0x7fffff66, PT ;  /* 0x7fffff660a00780c */ /* 0x000fe20003fa6070 */
[----:B------:R-:W-:Y:S01]  /*41e0*/  IMAD R10, R4, 0xa, RZ ;  /* 0x0000000a040a7824 */ /* 0x000fe200078e02ff */
[----:B------:R-:W-:Y:S01]  /*41f0*/  ISETP.GE.U32.AND P0, PT, R12, 0x7fffff76, PT ;  /* 0x7fffff760c00780c */ /* 0x000fe20003f06070 */
[----:B------:R-:W-:Y:S01]  /*4200*/  STL [R1+0x7fc], R84 ;  /* 0x0007fc5401007387 */ /* 0x000fe20000100800 */
[----:B------:R-:W-:-:S02]  /*4210*/  PRMT R12, RZ, 0x7610, R12 ;  /* 0x00007610ff0c7816 */ /* 0x000fc4000000000c */
[C---:B-1----:R-:W-:Y:S01]  /*4220*/  IADD3 R61, P6, PT, R86.reuse, R0, RZ ;  /* 0x00000000563d7210 */ /* 0x042fe20007fde0ff */
[----:B0-----:R-:W-:Y:S01]  /*4230*/  @!P1 IMAD.MOV.U32 R8, RZ, RZ, R84 ;  /* 0x000000ffff089224 */ /* 0x001fe200078e0054 */
[----:B------:R-:W-:Y:S01]  /*4240*/  STL [R1+0x7f8], R82 ;  /* 0x0007f85201007387 */ /* 0x000fe20000100800 */
[----:B------:R-:W-:Y:S01]  /*4250*/  @!P1 IMAD.MOV.U32 R9, RZ, RZ, R82 ;  /* 0x000000ffff099224 */ /* 0x000fe200078e0052 */
[----:B------:R-:W-:Y:S02]  /*4260*/  LEA.HI.X.SX32 R86, R86, R2, 0x1, P6 ;  /* 0x0000000256567211 */ /* 0x000fe400030f0eff */
[----:B------:R-:W-:Y:S01]  /*4270*/  STL [R1], R61 ;  /* 0x0000003d01007387 */ /* 0x000fe20000100800 */
[----:B------:R-:W-:-:S03]  /*4280*/  PRMT R60, RZ, 0x7610, R60 ;  /* 0x00007610ff3c7816 */ /* 0x000fc6000000003c */
[----:B------:R0:W3:Y:S01]  /*4290*/  @!P1 LDG.E.U8 R12, desc[UR18][R8.64] ;  /* 0x00000012080c9981 */ /* 0x0000e2000c1e1100 */
[----:B------:R-:W-:Y:S01]  /*42a0*/  PRMT R57, RZ, 0x7610, R57 ;  /* 0x00007610ff397816 */ /* 0x000fe20000000039 */
[----:B0-----:R-:W-:Y:S02]  /*42b0*/  @!P4 IMAD.MOV.U32 R8, RZ, RZ, R61 ;  /* 0x000000ffff08c224 */ /* 0x001fe400078e003d */
[----:B------:R-:W-:-:S05]  /*42c0*/  @!P4 IMAD.MOV.U32 R9, RZ, RZ, R86 ;  /* 0x000000ffff09c224 */ /* 0x000fca00078e0056 */
[----:B------:R0:W4:Y:S04]  /*42d0*/  @!P4 LDG.E.U8 R60, desc[UR18][R8.64] ;  /* 0x00000012083cc981 */ /* 0x000128000c1e1100 */
[----:B--2---:R1:W-:Y:S02]  /*42e0*/  STL [R1+0x250], R58 ;  /* 0x0002503a01007387 */ /* 0x0043e40000100800 */
[----:B-1----:R-:W-:-:S04]  /*42f0*/  IADD3 R58, P6, PT, R10, R0, RZ ;  /* 0x000000000a3a7210 */ /* 0x002fc80007fde0ff */
[----:B------:R-:W-:Y:S01]  /*4300*/  LEA.HI.X.SX32 R59, R10, R2, 0x1, P6 ;  /* 0x000000020a3b7211 */ /* 0x000fe200030f0eff */
[----:B0-----:R-:W-:-:S04]  /*4310*/  @!P0 IMAD.MOV.U32 R8, RZ, RZ, R58 ;  /* 0x000000ffff088224 */ /* 0x001fc800078e003a */
[----:B------:R-:W-:-:S05]  /*4320*/  @!P0 IMAD.MOV.U32 R9, RZ, RZ, R59 ;  /* 0x000000ffff098224 */ /* 0x000fca00078e003b */
[----:B------:R0:W2:Y:S01]  /*4330*/  @!P0 LDG.E.U8 R57, desc[UR18][R8.64] ;  /* 0x0000001208398981 */ /* 0x0000a2000c1e1100 */
[----:B------:R-:W-:-:S05]  /*4340*/  VIADD R11, R14, 0xffffffed ;  /* 0xffffffed0e0b7836 */ /* 0x000fca0000000000 */
[----:B------:R-:W-:Y:S01]  /*4350*/  ISETP.GE.U32.AND P2, PT, R11, 0x7fffff6e, PT ;  /* 0x7fffff6e0b00780c */ /* 0x000fe20003f46070 */
[----:B------:R-:W-:-:S05]  /*4360*/  VIADD R11, R14, 0xffffffdd ;  /* 0xffffffdd0e0b7836 */ /* 0x000fca0000000000 */
[----:B------:R-:W-:Y:S01]  /*4370*/  ISETP.GE.U32.AND P1, PT, R11, 0x7fffff5e, PT ;  /* 0x7fffff5e0b00780c */ /* 0x000fe20003f26070 */
[----:B------:R-:W-:Y:S02]  /*4380*/  IMAD R11, R4, 0x12, RZ ;  /* 0x00000012040b7824 */ /* 0x000fe400078e02ff */
[----:B0-----:R-:W-:-:S03]  /*4390*/  VIADD R8, R14, 0xffffffcd ;  /* 0xffffffcd0e087836 */ /* 0x001fc60000000000 */
[C---:B------:R-:W-:Y:S01]  /*43a0*/  IADD3 R10, P6, PT, R11.reuse, R0, RZ ;  /* 0x000000000b0a7210 */ /* 0x040fe20007fde0ff */
[----:B---3--:R0:W-:Y:S03]  /*43b0*/  STL [R1+0x17c], R12 ;  /* 0x00017c0c01007387 */ /* 0x0081e60000100800 */
[----:B------:R-:W-:Y:S01]  /*43c0*/  LEA.HI.X.SX32 R11, R11, R2, 0x1, P6 ;  /* 0x000000020b0b7211 */ /* 0x000fe200030f0eff */
[----:B------:R-:W-:Y:S01]  /*43d0*/  STL [R1+0x98], R58 ;  /* 0x0000983a01007387 */ /* 0x000fe20000100800 */
[----:B------:R-:W-:Y:S01]  /*43e0*/  ISETP.GE.U32.AND P0, PT, R8, 0x7fffff4e, PT ;  /* 0x7fffff4e0800780c */ /* 0x000fe20003f06070 */
[----:B------:R-:W-:Y:S02]  /*43f0*/  IMAD.MOV.U32 R9, RZ, RZ, R10 ;  /* 0x000000ffff097224 */ /* 0x000fe400078e000a */
[----:B------:R-:W3:Y:S01]  /*4400*/  LDL.LU R61, [R1+0x974] ;  /* 0x00097400013d7983 */ /* 0x000ee20000300800 */
[----:B------:R-:W-:-:S03]  /*4410*/  IMAD.MOV.U32 R8, RZ, RZ, R11 ;  /* 0x000000ffff087224 */ /* 0x000fc600078e000b */
[----:B------:R-:W-:Y:S04]  /*4420*/  STL [R1+0x800], R86 ;  /* 0x0008005601007387 */ /* 0x000fe80000100800 */
[----:B----4-:R1:W-:Y:S01]  /*4430*/  STL [R1+0x178], R60 ;  /* 0x0001783c01007387 */ /* 0x0103e20000100800 */
[-C--:B------:R-:W-:Y:S01]  /*4440*/  @!P2 LOP3.LUT R9, R9, R8.reuse, RZ, 0x3c, !PT ;  /* 0x000000080909a212 */ /* 0x080fe200078e3cff */
[----:B0-----:R-:W-:Y:S02]  /*4450*/  VIADD R12, R14, 0xffffffd5 ;  /* 0xffffffd50e0c7836 */ /* 0x001fe40000000000 */
[----:B-1----:R-:W4:Y:S04]  /*4460*/  LDL.LU R60, [R1+0x970] ;  /* 0x00097000013c7983 */ /* 0x002f280000300800 */
[----:B------:R0:W-:Y:S01]  /*4470*/  STL [R1+0x94], R59 ;  /* 0x0000943b01007387 */ /* 0x0001e20000100800 */
[----:B------:R-:W-:-:S03]  /*4480*/  @!P2 LOP3.LUT R8, R9, R8, RZ, 0x3c, !PT ;  /* 0x000000080908a212 */ /* 0x000fc600078e3cff */
[----:B0-----:R-:W3:Y:S04]  /*4490*/  LDL.LU R59, [R1+0x96c] ;  /* 0x00096c00013b7983 */ /* 0x001ee80000300800 */
[----:B------:R-:W3:Y:S01]  /*44a0*/  LDL.LU R58, [R1+0x968] ;  /* 0x00096800013a7983 */ /* 0x000ee20000300800 */
[----:B------:R-:W-:Y:S02]  /*44b0*/  PRMT R54, RZ, 0x7610, R54 ;  /* 0x00007610ff367816 */ /* 0x000fe40000000036 */
[----:B------:R-:W-:Y:S02]  /*44c0*/  ISETP.GE.U32.AND P4, PT, R12, 0x7fffff56, PT ;  /* 0x7fffff560c00780c */ /* 0x000fe40003f86070 */
[----:B------:R-:W-:-:S05]  /*44d0*/  @!P2 LOP3.LUT R9, R9, R8, RZ, 0x3c, !PT ;  /* 0x000000080909a212 */ /* 0x000fca00078e3cff */
[----:B------:R0:W3:Y:S01]  /*44e0*/  @!P2 LDG.E.U8 R54, desc[UR18][R8.64] ;  /* 0x000000120836a981 */ /* 0x0000e2000c1e1100 */
[----:B------:R-:W-:-:S03]  /*44f0*/  PRMT R55, RZ, 0x7610, R55 ;  /* 0x00007610ff377816 */ /* 0x000fc60000000037 */
[----:B--2---:R1:W-:Y:S04]  /*4500*/  STL [R1+0x254], R57 ;  /* 0x0002543901007387 */ /* 0x0043e80000100800 */
[----:B-1----:R-:W2:Y:S04]  /*4510*/  LDL.LU R57, [R1+0x964] ;  /* 0x0009640001397983 */ /* 0x002ea80000300800 */
[----:B------:R1:W-:Y:S02]  /*4520*/  STL [R1+0x128], R10 ;  /* 0x0001280a01007387 */ /* 0x0003e40000100800 */
[----:B-1----:R-:W-:-:S05]  /*4530*/  IMAD R10, R4, 0x1a, RZ ;  /* 0x0000001a040a7824 */ /* 0x002fca00078e02ff */
[----:B------:R-:W-:-:S04]  /*4540*/  IADD3 R12, P6, PT, R10, R0, RZ ;  /* 0x000000000a0c7210 */ /* 0x000fc80007fde0ff */
[----:B0-----:R-:W-:Y:S01]  /*4550*/  LEA.HI.X.SX32 R8, R10, R2, 0x1, P6 ;  /* 0x000000020a087211 */ /* 0x001fe200030f0eff */
        /* <DEDUP_REMOVED lines=13> */
[----:B-1----:R-:W-:-:S04]  /*4630*/  IADD3 R54, P6, PT, R11, R0, RZ ;  /* 0x000000000b367210 */ /* 0x002fc80007fde0ff */
[----:B0-----:R-:W-:Y:S01]  /*4640*/  LEA.HI.X.SX32 R8, R11, R2, 0x1, P6 ;  /* 0x000000020b087211 */ /* 0x001fe200030f0eff */
[----:B------:R-:W-:Y:S01]  /*4650*/  IMAD.MOV.U32 R9, RZ, RZ, R54 ;  /* 0x000000ffff097224 */ /* 0x000fe200078e0036 */
[----:B------:R0:W-:Y:S04]  /*4660*/  STL [R1+0x420], R54 ;  /* 0x0004203601007387 */ /* 0x0001e80000100800 */
[----:B------:R-:W-:Y:S01]  /*4670*/  @!P1 LOP3.LUT R9, R9, R8, RZ, 0x3c, !PT ;  /* 0x0000000809099212 */ /* 0x000fe200078e3cff */
[----:B------:R1:W-:Y:S01]  /*4680*/  STL [R1+0x41c], R8 ;  /* 0x00041c0801007387 */ /* 0x0003e20000100800 */
[----:B0-----:R-:W-:Y:S02]  /*4690*/  IADD3 R54, P6, PT, R10, R0, RZ ;  /* 0x000000000a367210 */ /* 0x001fe40007fde0ff */
[----:B------:R-:W-:-:S02]  /*46a0*/  PRMT R56, RZ, 0x7610, R56 ;  /* 0x00007610ff387816 */ /* 0x000fc40000000038 */
[C---:B-1----:R-:W-:Y:S01]  /*46b0*/  @!P1 LOP3.LUT R8, R9.reuse, R8, RZ, 0x3c, !PT ;  /* 0x0000000809089212 */ /* 0x042fe200078e3cff */
[----:B------:R-:W-:Y:S03]  /*46c0*/  STL [R1+0x458], R54 ;  /* 0x0004583601007387 */ /* 0x000fe60000100800 */
[----:B------:R-:W-:Y:S02]  /*46d0*/  @!P1 LOP3.LUT R9, R9, R8, RZ, 0x3c, !PT ;  /* 0x0000000809099212 */ /* 0x000fe400078e3cff */
[----:B------:R-:W-:-:S03]  /*46e0*/  PRMT R53, RZ, 0x7610, R53 ;  /* 0x00007610ff357816 */ /* 0x000fc60000000035 */
[----:B------:R0:W3:Y:S02]  /*46f0*/  @!P1 LDG.E.U8 R56, desc[UR18][R8.64] ;  /* 0x0000001208389981 */ /* 0x0000e4000c1e1100 */
        /* <DEDUP_REMOVED lines=15> */
[----:B---3--:R0:W-:Y:S01]  /*47f0*/  STL [R1+0x24c], R56 ;  /* 0x00024c3801007387 */ /* 0x0081e20000100800 */
[----:B------:R-:W-:Y:S01]  /*4800*/  VIADD R12, R14, 0xffffffb5 ;  /* 0xffffffb50e0c7836 */ /* 0x000fe20000000000 */
[----:B------:R-:W-:Y:S02]  /*4810*/  @!P0 LOP3.LUT R8, R9, R8, RZ, 0x3c, !PT ;  /* 0x0000000809088212 */ /* 0x000fe400078e3cff */
[----:B0-----:R-:W3:Y:S04]  /*4820*/  LDL.LU R56, [R1+0x960] ;  /* 0x0009600001387983 */ /* 0x001ee80000300800 */
        /* <DEDUP_REMOVED lines=54> */
[----:B---3--:R0:W-:Y:S01]  /*4b90*/  STL [R1+0x194], R52 ;  /* 0x0001943401007387 */ /* 0x0081e20000100800 */
[----:B------:R-:W-:Y:S01]  /*4ba0*/  ISETP.GE.U32.AND P2, PT, R12, 0x7fffff1e, PT ;  /* 0x7fffff1e0c00780c */ /* 0x000fe20003f46070 */
[----:B------:R-:W-:Y:S01]  /*4bb0*/  VIADD R12, R14, 0xffffff95 ;  /* 0xffffff950e0c7836 */ /* 0x000fe20000000000 */
[----:B------:R-:W-:Y:S01]  /*4bc0*/  @!P4 LOP3.LUT R8, R9, R8, RZ, 0x3c, !PT ;  /* 0x000000080908c212 */ /* 0x000fe200078e3cff */
        /* <DEDUP_REMOVED lines=263> */
[----:B------:R-:W-:Y:S01]  /*5c40*/  IMAD R10, R4, 0x6b, RZ ;  /* 0x0000006b040a7824 */ /* 0x000fe200078e02ff */
[----:B------:R-:W-:Y:S02]  /*5c50*/  PRMT R29, RZ, 0x7610, R29 ;  /* 0x00007610ff1d7816 */ /* 0x000fe4000000001d */
[----:B-1----:R-:W-:-:S04]  /*5c60*/  IADD3 R32, P6, PT, R11, R0, RZ ;  /* 0x000000000b207210 */ /* 0x002fc80007fde0ff */
[----:B0-----:R-:W-:Y:S01]  /*5c70*/  LEA.HI.X.SX32 R9, R11, R2, 0x1, P6 ;  /* 0x000000020b097211 */ /* 0x001fe200030f0eff */
[----:B------:R-:W-:Y:S01]  /*5c80*/  STL [R1+0x5f0], R32 ;  /* 0x0005f02001007387 */ /* 0x000fe20000100800 */
[----:B------:R-:W-:Y:S01]  /*5c90*/  @!P5 IMAD.MOV.U32 R8, RZ, RZ, R32 ;  /* 0x000000ffff08d224 */ /* 0x000fe200078e0020 */
[----:B------:R-:W-:-:S04]  /*5ca0*/  PRMT R30, RZ, 0x7610, R30 ;  /* 0x00007610ff1e7816 */ /* 0x000fc8000000001e */
[----:B------:R0:W3:Y:S04]  /*5cb0*/  @!P5 LDG.E.U8 R29, desc[UR18][R8.64] ;  /* 0x00000012081dd981 */ /* 0x0000e8000c1e1100 */
[----:B--2---:R1:W-:Y:S02]  /*5cc0*/  STL [R1+0x228], R31 ;  /* 0x0002281f01007387 */ /* 0x0043e40000100800 */
[----:B-1----:R-:W-:-:S04]  /*5cd0*/  IADD3 R31, P6, PT, R10, R0, RZ ;  /* 0x000000000a1f7210 */ /* 0x002fc80007fde0ff */
[----:B------:R-:W-:Y:S01]  /*5ce0*/  LEA.HI.X.SX32 R10, R10, R2, 0x1, P6 ;  /* 0x000000020a0a7211 */ /* 0x000fe200030f0eff */
[----:B------:R1:W-:Y:S01]  /*5cf0*/  STL [R1+0x5ec], R9 ;  /* 0x0005ec0901007387 */ /* 0x0003e20000100800 */
[----:B0-----:R-:W-:-:S03]  /*5d00*/  @!P1 IMAD.MOV.U32 R8, RZ, RZ, R31 ;  /* 0x000000ffff089224 */ /* 0x001fc600078e001f */
[----:B-1----:R-:W-:-:S05]  /*5d10*/  @!P1 IMAD.MOV.U32 R9, RZ, RZ, R10 ;  /* 0x000000ffff099224 */ /* 0x002fca00078e000a */
[----:B------:R0:W2:Y:S01]  /*5d20*/  @!P1 LDG.E.U8 R30, desc[UR18][R8.64] ;  /* 0x00000012081e9981 */ /* 0x0000a2000c1e1100 */
[----:B------:R-:W-:-:S03]  /*5d30*/  IMAD R11, R4, 0x73, RZ ;  /* 0x00000073040b7824 */ /* 0x000fc600078e02ff */
[----:B------:R1:W-:Y:S04]  /*5d40*/  STL [R1+0x620], R31 ;  /* 0x0006201f01007387 */ /* 0x0003e80000100800 */
[----:B------:R-:W4:Y:S04]  /*5d50*/  LDL.LU R32, [R1+0x900] ;  /* 0x0009000001207983 */ /* 0x000f280000300800 */
[----:B------:R-:W-:Y:S04]  /*5d60*/  STL [R1+0x61c], R10 ;  /* 0x00061c0a01007387 */ /* 0x000fe80000100800 */
[----:B---3--:R3:W-:Y:S01]  /*5d70*/  STL [R1+0x220], R29 ;  /* 0x0002201d01007387 */ /* 0x0087e20000100800 */
[----:B0-----:R-:W-:-:S03]  /*5d80*/  VIADD R8, R14, 0xffffffeb ;  /* 0xffffffeb0e087836 */ /* 0x001fc60000000000 */
[----:B-1----:R-:W4:Y:S01]  /*5d90*/  LDL.LU R31, [R1+0x8fc] ;  /* 0x0008fc00011f7983 */ /* 0x002f220000300800 */
[----:B---3--:R-:W-:-:S05]  /*5da0*/  IADD3 R29, P6, PT, R11, R0, RZ ;  /* 0x000000000b1d7210 */ /* 0x008fca0007fde0ff */
[----:B------:R-:W-:Y:S01]  /*5db0*/  STL [R1+0x650], R29 ;  /* 0x0006501d01007387 */ /* 0x000fe20000100800 */
[----:B------:R-:W-:Y:S02]  /*5dc0*/  PRMT R28, RZ, 0x7610, R28 ;  /* 0x00007610ff1c7816 */ /* 0x000fe4000000001c */
[----:B------:R-:W-:Y:S01]  /*5dd0*/  ISETP.GE.U32.AND P1, PT, R8, 0x7fffff6c, PT ;  /* 0x7fffff6c0800780c */ /* 0x000fe20003f26070 */
[----:B------:R-:W-:Y:S01]  /*5de0*/  @!P4 IMAD.MOV.U32 R8, RZ, RZ, R29 ;  /* 0x000000ffff08c224 */ /* 0x000fe200078e001d */
[----:B--2---:R0:W-:Y:S02]  /*5df0*/  STL [R1+0x218], R30 ;  /* 0x0002181e01007387 */ /* 0x0041e40000100800 */
[----:B0-----:R-:W-:-:S05]  /*5e00*/  LEA.HI.X.SX32 R30, R11, R2, 0x1, P6 ;  /* 0x000000020b1e7211 */ /* 0x001fca00030f0eff */
[----:B------:R-:W-:-:S05]  /*5e10*/  @!P4 IMAD.MOV.U32 R9, RZ, RZ, R30 ;  /* 0x000000ffff09c224 */ /* 0x000fca00078e001e */
[----:B------:R0:W2:Y:S01]  /*5e20*/  @!P4 LDG.E.U8 R28, desc[UR18][R8.64] ;  /* 0x00000012081cc981 */ /* 0x0000a2000c1e1100 */
[----:B------:R-:W-:Y:S02]  /*5e30*/  IMAD R10, R4, 0x7b, RZ ;  /* 0x0000007b040a7824 */ /* 0x000fe400078e02ff */
[----:B------:R-:W-:Y:S01]  /*5e40*/  VIADD R12, R14, 0xfffffffb ;  /* 0xfffffffb0e0c7836 */ /* 0x000fe20000000000 */
[----:B------:R1:W-:Y:S02]  /*5e50*/  STL [R1+0x64c], R30 ;  /* 0x00064c1e01007387 */ /* 0x0003e40000100800 */
[----:B0-----:R-:W-:Y:S01]  /*5e60*/  IADD3 R9, P6, PT, R10, R0, RZ ;  /* 0x000000000a097210 */ /* 0x001fe20007fde0ff */
[----:B------:R-:W-:Y:S01]  /*5e70*/  IMAD.SHL.U32 R8, R4, 0x4, RZ ;  /* 0x0000000404087824 */ /* 0x000fe200078e00ff */
[----:B------:R-:W-:Y:S01]  /*5e80*/  ISETP.GE.U32.AND P2, PT, R12, 0x7fffff7c, PT ;  /* 0x7fffff7c0c00780c */ /* 0x000fe20003f46070 */
[----:B------:R-:W-:Y:S01]  /*5e90*/  VIADD R12, R14, 0xfffffff3 ;  /* 0xfffffff30e0c7836 */ /* 0x000fe20000000000 */
[----:B-1----:R-:W-:Y:S01]  /*5ea0*/  LEA.HI.X.SX32 R30, R10, R2, 0x1, P6 ;  /* 0x000000020a1e7211 */ /* 0x002fe200030f0eff */
[----:B------:R-:W-:Y:S03]  /*5eb0*/  STL [R1+0x680], R9 ;  /* 0x0006800901007387 */ /* 0x000fe60000100800 */
[----:B------:R-:W-:-:S02]  /*5ec0*/  ISETP.GE.U32.AND P5, PT, R12, 0x7fffff74, PT ;  /* 0x7fffff740c00780c */ /* 0x000fc40003fa6070 */
[----:B------:R-:W-:Y:S02]  /*5ed0*/  PRMT R12, RZ, 0x7610, R12 ;  /* 0x00007610ff0c7816 */ /* 0x000fe4000000000c */
[----:B------:R-:W-:Y:S01]  /*5ee0*/  PRMT R27, RZ, 0x7610, R27 ;  /* 0x00007610ff1b7816 */ /* 0x000fe2000000001b */
[----:B--2---:R0:W-:Y:S02]  /*5ef0*/  STL [R1+0x1f4], R28 ;  /* 0x0001f41c01007387 */ /* 0x0041e40000100800 */
[----:B0-----:R-:W-:-:S04]  /*5f00*/  IADD3 R28, P6, PT, R8, R0, RZ ;  /* 0x00000000081c7210 */ /* 0x001fc80007fde0ff */
[----:B------:R-:W-:Y:S01]  /*5f10*/  LEA.HI.X.SX32 R29, R8, R2, 0x1, P6 ;  /* 0x00000002081d7211 */ /* 0x000fe200030f0eff */
[----:B------:R-:W-:Y:S02]  /*5f20*/  @!P0 IMAD.MOV.U32 R8, RZ, RZ, R9 ;  /* 0x000000ffff088224 */ /* 0x000fe400078e0009 */
[----:B------:R-:W-:-:S05]  /*5f30*/  @!P0 IMAD.MOV.U32 R9, RZ, RZ, R30 ;  /* 0x000000ffff098224 */ /* 0x000fca00078e001e */
[----:B------:R0:W2:Y:S02]  /*5f40*/  @!P0 LDG.E.U8 R12, desc[UR18][R8.64] ;  /* 0x00000012080c8981 */ /* 0x0000a4000c1e1100 */
[----:B0-----:R-:W-:Y:S02]  /*5f50*/  @!P2 IMAD.MOV.U32 R8, RZ, RZ, R28 ;  /* 0x000000ffff08a224 */ /* 0x001fe400078e001c */
[----:B------:R-:W-:-:S05]  /*5f60*/  @!P2 IMAD.MOV.U32 R9, RZ, RZ, R29 ;  /* 0x000000ffff09a224 */ /* 0x000fca00078e001d */
[----:B------:R0:W3:Y:S01]  /*5f70*/  @!P2 LDG.E.U8 R27, desc[UR18][R8.64] ;  /* 0x00000012081ba981 */ /* 0x0000e2000c1e1100 */
[----:B------:R-:W-:-:S03]  /*5f80*/  VIADD R11, R14, 0xffffffe3 ;  /* 0xffffffe30e0b7836 */ /* 0x000fc60000000000 */
[----:B------:R1:W-:Y:S02]  /*5f90*/  STL [R1+0x67c], R30 ;  /* 0x00067c1e01007387 */ /* 0x0003e40000100800 */
[----:B------:R-:W-:Y:S01]  /*5fa0*/  ISETP.GE.U32.AND P4, PT, R11, 0x7fffff64, PT ;  /* 0x7fffff640b00780c */ /* 0x000fe20003f86070 */
[----:B------:R-:W-:Y:S01]  /*5fb0*/  IMAD R11, R4, 0xc, RZ ;  /* 0x0000000c040b7824 */ /* 0x000fe200078e02ff */
[----:B------:R-:W-:Y:S04]  /*5fc0*/  STL [R1+0x24], R28 ;  /* 0x0000241c01007387 */ /* 0x000fe80000100800 */
[----:B-1----:R-:W4:Y:S04]  /*5fd0*/  LDL.LU R30, [R1+0x8f8] ;  /* 0x0008f800011e7983 */ /* 0x002f280000300800 */
[----:B------:R1:W-:Y:S01]  /*5fe0*/  STL [R1+0x1c], R29 ;  /* 0x00001c1d01007387 */ /* 0x0003e20000100800 */
[----:B0-----:R-:W-:-:S05]  /*5ff0*/  VIADD R8, R14, 0xffffffd3 ;  /* 0xffffffd30e087836 */ /* 0x001fca0000000000 */
[----:B------:R-:W-:Y:S01]  /*6000*/  ISETP.GE.U32.AND P2, PT, R8, 0x7fffff54, PT ;  /* 0x7fffff540800780c */ /* 0x000fe20003f46070 */
[----:B------:R-:W-:Y:S01]  /*6010*/  VIADD R10, R14, 0xffffffdb ;  /* 0xffffffdb0e0a7836 */ /* 0x000fe20000000000 */
[----:B------:R-:W-:-:S04]  /*6020*/  PRMT R24, RZ, 0x7610, R24 ;  /* 0x00007610ff187816 */ /* 0x000fc80000000018 */
[----:B------:R-:W-:Y:S01]  /*6030*/  ISETP.GE.U32.AND P0, PT, R10, 0x7fffff5c, PT ;  /* 0x7fffff5c0a00780c */ /* 0x000fe20003f06070 */
[----:B------:R-:W-:Y:S01]  /*6040*/  IMAD R10, R4, 0x14, RZ ;  /* 0x00000014040a7824 */ /* 0x000fe200078e02ff */
[----:B------:R-:W-:Y:S01]  /*6050*/  PRMT R25, RZ, 0x7610, R25 ;  /* 0x00007610ff197816 */ /* 0x000fe20000000019 */
[----:B--2---:R0:W-:Y:S04]  /*6060*/  STL [R1+0x1dc], R12 ;  /* 0x0001dc0c01007387 */ /* 0x0041e80000100800 */
[----:B-1----:R-:W2:Y:S04]  /*6070*/  LDL.LU R29, [R1+0x8f4] ;  /* 0x0008f400011d7983 */ /* 0x002ea80000300800 */
[----:B------:R-:W2:Y:S01]  /*6080*/  LDL.LU R28, [R1+0x8f0] ;  /* 0x0008f000011c7983 */ /* 0x000ea20000300800 */
[----:B0-----:R-:W-:-:S04]  /*6090*/  IADD3 R12, P6, PT, R11, R0, RZ ;  /* 0x000000000b0c7210 */ /* 0x001fc80007fde0ff */
[----:B------:R-:W-:Y:S01]  /*60a0*/  LEA.HI.X.SX32 R11, R11, R2, 0x1, P6 ;  /* 0x000000020b0b7211 */ /* 0x000fe200030f0eff */
[----:B------:R-:W-:-:S04]  /*60b0*/  IMAD.MOV.U32 R9, RZ, RZ, R12 ;  /* 0x000000ffff097224 */ /* 0x000fc800078e000c */
[----:B------:R-:W-:-:S05]  /*60c0*/  IMAD.MOV.U32 R8, RZ, RZ, R11 ;  /* 0x000000ffff087224 */ /* 0x000fca00078e000b */
[-C--:B------:R-:W-:Y:S01]  /*60d0*/  @!P5 LOP3.LUT R9, R9, R8.reuse, RZ, 0x3c, !PT ;  /* 0x000000080909d212 */ /* 0x080fe200078e3cff */
[----:B---3--:R0:W-:Y:S03]  /*60e0*/  STL [R1+0x1e4], R27 ;  /* 0x0001e41b01007387 */ /* 0x0081e60000100800 */
[----:B------:R-:W-:-:S04]  /*60f0*/  @!P5 LOP3.LUT R8, R9, R8, RZ, 0x3c, !PT ;  /* 0x000000080908d212 */ /* 0x000fc800078e3cff */
[----:B------:R-:W-:Y:S01]  /*6100*/  @!P5 LOP3.LUT R9, R9, R8, RZ, 0x3c, !PT ;  /* 0x000000080909d212 */ /* 0x000fe200078e3cff */
[----:B0-----:R-:W3:Y:S04]  /*6110*/  LDL.LU R27, [R1+0x8ec] ;  /* 0x0008ec00011b7983 */ /* 0x001ee80000300800 */
[----:B------:R0:W-:Y:S04]  /*6120*/  STL [R1+0xb8], R12 ;  /* 0x0000b80c01007387 */ /* 0x0001e80000100800 */
[----:B------:R1:W2:Y:S01]  /*6130*/  @!P5 LDG.E.U8 R24, desc[UR18][R8.64] ;  /* 0x000000120818d981 */ /* 0x0002a2000c1e1100 */
[----:B0-----:R-:W-:-:S04]  /*6140*/  IADD3 R12, P6, PT, R10, R0, RZ ;  /* 0x000000000a0c7210 */ /* 0x001fc80007fde0ff */
[----:B-1----:R-:W-:Y:S01]  /*6150*/  LEA.HI.X.SX32 R8, R10, R2, 0x1, P6 ;  /* 0x000000020a087211 */ /* 0x002fe200030f0eff */
        /* <DEDUP_REMOVED lines=13> */
[----:B------:R-:W-:Y:S02]  /*6230*/  PRMT R74, RZ, 0x7610, R74 ;  /* 0x00007610ff4a7816 */ /* 0x000fe4000000004a */
[----:B------:R-:W-:Y:S01]  /*6240*/  PRMT R84, RZ, 0x7610, R84 ;  /* 0x00007610ff547816 */ /* 0x000fe20000000054 */
[----:B--2---:R1:W-:Y:S02]  /*6250*/  STL [R1+0xe4], R24 ;  /* 0x0000e41801007387 */ /* 0x0043e40000100800 */
[----:B-1----:R-:W-:-:S04]  /*6260*/  IADD3 R24, P6, PT, R11, R0, RZ ;  /* 0x000000000b187210 */ /* 0x002fc80007fde0ff */
[----:B0-----:R-:W-:Y:S01]  /*6270*/  LEA.HI.X.SX32 R8, R11, R2, 0x1, P6 ;  /* 0x000000020b087211 */ /* 0x001fe200030f0eff */
[----:B------:R-:W-:Y:S01]  /*6280*/  IMAD.MOV.U32 R9, RZ, RZ, R24 ;  /* 0x000000ffff097224 */ /* 0x000fe200078e0018 */
[----:B------:R0:W-:Y:S04]  /*6290*/  STL [R1+0x3f8], R24 ;  /* 0x0003f81801007387 */ /* 0x0001e80000100800 */
[----:B------:R-:W-:Y:S01]  /*62a0*/  @!P4 LOP3.LUT R9, R9, R8, RZ, 0x3c, !PT ;  /* 0x000000080909c212 */ /* 0x000fe200078e3cff */
[----:B------:R1:W-:Y:S01]  /*62b0*/  STL [R1+0x3f4], R8 ;  /* 0x0003f40801007387 */ /* 0x0003e20000100800 */
[----:B0-----:R-:W-:Y:S02]  /*62c0*/  IADD3 R24, P6, PT, R10, R0, RZ ;  /* 0x000000000a187210 */ /* 0x001fe40007fde0ff */
[----:B-1----:R-:W-:-:S03]  /*62d0*/  @!P4 LOP3.LUT R8, R9, R8, RZ, 0x3c, !PT ;  /* 0x000000080908c212 */ /* 0x002fc600078e3cff */
[----:B------:R-:W-:Y:S01]  /*62e0*/  STL [R1+0x430], R24 ;  /* 0x0004301801007387 */ /* 0x000fe20000100800 */
[----:B------:R-:W-:-:S03]  /*62f0*/  @!P4 LOP3.LUT R9, R9, R8, RZ, 0x3c, !PT ;  /* 0x000000080909c212 */ /* 0x000fc600078e3cff */
[----:B---3--:R0:W-:Y:S04]  /*6300*/  STL [R1+0xbc], R25 ;  /* 0x0000bc1901007387 */ /* 0x0081e80000100800 */
[----:B------:R1:W2:Y:S01]  /*6310*/  @!P4 LDG.E.U8 R26, desc[UR18][R8.64] ;  /* 0x00000012081ac981 */ /* 0x0002a2000c1e1100 */
[----:B0-----:R-:W-:Y:S01]  /*6320*/  LEA.HI.X.SX32 R25, R10, R2, 0x1, P6 ;  /* 0x000000020a197211 */ /* 0x001fe200030f0eff */
[----:B-1----:R-:W-:-:S04]  /*6330*/  @!P0 IMAD.MOV.U32 R8, RZ, RZ, R24 ;  /* 0x000000ffff088224 */ /* 0x002fc800078e0018 */
[----:B------:R-:W-:-:S05]  /*6340*/  @!P0 IMAD.MOV.U32 R9, RZ, RZ, R25 ;  /* 0x000000ffff098224 */ /* 0x000fca00078e0019 */
[----:B------:R0:W3:Y:S01]  /*6350*/  @!P0 LDG.E.U8 R74, desc[UR18][R8.64] ;  /* 0x00000012084a8981 */ /* 0x0000e2000c1e1100 */
[----:B------:R-:W-:-:S05]  /*6360*/  IMAD R11, R4, 0x2c, RZ ;  /* 0x0000002c040b7824 */ /* 0x000fca00078e02ff */
[----:B------:R-:W-:Y:S01]  /*6370*/  IADD3 R10, P6, PT, R11, R0, RZ ;  /* 0x000000000b0a7210 */ /* 0x000fe20007fde0ff */
[----:B0-----:R-:W-:-:S03]  /*6380*/  VIADD R8, R14, 0xffffffb3 ;  /* 0xffffffb30e087836 */ /* 0x001fc60000000000 */
[----:B------:R-:W-:Y:S01]  /*6390*/  LEA.HI.X.SX32 R11, R11, R2, 0x1, P6 ;  /* 0x000000020b0b7211 */ /* 0x000fe200030f0eff */
[----:B------:R-:W-:Y:S01]  /*63a0*/  IMAD.MOV.U32 R9, RZ, RZ, R10 ;  /* 0x000000ffff097224 */ /* 0x000fe200078e000a */
[----:B------:R-:W-:-:S03]  /*63b0*/  ISETP.GE.U32.AND P0, PT, R8, 0x7fffff34, PT ;  /* 0x7fffff340800780c */ /* 0x000fc60003f06070 */
[----:B------:R-:W-:-:S05]  /*63c0*/  IMAD.MOV.U32 R8, RZ, RZ, R11 ;  /* 0x000000ffff087224 */ /* 0x000fca00078e000b */
[----:B------:R-:W-:-:S04]  /*63d0*/  @!P2 LOP3.LUT R9, R9, R8, RZ, 0x3c, !PT ;  /* 0x000000080909a212 */ /* 0x000fc800078e3cff */
[----:B------:R-:W-:-:S04]  /*63e0*/  @!P2 LOP3.LUT R8, R9, R8, RZ, 0x3c, !PT ;  /* 0x000000080908a212 */ /* 0x000fc800078e3cff */
[----:B------:R-:W-:-:S05]  /*63f0*/  @!P2 LOP3.LUT R9, R9, R8, RZ, 0x3c, !PT ;  /* 0x000000080909a212 */ /* 0x000fca00078e3cff */
[----:B------:R0:W4:Y:S01]  /*6400*/  @!P2 LDG.E.U8 R84, desc[UR18][R8.64] ;  /* 0x000000120854a981 */ /* 0x000122000c1e1100 */
[----:B------:R-:W-:-:S05]  /*6410*/  VIADD R12, R14, 0xffffffc3 ;  /* 0xffffffc30e0c7836 */ /* 0x000fca0000000000 */
[----:B------:R-:W-:Y:S01]  /*6420*/  ISETP.GE.U32.AND P1, PT, R12, 0x7fffff44, PT ;  /* 0x7fffff440c00780c */ /* 0x000fe20003f26070 */
[----:B------:R-:W-:-:S05]  /*6430*/  VIADD R12, R14, 0xffffffbb ;  /* 0xffffffbb0e0c7836 */ /* 0x000fca0000000000 */
[----:B------:R-:W-:Y:S02]  /*6440*/  ISETP.GE.U32.AND P4, PT, R12, 0x7fffff3c, PT ;  /* 0x7fffff3c0c00780c */ /* 0x000fe40003f86070 */
[----:B------:R-:W-:Y:S02]  /*6450*/  PRMT R86, RZ, 0x7610, R86 ;  /* 0x00007610ff567816 */ /* 0x000fe40000000056 */
[----:B------:R-:W-:Y:S01]  /*6460*/  PRMT R82, RZ, 0x7610, R82 ;  /* 0x00007610ff527816 */ /* 0x000fe20000000052 */
[----:B--2---:R1:W-:Y:S04]  /*6470*/  STL [R1+0xa8], R26 ;  /* 0x0000a81a01007387 */ /* 0x0043e80000100800 */
[----:B-1----:R-:W2:Y:S04]  /*6480*/  LDL.LU R26, [R1+0x8e8] ;  /* 0x0008e800011a7983 */ /* 0x002ea80000300800 */
[----:B------:R1:W-:Y:S04]  /*6490*/  STL [R1+0x42c], R25 ;  /* 0x00042c1901007387 */ /* 0x0003e80000100800 */
[----:B-1----:R-:W2:Y:S04]  /*64a0*/  LDL.LU R25, [R1+0x8e4] ;  /* 0x0008e40001197983 */ /* 0x002ea80000300800 */
[----:B------:R-:W2:Y:S04]  /*64b0*/  LDL.LU R24, [R1+0x8e0] ;  /* 0x0008e00001187983 */ /* 0x000ea80000300800 */
[----:B---3--:R1:W-:Y:S04]  /*64c0*/  STL [R1+0xa4], R74 ;  /* 0x0000a44a01007387 */ /* 0x0083e80000100800 */
[----:B-1----:R-:W3:Y:S04]  /*64d0*/  LDL.LU R74, [R1+0x8dc] ;  /* 0x0008dc00014a7983 */ /* 0x002ee80000300800 */
[----:B------:R1:W-:Y:S02]  /*64e0*/  STL [R1+0x468], R10 ;  /* 0x0004680a01007387 */ /* 0x0003e40000100800 */
[----:B-1----:R-:W-:-:S05]  /*64f0*/  IMAD R10, R4, 0x34, RZ ;  /* 0x00000034040a7824 */ /* 0x002fca00078e02ff */
[----:B------:R-:W-:-:S04]  /*6500*/  IADD3 R12, P6, PT, R10, R0, RZ ;  /* 0x000000000a0c7210 */ /* 0x000fc80007fde0ff */
[----:B0-----:R-:W-:Y:S01]  /*6510*/  LEA.HI.X.SX32 R8, R10, R2, 0x1, P6 ;  /* 0x000000020a087211 */ /* 0x001fe200030f0eff */
[----:B------:R-:W-:Y:S01]  /*6520*/  IMAD.MOV.U32 R9, RZ, RZ, R12 ;  /* 0x000000ffff097224 */ /* 0x000fe200078e000c */
[----:B------:R0:W-:Y:S04]  /*6530*/  STL [R1+0x464], R11 ;  /* 0x0004640b01007387 */ /* 0x0001e80000100800 */
[-C--:B------:R-:W-:Y:S01]  /*6540*/  @!P5 LOP3.LUT R9, R9, R8.reuse, RZ, 0x3c, !PT ;  /* 0x000000080909d212 */ /* 0x080fe200078e3cff */
[----:B------:R-:W-:Y:S04]  /*6550*/  STL [R1+0x4a8], R12 ;  /* 0x0004a80c01007387 */ /* 0x000fe80000100800 */
[----:B------:R1:W-:Y:S01]  /*6560*/  STL [R1+0x4a4], R8 ;  /* 0x0004a40801007387 */ /* 0x0003e20000100800 */
[----:B0-----:R-:W-:Y:S01]  /*6570*/  VIADD R11, R14, 0xffffffab ;  /* 0xffffffab0e0b7836 */ /* 0x001fe20000000000 */
[----:B-1----:R-:W-:-:S04]  /*6580*/  @!P5 LOP3.LUT R8, R9, R8, RZ, 0x3c, !PT ;  /* 0x000000080908d212 */ /* 0x002fc800078e3cff */
[----:B------:R-:W-:Y:S02]  /*6590*/  @!P5 LOP3.LUT R9, R9, R8, RZ, 0x3c, !PT ;  /* 0x000000080909d212 */ /* 0x000fe400078e3cff */
[----:B------:R-:W-:-:S03]  /*65a0*/  ISETP.GE.U32.AND P2, PT, R11, 0x7fffff2c, PT ;  /* 0x7fffff2c0b00780c */ /* 0x000fc60003f46070 */
[----:B------:R0:W2:Y:S01]  /*65b0*/  @!P5 LDG.E.U8 R86, desc[UR18][R8.64] ;  /* 0x000000120856d981 */ /* 0x0000a2000c1e1100 */
[----:B------:R-:W-:-:S03]  /*65c0*/  IMAD R11, R4, 0x3c, RZ ;  /* 0x0000003c040b7824 */ /* 0x000fc600078e02ff */
[----:B----4-:R1:W-:Y:S02]  /*65d0*/  STL [R1+0x9c], R84 ;  /* 0x00009c5401007387 */ /* 0x0103e40000100800 */
[----:B-1----:R-:W-:-:S04]  /*65e0*/  IADD3 R84, P6, PT, R11, R0, RZ ;  /* 0x000000000b547210 */ /* 0x002fc80007fde0ff */
[----:B0-----:R-:W-:Y:S01]  /*65f0*/  LEA.HI.X.SX32 R8, R11, R2, 0x1, P6 ;  /* 0x000000020b087211 */ /* 0x001fe200030f0eff */
[----:B------:R-:W-:Y:S01]  /*6600*/  IMAD.MOV.U32 R9, RZ, RZ, R84 ;  /* 0x000000ffff097224 */ /* 0x000fe200078e0054 */
[----:B------:R-:W-:Y:S04]  /*6610*/  STL [R1+0x4e0], R84 ;  /* 0x0004e05401007387 */ /* 0x000fe80000100800 */
[-C--:B------:R-:W-:Y:S01]  /*6620*/  @!P1 LOP3.LUT R9, R9, R8.reuse, RZ, 0x3c, !PT ;  /* 0x0000000809099212 */ /* 0x080fe200078e3cff */
[----:B------:R0:W-:Y:S03]  /*6630*/  STL [R1+0x4dc], R8 ;  /* 0x0004dc0801007387 */ /* 0x0001e60000100800 */
[----:B0-----:R-:W-:-:S04]  /*6640*/  @!P1 LOP3.LUT R8, R9, R8, RZ, 0x3c, !PT ;  /* 0x0000000809089212 */ /* 0x001fc800078e3cff */
[----:B------:R-:W-:-:S05]  /*6650*/  @!P1 LOP3.LUT R9, R9, R8, RZ, 0x3c, !PT ;  /* 0x0000000809099212 */ /* 0x000fca00078e3cff */
[----:B------:R0:W4:Y:S01]  /*6660*/  @!P1 LDG.E.U8 R82, desc[UR18][R8.64] ;  /* 0x0000001208529981 */ /* 0x000122000c1e1100 */
[----:B------:R-:W-:-:S05]  /*6670*/  IMAD R10, R4, 0x44, RZ ;  /* 0x00000044040a7824 */ /* 0x000fca00078e02ff */
[----:B------:R-:W-:-:S05]  /*6680*/  IADD3 R84, P6, PT, R10, R0, RZ ;  /* 0x000000000a547210 */ /* 0x000fca0007fde0ff */
[----:B------:R-:W-:Y:S01]  /*6690*/  STL [R1+0x518], R84 ;  /* 0x0005185401007387 */ /* 0x000fe20000100800 */
[----:B0-----:R-:W-:Y:S02]  /*66a0*/  @!P4 IMAD.MOV.U32 R8, RZ, RZ, R84 ;  /* 0x000000ffff08c224 */ /* 0x001fe400078e0054 */
[----:B------:R-:W-:Y:S02]  /*66b0*/  IMAD R11, R4, 0x4c, RZ ;  /* 0x0000004c040b7824 */ /* 0x000fe400078e02ff */
[----:B------:R-:W-:-:S05]  /*66c0*/  VIADD R12, R14, 0xffffffa3 ;  /* 0xffffffa30e0c7836 */ /* 0x000fca0000000000 */
[----:B------:R-:W-:Y:S01]  /*66d0*/  ISETP.GE.U32.AND P5, PT, R12, 0x7fffff24, PT ;  /* 0x7fffff240c00780c */ /* 0x000fe20003fa6070 */
[----:B------:R-:W-:-:S05]  /*66e0*/  VIADD R12, R14, 0xffffff9b ;  /* 0xffffff9b0e0c7836 */ /* 0x000fca0000000000 */
[----:B------:R-:W-:Y:S02]  /*66f0*/  ISETP.GE.U32.AND P1, PT, R12, 0x7fffff1c, PT ;  /* 0x7fffff1c0c00780c */ /* 0x000fe40003f26070 */
[----:B------:R-:W-:Y:S01]  /*6700*/  PRMT R12, RZ, 0x7610, R12 ;  /* 0x00007610ff0c7816 */ /* 0x000fe2000000000c */
[----:B--2---:R0:W-:Y:S02]  /*6710*/  STL [R1+0x90], R86 ;  /* 0x0000905601007387 */ /* 0x0041e40000100800 */
[----:B0-----:R-:W-:-:S05]  /*6720*/  LEA.HI.X.SX32 R86, R10, R2, 0x1, P6 ;  /* 0x000000020a567211 */ /* 0x001fca00030f0eff */
[----:B------:R-:W-:-:S05]  /*6730*/  @!P4 IMAD.MOV.U32 R9, RZ, RZ, R86 ;  /* 0x000000ffff09c224 */ /* 0x000fca00078e0056 */
[----:B------:R0:W2:Y:S04]  /*6740*/  @!P4 LDG.E.U8 R73, desc[UR18][R8.64] ;  /* 0x000000120849c981 */ /* 0x0000a8000c1e1100 */
[----:B------:R-:W-:Y:S01]  /*6750*/  STL [R1+0x514], R86 ;  /* 0x0005145601007387 */ /* 0x000fe20000100800 */
[----:B0-----:R-:W-:-:S05]  /*6760*/  VIADD R8, R14, 0xffffff93 ;  /* 0xffffff930e087836 */ /* 0x001fca0000000000 */
[----:B------:R-:W-:Y:S01]  /*6770*/  ISETP.GE.U32.AND P4, PT, R8, 0x7fffff14, PT ;  /* 0x7fffff140800780c */ /* 0x000fe20003f86070 */
[----:B----4-:R0:W-:Y:S02]  /*6780*/  STL [R1+0x8c], R82 ;  /* 0x00008c5201007387 */ /* 0x0101e40000100800 */
[----:B0-----:R-:W-:-:S04]  /*6790*/  IADD3 R82, P6, PT, R11, R0, RZ ;  /* 0x000000000b527210 */ /* 0x001fc80007fde0ff */
[----:B------:R-:W-:Y:S01]  /*67a0*/  LEA.HI.X.SX32 R84, R11, R2, 0x1, P6 ;  /* 0x000000020b547211 */ /* 0x000fe200030f0eff */
[----:B------:R-:W-:-:S04]  /*67b0*/  @!P0 IMAD.MOV.U32 R8, RZ, RZ, R82 ;  /* 0x000000ffff088224 */ /* 0x000fc800078e0052 */
[----:B------:R-:W-:-:S05]  /*67c0*/  @!P0 IMAD.MOV.U32 R9, RZ, RZ, R84 ;  /* 0x000000ffff098224 */ /* 0x000fca00078e0054 */
[----:B------:R0:W4:Y:S01]  /*67d0*/  @!P0 LDG.E.U8 R12, desc[UR18][R8.64] ;  /* 0x00000012080c8981 */ /* 0x000122000c1e1100 */
[----:B------:R-:W-:-:S03]  /*67e0*/  IMAD R10, R4, 0x54, RZ ;  /* 0x00000054040a7824 */ /* 0x000fc600078e02ff */
[----:B------:R-:W-:Y:S04]  /*67f0*/  STL [R1+0x550], R82 ;  /* 0x0005505201007387 */ /* 0x000fe80000100800 */
[----:B------:R-:W-:Y:S01]  /*6800*/  STL [R1+0x54c], R84 ;  /* 0x00054c5401007387 */ /* 0x000fe20000100800 */
[----:B------:R-:W-:-:S05]  /*6810*/  VIADD R11, R14, 0xffffff8b ;  /* 0xffffff8b0e0b7836 */ /* 0x000fca0000000000 */
[----:B------:R-:W-:Y:S01]  /*6820*/  ISETP.GE.U32.AND P0, PT, R11, 0x7fffff0c, PT ;  /* 0x7fffff0c0b00780c */ /* 0x000fe20003f06070 */
[----:B------:R-:W-:Y:S01]  /*6830*/  IMAD R11, R4, 0x5c, RZ ;  /* 0x0000005c040b7824 */ /* 0x000fe200078e02ff */
[----:B--2---:R1:W-:Y:S02]  /*6840*/  STL [R1+0x84], R73 ;  /* 0x0000844901007387 */ /* 0x0043e40000100800 */
[----:B-1----:R-:W-:-:S04]  /*6850*/  IADD3 R73, P6, PT, R10, R0, RZ ;  /* 0x000000000a497210 */ /* 0x002fc80007fde0ff */
[----:B------:R-:W-:Y:S01]  /*6860*/  LEA.HI.X.SX32 R84, R10, R2, 0x1, P6 ;  /* 0x000000020a547211 */ /* 0x000fe200030f0eff */
[----:B0-----:R-:W-:-:S04]  /*6870*/  @!P2 IMAD.MOV.U32 R8, RZ, RZ, R73 ;  /* 0x000000ffff08a224 */ /* 0x001fc800078e0049 */
[----:B------:R-:W-:-:S05]  /*6880*/  @!P2 IMAD.MOV.U32 R9, RZ, RZ, R84 ;  /* 0x000000ffff09a224 */ /* 0x000fca00078e0054 */
[----:B------:R0:W2:Y:S01]  /*6890*/  @!P2 LDG.E.U8 R72, desc[UR18][R8.64] ;  /* 0x000000120848a981 */ /* 0x0000a2000c1e1100 */
[----:B------:R-:W-:-:S03]  /*68a0*/  IADD3 R82, P6, PT, R11, R0, RZ ;  /* 0x000000000b527210 */ /* 0x000fc60007fde0ff */
[----:B------:R-:W-:Y:S02]  /*68b0*/  STL [R1+0x588], R73 ;  /* 0x0005884901007387 */ /* 0x000fe40000100800 */
[----:B0-----:R-:W-:Y:S02]  /*68c0*/  @!P5 IMAD.MOV.U32 R8, RZ, RZ, R82 ;  /* 0x000000ffff08d224 */ /* 0x001fe400078e0052 */
[----:B----4-:R-:W-:Y:S04]  /*68d0*/  STL [R1+0x80], R12 ;  /* 0x0000800c01007387 */ /* 0x010fe80000100800 */
[----:B------:R0:W-:Y:S02]  /*68e0*/  STL [R1+0x584], R84 ;  /* 0x0005845401007387 */ /* 0x0001e40000100800 */
[----:B0-----:R-:W-:-:S05]  /*68f0*/  LEA.HI.X.SX32 R84, R11, R2, 0x1, P6 ;  /* 0x000000020b547211 */ /* 0x001fca00030f0eff */
[----:B------:R-:W-:-:S05]  /*6900*/  @!P5 IMAD.MOV.U32 R9, RZ, RZ, R84 ;  /* 0x000000ffff09d224 */ /* 0x000fca00078e0054 */
[----:B------:R0:W4:Y:S01]  /*6910*/  @!P5 LDG.E.U8 R23, desc[UR18][R8.64] ;  /* 0x000000120817d981 */ /* 0x000122000c1e1100 */
[----:B------:R-:W-:-:S03]  /*6920*/  IMAD R10, R4, 0x64, RZ ;  /* 0x00000064040a7824 */ /* 0x000fc600078e02ff */
[----:B------:R-:W-:Y:S01]  /*6930*/  STL [R1+0x5c0], R82 ;  /* 0x0005c05201007387 */ /* 0x000fe20000100800 */
[----:B------:R-:W-:Y:S02]  /*6940*/  IMAD R11, R4, 0x6c, RZ ;  /* 0x0000006c040b7824 */ /* 0x000fe400078e02ff */
[----:B------:R-:W-:-:S05]  /*6950*/  VIADD R12, R14, 0xffffff83 ;  /* 0xffffff830e0c7836 */ /* 0x000fca0000000000 */
[----:B------:R-:W-:Y:S01]  /*6960*/  ISETP.GE.U32.AND P2, PT, R12, 0x7fffff04, PT ;  /* 0x7fffff040c00780c */ /* 0x000fe20003f46070 */
[----:B------:R-:W-:-:S05]  /*6970*/  VIADD R12, R14, 0xfffffffa ;  /* 0xfffffffa0e0c7836 */ /* 0x000fca0000000000 */
[----:B------:R-:W-:Y:S02]  /*6980*/  ISETP.GE.U32.AND P5, PT, R12, 0x7fffff7b, PT ;  /* 0x7fffff7b0c00780c */ /* 0x000fe40003fa6070 */
[----:B------:R-:W-:Y:S01]  /*6990*/  PRMT R12, RZ, 0x7610, R12 ;  /* 0x00007610ff0c7816 */ /* 0x000fe2000000000c */
[----:B--2---:R1:W-:Y:S02]  /*69a0*/  STL [R1+0x7c], R72 ;  /* 0x00007c4801007387 */ /* 0x0043e40000100800 */
[----:B-1----:R-:W-:-:S04]  /*69b0*/  IADD3 R72, P6, PT, R10, R0, RZ ;  /* 0x000000000a487210 */ /* 0x002fc80007fde0ff */
[----:B------:R-:W-:Y:S01]  /*69c0*/  LEA.HI.X.SX32 R73, R10, R2, 0x1, P6 ;  /* 0x000000020a497211 */ /* 0x000fe200030f0eff */
[----:B0-----:R-:W-:-:S04]  /*69d0*/  @!P1 IMAD.MOV.U32 R8, RZ, RZ, R72 ;  /* 0x000000ffff089224 */ /* 0x001fc800078e0048 */
[----:B------:R-:W-:-:S05]  /*69e0*/  @!P1 IMAD.MOV.U32 R9, RZ, RZ, R73 ;  /* 0x000000ffff099224 */ /* 0x000fca00078e0049 */
[----:B------:R0:W2:Y:S04]  /*69f0*/  @!P1 LDG.E.U8 R22, desc[UR18][R8.64] ;  /* 0x0000001208169981 */ /* 0x0000a8000c1e1100 */
[----:B------:R-:W-:Y:S04]  /*6a00*/  STL [R1+0x5bc], R84 ;  /* 0x0005bc5401007387 */ /* 0x000fe80000100800 */
[----:B------:R-:W-:Y:S04]  /*6a10*/  STL [R1+0x5f8], R72 ;  /* 0x0005f84801007387 */ /* 0x000fe80000100800 */
[----:B------:R-:W-:Y:S01]  /*6a20*/  STL [R1+0x5f4], R73 ;  /* 0x0005f44901007387 */ /* 0x000fe20000100800 */
[----:B0-----:R-:W-:-:S03]  /*6a30*/  VIADD R8, R14, 0xfffffff2 ;  /* 0xfffffff20e087836 */ /* 0x001fc60000000000 */
[----:B----4-:R0:W-:Y:S02]  /*6a40*/  STL [R1+0x70], R23 ;  /* 0x0000701701007387 */ /* 0x0101e40000100800 */
[----:B------:R-:W-:Y:S02]  /*6a50*/  ISETP.GE.U32.AND P1, PT, R8, 0x7fffff73, PT ;  /* 0x7fffff730800780c */ /* 0x000fe40003f26070 */
        /* <DEDUP_REMOVED lines=50> */
[----:B------:R-:W-:Y:S02]  /*6d80*/  IMAD R10, R4, 0x15, RZ ;  /* 0x00000015040a7824 */ /* 0x000fe400078e02ff */
[----:B------:R-:W-:Y:S01]  /*6d90*/  VIADD R11, R14, 0xffffffca ;  /* 0xffffffca0e0b7836 */ /* 0x000fe20000000000 */
[----:B------:R-:W-:Y:S04]  /*6da0*/  STL [R1+0xd0], R20 ;  /* 0x0000d01401007387 */ /* 0x000fe80000100800 */
[----:B------:R-:W-:Y:S01]  /*6db0*/  STL [R1+0xcc], R21 ;  /* 0x0000cc1501007387 */ /* 0x000fe20000100800 */
[----:B------:R-:W-:Y:S01]  /*6dc0*/  ISETP.GE.U32.AND P1, PT, R11, 0x7fffff4b, PT ;  /* 0x7fffff4b0b00780c */ /* 0x000fe20003f26070 */
[----:B------:R-:W-:Y:S01]  /*6dd0*/  IMAD R11, R4, 0x1d, RZ ;  /* 0x0000001d040b7824 */ /* 0x000fe200078e02ff */
[----:B------:R-:W-:Y:S01]  /*6de0*/  PRMT R5, RZ, 0x7610, R5 ;  /* 0x00007610ff057816 */ /* 0x000fe20000000005 */
[----:B--2---:R1:W-:Y:S02]  /*6df0*/  STL [R1+0x54], R19 ;  /* 0x0000541301007387 */ /* 0x0043e40000100800 */
[----:B-1----:R-:W-:-:S04]  /*6e00*/  IADD3 R19, P6, PT, R10, R0, RZ ;  /* 0x000000000a137210 */ /* 0x002fc80007fde0ff */
[----:B------:R-:W-:Y:S02]  /*6e10*/  LEA.HI.X.SX32 R20, R10, R2, 0x1, P6 ;  /* 0x000000020a147211 */ /* 0x000fe400030f0eff */
[C---:B------:R-:W-:Y:S01]  /*6e20*/  IADD3 R21, P6, PT, R11.reuse, R0, RZ ;  /* 0x000000000b157210 */ /* 0x040fe20007fde0ff */
[----:B0-----:R-:W-:Y:S02]  /*6e30*/  @!P4 IMAD.MOV.U32 R8, RZ, RZ, R19 ;  /* 0x000000ffff08c224 */ /* 0x001fe400078e0013 */
[----:B------:R-:W-:Y:S01]  /*6e40*/  @!P4 IMAD.MOV.U32 R9, RZ, RZ, R20 ;  /* 0x000000ffff09c224 */ /* 0x000fe200078e0014 */
[----:B------:R-:W-:-:S04]  /*6e50*/  LEA.HI.X.SX32 R22, R11, R2, 0x1, P6 ;  /* 0x000000020b167211 */ /* 0x000fc800030f0eff */
[----:B------:R0:W2:Y:S01]  /*6e60*/  @!P4 LDG.E.U8 R5, desc[UR18][R8.64] ;  /* 0x000000120805c981 */ /* 0x0000a2000c1e1100 */
[----:B------:R-:W-:Y:S02]  /*6e70*/  IMAD R10, R4, 0x25, RZ ;  /* 0x00000025040a7824 */ /* 0x000fe400078e02ff */
[----:B0-----:R-:W-:Y:S02]  /*6e80*/  @!P0 IMAD.MOV.U32 R8, RZ, RZ, R21 ;  /* 0x000000ffff088224 */ /* 0x001fe400078e0015 */
[----:B------:R-:W-:-:S05]  /*6e90*/  @!P0 IMAD.MOV.U32 R9, RZ, RZ, R22 ;  /* 0x000000ffff098224 */ /* 0x000fca00078e0016 */
[----:B------:R0:W3:Y:S04]  /*6ea0*/  @!P0 LDG.E.U8 R18, desc[UR18][R8.64] ;  /* 0x0000001208128981 */ /* 0x0000e8000c1e1100 */
[----:B------:R1:W-:Y:S04]  /*6eb0*/  STL [R1+0x140], R19 ;  /* 0x0001401301007387 */ /* 0x0003e80000100800 */
[----:B----4-:R-:W-:Y:S01]  /*6ec0*/  STL [R1+0x4c], R12 ;  /* 0x00004c0c01007387 */ /* 0x010fe20000100800 */
[----:B-1----:R-:W-:-:S03]  /*6ed0*/  IADD3 R19, P6, PT, R10, R0, RZ ;  /* 0x000000000a137210 */ /* 0x002fc60007fde0ff */
[----:B------:R1:W-:Y:S02]  /*6ee0*/  STL [R1+0x13c], R20 ;  /* 0x00013c1401007387 */ /* 0x0003e40000100800 */
[----:B0-----:R-:W-:Y:S01]  /*6ef0*/  @!P2 IMAD.MOV.U32 R8, RZ, RZ, R19 ;  /* 0x000000ffff08a224 */ /* 0x001fe200078e0013 */
[----:B-1----:R-:W-:-:S05]  /*6f00*/  LEA.HI.X.SX32 R20, R10, R2, 0x1, P6 ;  /* 0x000000020a147211 */ /* 0x002fca00030f0eff */
[----:B------:R-:W-:-:S05]  /*6f10*/  @!P2 IMAD.MOV.U32 R9, RZ, RZ, R20 ;  /* 0x000000ffff09a224 */ /* 0x000fca00078e0014 */
[----:B------:R0:W4:Y:S01]  /*6f20*/  @!P2 LDG.E.U8 R17, desc[UR18][R8.64] ;  /* 0x000000120811a981 */ /* 0x000122000c1e1100 */
[----:B------:R-:W-:Y:S02]  /*6f30*/  IMAD R11, R4, 0x2d, RZ ;  /* 0x0000002d040b7824 */ /* 0x000fe400078e02ff */
[----:B------:R-:W-:-:S05]  /*6f40*/  VIADD R12, R14, 0xffffffc2 ;  /* 0xffffffc20e0c7836 */ /* 0x000fca0000000000 */
[----:B------:R-:W-:Y:S01]  /*6f50*/  ISETP.GE.U32.AND P4, PT, R12, 0x7fffff43, PT ;  /* 0x7fffff430c00780c */ /* 0x000fe20003f86070 */
[C---:B------:R-:W-:Y:S02]  /*6f60*/  VIADD R12, R14.reuse, 0xffffffba ;  /* 0xffffffba0e0c7836 */ /* 0x040fe40000000000 */
[----:B0-----:R-:W-:-:S03]  /*6f70*/  VIADD R8, R14, 0xffffffb2 ;  /* 0xffffffb20e087836 */ /* 0x001fc60000000000 */
[----:B------:R-:W-:Y:S02]  /*6f80*/  ISETP.GE.U32.AND P0, PT, R12, 0x7fffff3b, PT ;  /* 0x7fffff3b0c00780c */ /* 0x000fe40003f06070 */
[----:B------:R-:W-:Y:S02]  /*6f90*/  PRMT R12, RZ, 0x7610, R12 ;  /* 0x00007610ff0c7816 */ /* 0x000fe4000000000c */
[----:B------:R-:W-:Y:S01]  /*6fa0*/  ISETP.GE.U32.AND P2, PT, R8, 0x7fffff33, PT ;  /* 0x7fffff330800780c */ /* 0x000fe20003f46070 */
[----:B------:R-:W-:Y:S01]  /*6fb0*/  IMAD R10, R4, 0x35, RZ ;  /* 0x00000035040a7824 */ /* 0x000fe200078e02ff */
[----:B--2---:R-:W-:Y:S04]  /*6fc0*/  STL [R1+0x88c], R5 ;  /* 0x00088c0501007387 */ /* 0x004fe80000100800 */
[----:B------:R-:W-:Y:S04]  /*6fd0*/  STL [R1+0x400], R21 ;  /* 0x0004001501007387 */ /* 0x000fe80000100800 */
[----:B------:R-:W-:Y:S04]  /*6fe0*/  STL [R1+0x3fc], R22 ;  /* 0x0003fc1601007387 */ /* 0x000fe80000100800 */
[----:B------:R-:W-:Y:S04]  /*6ff0*/  STL [R1+0x438], R19 ;  /* 0x0004381301007387 */ /* 0x000fe80000100800 */
[----:B------:R-:W-:Y:S04]  /*7000*/  STL [R1+0x434], R20 ;  /* 0x0004341401007387 */ /* 0x000fe80000100800 */
[----:B---3--:R0:W-:Y:S02]  /*7010*/  STL [R1+0x40], R18 ;  /* 0x0000401201007387 */ /* 0x0081e40000100800 */
[----:B0-----:R-:W-:-:S04]  /*7020*/  IADD3 R18, P6, PT, R11, R0, RZ ;  /* 0x000000000b127210 */ /* 0x001fc80007fde0ff */
[----:B------:R-:W-:Y:S01]  /*7030*/  LEA.HI.X.SX32 R19, R11, R2, 0x1, P6 ;  /* 0x000000020b137211 */ /* 0x000fe200030f0eff */
[----:B------:R-:W-:-:S04]  /*7040*/  @!P5 IMAD.MOV.U32 R8, RZ, RZ, R18 ;  /* 0x000000ffff08d224 */ /* 0x000fc800078e0012 */
[----:B------:R-:W-:Y:S01]  /*7050*/  @!P5 IMAD.MOV.U32 R9, RZ, RZ, R19 ;  /* 0x000000ffff09d224 */ /* 0x000fe200078e0013 */
[----:B------:R-:W-:Y:S04]  /*7060*/  STL [R1+0x470], R18 ;  /* 0x0004701201007387 */ /* 0x000fe80000100800 */
[----:B------:R0:W2:Y:S04]  /*7070*/  @!P5 LDG.E.U8 R12, desc[UR18][R8.64] ;  /* 0x00000012080cd981 */ /* 0x0000a8000c1e1100 */
[----:B------:R-:W-:Y:S04]  /*7080*/  STL [R1+0x46c], R19 ;  /* 0x00046c1301007387 */ /* 0x000fe80000100800 */
[----:B----4-:R1:W-:Y:S02]  /*7090*/  STL [R1+0x34], R17 ;  /* 0x0000341101007387 */ /* 0x0103e40000100800 */
[----:B-1----:R-:W-:-:S04]  /*70a0*/  IADD3 R17, P6, PT, R10, R0, RZ ;  /* 0x000000000a117210 */ /* 0x002fc80007fde0ff */
[----:B------:R-:W-:Y:S01]  /*70b0*/  LEA.HI.X.SX32 R19, R10, R2, 0x1, P6 ;  /* 0x000000020a137211 */ /* 0x000fe200030f0eff */
[----:B0-----:R-:W-:-:S04]  /*70c0*/  @!P1 IMAD.MOV.U32 R8, RZ, RZ, R17 ;  /* 0x000000ffff089224 */ /* 0x001fc800078e0011 */
[----:B------:R-:W-:-:S05]  /*70d0*/  @!P1 IMAD.MOV.U32 R9, RZ, RZ, R19 ;  /* 0x000000ffff099224 */ /* 0x000fca00078e0013 */
[----:B------:R0:W3:Y:S01]  /*70e0*/  @!P1 LDG.E.U8 R16, desc[UR18][R8.64] ;  /* 0x0000001208109981 */ /* 0x0000e2000c1e1100 */
[----:B------:R-:W-:-:S05]  /*70f0*/  VIADD R11, R14, 0xffffffaa ;  /* 0xffffffaa0e0b7836 */ /* 0x000fca0000000000 */
[----:B------:R-:W-:Y:S01]  /*7100*/  ISETP.GE.U32.AND P5, PT, R11, 0x7fffff2b, PT ;  /* 0x7fffff2b0b00780c */ /* 0x000fe20003fa6070 */
[----:B------:R-:W-:Y:S01]  /*7110*/  IMAD R11, R4, 0x3d, RZ ;  /* 0x0000003d040b7824 */ /* 0x000fe200078e02ff */
[----:B------:R-:W-:Y:S04]  /*7120*/  STL [R1+0x4b0], R17 ;  /* 0x0004b01101007387 */ /* 0x000fe80000100800 */
[----:B------:R-:W-:-:S05]  /*7130*/  IADD3 R18, P6, PT, R11, R0, RZ ;  /* 0x000000000b127210 */ /* 0x000fca0007fde0ff */
[----:B0-----:R-:W-:Y:S02]  /*7140*/  @!P4 IMAD.MOV.U32 R8, RZ, RZ, R18 ;  /* 0x000000ffff08c224 */ /* 0x001fe400078e0012 */
[----:B------:R-:W-:Y:S01]  /*7150*/  IMAD R10, R4, 0x45, RZ ;  /* 0x00000045040a7824 */ /* 0x000fe200078e02ff */
[----:B--2---:R-:W-:Y:S04]  /*7160*/  STL [R1+0x2c], R12 ;  /* 0x00002c0c01007387 */ /* 0x004fe80000100800 */
[----:B------:R0:W-:Y:S02]  /*7170*/  STL [R1+0x4ac], R19 ;  /* 0x0004ac1301007387 */ /* 0x0001e40000100800 */
[----:B0-----:R-:W-:-:S05]  /*7180*/  LEA.HI.X.SX32 R19, R11, R2, 0x1, P6 ;  /* 0x000000020b137211 */ /* 0x001fca00030f0eff */
[----:B------:R-:W-:-:S05]  /*7190*/  @!P4 IMAD.MOV.U32 R9, RZ, RZ, R19 ;  /* 0x000000ffff09c224 */ /* 0x000fca00078e0013 */
[----:B------:R0:W2:Y:S04]  /*71a0*/  @!P4 LDG.E.U8 R15, desc[UR18][R8.64] ;  /* 0x00000012080fc981 */ /* 0x0000a8000c1e1100 */
[----:B------:R-:W-:Y:S04]  /*71b0*/  STL [R1+0x4e8], R18 ;  /* 0x0004e81201007387 */ /* 0x000fe80000100800 */
[----:B---3--:R1:W-:Y:S02]  /*71c0*/  STL [R1+0x28], R16 ;  /* 0x0000281001007387 */ /* 0x0083e40000100800 */
[----:B-1----:R-:W-:-:S04]  /*71d0*/  IADD3 R16, P6, PT, R10, R0, RZ ;  /* 0x000000000a107210 */ /* 0x002fc80007fde0ff */
[----:B------:R-:W-:Y:S01]  /*71e0*/  LEA.HI.X.SX32 R17, R10, R2, 0x1, P6 ;  /* 0x000000020a117211 */ /* 0x000fe200030f0eff */
[----:B0-----:R-:W-:-:S04]  /*71f0*/  @!P0 IMAD.MOV.U32 R8, RZ, RZ, R16 ;  /* 0x000000ffff088224 */ /* 0x001fc800078e0010 */
[----:B------:R-:W-:-:S05]  /*7200*/  @!P0 IMAD.MOV.U32 R9, RZ, RZ, R17 ;  /* 0x000000ffff098224 */ /* 0x000fca00078e0011 */
[----:B------:R0:W3:Y:S01]  /*7210*/  @!P0 LDG.E.U8 R13, desc[UR18][R8.64] ;  /* 0x00000012080d8981 */ /* 0x0000e2000c1e1100 */
[----:B------:R-:W-:Y:S02]  /*7220*/  IMAD R11, R4, 0x4d, RZ ;  /* 0x0000004d040b7824 */ /* 0x000fe400078e02ff */
[----:B------:R-:W-:Y:S01]  /*7230*/  VIADD R12, R14, 0xffffffa2 ;  /* 0xffffffa20e0c7836 */ /* 0x000fe20000000000 */
[----:B------:R-:W-:Y:S04]  /*7240*/  STL [R1+0x4e4], R19 ;  /* 0x0004e41301007387 */ /* 0x000fe80000100800 */
[----:B------:R-:W-:Y:S01]  /*7250*/  STL [R1+0x520], R16 ;  /* 0x0005201001007387 */ /* 0x000fe20000100800 */
[----:B------:R-:W-:-:S03]  /*7260*/  ISETP.GE.U32.AND P1, PT, R12, 0x7fffff23, PT ;  /* 0x7fffff230c00780c */ /* 0x000fc60003f26070 */
[----:B------:R-:W-:Y:S01]  /*7270*/  STL [R1+0x51c], R17 ;  /* 0x00051c1101007387 */ /* 0x000fe20000100800 */
[C---:B------:R-:W-:Y:S02]  /*7280*/  VIADD R12, R14.reuse, 0xffffff9a ;  /* 0xffffff9a0e0c7836 */ /* 0x040fe40000000000 */
[----:B0-----:R-:W-:-:S03]  /*7290*/  VIADD R8, R14, 0xffffff92 ;  /* 0xffffff920e087836 */ /* 0x001fc60000000000 */
[----:B------:R-:W-:Y:S02]  /*72a0*/  ISETP.GE.U32.AND P4, PT, R12, 0x7fffff1b, PT ;  /* 0x7fffff1b0c00780c */ /* 0x000fe40003f86070 */
[----:B------:R-:W-:Y:S02]  /*72b0*/  PRMT R12, RZ, 0x7610, R12 ;  /* 0x00007610ff0c7816 */ /* 0x000fe4000000000c */
[----:B------:R-:W-:Y:S01]  /*72c0*/  ISETP.GE.U32.AND P0, PT, R8, 0x7fffff13, PT ;  /* 0x7fffff130800780c */ /* 0x000fe20003f06070 */
[----:B------:R-:W-:Y:S01]  /*72d0*/  IMAD R10, R4, 0x55, RZ ;  /* 0x00000055040a7824 */ /* 0x000fe200078e02ff */
[----:B------:R-:W-:Y:S01]  /*72e0*/  PRMT R5, RZ, 0x7610, R5 ;  /* 0x00007610ff057816 */ /* 0x000fe20000000005 */
[----:B--2---:R0:W-:Y:S02]  /*72f0*/  STL [R1+0x20], R15 ;  /* 0x0000200f01007387 */ /* 0x0041e40000100800 */
[----:B0-----:R-:W-:-:S04]  /*7300*/  IADD3 R15, P6, PT, R11, R0, RZ ;  /* 0x000000000b0f7210 */ /* 0x001fc80007fde0ff */
[----:B------:R-:W-:Y:S01]  /*7310*/  LEA.HI.X.SX32 R16, R11, R2, 0x1, P6 ;  /* 0x000000020b107211 */ /* 0x000fe200030f0eff */
[----:B------:R-:W-:-:S04]  /*7320*/  @!P2 IMAD.MOV.U32 R8, RZ, RZ, R15 ;  /* 0x000000ffff08a224 */ /* 0x000fc800078e000f */
[----:B------:R-:W-:-:S05]  /*7330*/  @!P2 IMAD.MOV.U32 R9, RZ, RZ, R16 ;  /* 0x000000ffff09a224 */ /* 0x000fca00078e0010 */
[----:B------:R0:W2:Y:S04]  /*7340*/  @!P2 LDG.E.U8 R12, desc[UR18][R8.64] ;  /* 0x00000012080ca981 */ /* 0x0000a8000c1e1100 */
[----:B------:R-:W-:Y:S04]  /*7350*/  STL [R1+0x558], R15 ;  /* 0x0005580f01007387 */ /* 0x000fe80000100800 */
[----:B------:R-:W-:Y:S04]  /*7360*/  STL [R1+0x554], R16 ;  /* 0x0005541001007387 */ /* 0x000fe80000100800 */
[----:B---3--:R1:W-:Y:S02]  /*7370*/  STL [R1+0x18], R13 ;  /* 0x0000180d01007387 */ /* 0x0083e40000100800 */
        /* <DEDUP_REMOVED lines=9> */
[----:B------:R-:W-:Y:S02]  /*7410*/  IADD3 R15, P6, PT, R11, R0, RZ ;  /* 0x000000000b0f7210 */ /* 0x000fe40007fde0ff */
[----:B------:R-:W-:-:S03]  /*7420*/  PRMT R3, RZ, 0x7610, R3 ;  /* 0x00007610ff037816 */ /* 0x000fc60000000003 */
        /* <DEDUP_REMOVED lines=14> */
[----:B------:R-:W-:Y:S02]  /*7510*/  VIADD R12, R14, 0xffffff82 ;  /* 0xffffff820e0c7836 */ /* 0x000fe40000000000 */
[----:B------:R-:W-:Y:S01]  /*7520*/  IMAD R11, R4, 0x6d, RZ ;  /* 0x0000006d040b7824 */ /* 0x000fe200078e02ff */
[----:B------:R-:W-:Y:S02]  /*7530*/  STL [R1+0x5c4], R16 ;  /* 0x0005c41001007387 */ /* 0x000fe40000100800 */
[----:B------:R-:W-:Y:S01]  /*7540*/  ISETP.GE.U32.AND P5, PT, R12, 0x7fffff03, PT ;  /* 0x7fffff030c00780c */ /* 0x000fe20003fa6070 */
[----:B------:R-:W-:Y:S01]  /*7550*/  VIADD R12, R14, 0xfffffff9 ;  /* 0xfffffff90e0c7836 */ /* 0x000fe20000000000 */
[----:B------:R-:W-:Y:S04]  /*7560*/  STL [R1+0x600], R5 ;  /* 0x0006000501007387 */ /* 0x000fe80000100800 */
[----:B------:R-:W-:Y:S01]  /*7570*/  STL [R1+0x5fc], R13 ;  /* 0x0005fc0d01007387 */ /* 0x000fe20000100800 */
[----:B------:R-:W-:Y:S01]  /*7580*/  ISETP.GE.U32.AND P1, PT, R12, 0x7fffff7a, PT ;  /* 0x7fffff7a0c00780c */ /* 0x000fe20003f26070 */
[----:B0-----:R-:W-:-:S02]  /*7590*/  VIADD R8, R14, 0xfffffff1 ;  /* 0xfffffff10e087836 */ /* 0x001fc40000000000 */
[----:B------:R-:W-:-:S03]  /*75a0*/  IMAD R10, R4, 0x75, RZ ;  /* 0x00000075040a7824 */ /* 0x000fc600078e02ff */
[----:B------:R-:W-:Y:S02]  /*75b0*/  ISETP.GE.U32.AND P4, PT, R8, 0x7fffff72, PT ;  /* 0x7fffff720800780c */ /* 0x000fe40003f86070 */
[----:B------:R-:W-:Y:S02]  /*75c0*/  PRMT R91, RZ, 0x7610, R91 ;  /* 0x00007610ff5b7816 */ /* 0x000fe4000000005b */
[----:B------:R-:W-:Y:S01]  /*75d0*/  PRMT R89, RZ, 0x7610, R89 ;  /* 0x00007610ff597816 */ /* 0x000fe20000000059 */
[----:B--2---:R0:W-:Y:S02]  /*75e0*/  STL [R1+0x4], R3 ;  /* 0x0000040301007387 */ /* 0x0041e40000100800 */
[----:B0-----:R-:W-:-:S04]  /*75f0*/  IADD3 R3, P6, PT, R11, R0, RZ ;  /* 0x000000000b037210 */ /* 0x001fc80007fde0ff */
[----:B------:R-:W-:Y:S01]  /*7600*/  LEA.HI.X.SX32 R12, R11, R2, 0x1, P6 ;  /* 0x000000020b0c7211 */ /* 0x000fe200030f0eff */
[----:B------:R-:W-:Y:S01]  /*7610*/  @!P0 IMAD.MOV.U32 R8, RZ, RZ, R3 ;  /* 0x000000ffff088224 */ /* 0x000fe200078e0003 */
[----:B------:R-:W-:-:S03]  /*7620*/  IADD3 R5, P6, PT, R10, R0, RZ ;  /* 0x000000000a057210 */ /* 0x000fc60007fde0ff */
[----:B------:R-:W-:Y:S01]  /*7630*/  @!P0 IMAD.MOV.U32 R9, RZ, RZ, R12 ;  /* 0x000000ffff098224 */ /* 0x000fe200078e000c */
[----:B------:R-:W-:Y:S01]  /*7640*/  LEA.HI.X.SX32 R13, R10, R2, 0x1, P6 ;  /* 0x000000020a0d7211 */ /* 0x000fe200030f0eff */
[----:B------:R-:W-:-:S03]  /*7650*/  VIADD R11, R14, 0xffffffe9 ;  /* 0xffffffe90e0b7836 */ /* 0x000fc60000000000 */
[----:B------:R0:W2:Y:S02]  /*7660*/  @!P0 LDG.E.U8 R92, desc[UR18][R8.64] ;  /* 0x00000012085c8981 */ /* 0x0000a4000c1e1100 */
[----:B------:R-:W-:Y:S01]  /*7670*/  ISETP.GE.U32.AND P0, PT, R11, 0x7fffff6a, PT ;  /* 0x7fffff6a0b00780c */ /* 0x000fe20003f06070 */
[----:B------:R-:W-:Y:S02]  /*7680*/  IMAD R11, R4, 0x7d, RZ ;  /* 0x0000007d040b7824 */ /* 0x000fe400078e02ff */
[----:B0-----:R-:W-:Y:S02]  /*7690*/  @!P2 IMAD.MOV.U32 R8, RZ, RZ, R5 ;  /* 0x000000ffff08a224 */ /* 0x001fe400078e0005 */
[----:B------:R-:W-:Y:S01]  /*76a0*/  @!P2 IMAD.MOV.U32 R9, RZ, RZ, R13 ;  /* 0x000000ffff09a224 */ /* 0x000fe200078e000d */
[----:B---3--:R-:W-:Y:S04]  /*76b0*/  STL [R1+0x890], R93 ;  /* 0x0008905d01007387 */ /* 0x008fe80000100800 */
[----:B------:R0:W3:Y:S04]  /*76c0*/  @!P2 LDG.E.U8 R91, desc[UR18][R8.64] ;  /* 0x00000012085ba981 */ /* 0x0000e8000c1e1100 */
[----:B------:R1:W-:Y:S02]  /*76d0*/  STL [R1+0x630], R3 ;  /* 0x0006300301007387 */ /* 0x0003e40000100800 */
[----:B-1----:R-:W-:-:S04]  /*76e0*/  IADD3 R3, P6, PT, R11, R0, RZ ;  /* 0x000000000b037210 */ /* 0x002fc80007fde0ff */
[----:B------:R-:W-:Y:S01]  /*76f0*/  LEA.HI.X.SX32 R15, R11, R2, 0x1, P6 ;  /* 0x000000020b0f7211 */ /* 0x000fe200030f0eff */
[----:B0-----:R-:W-:-:S04]  /*7700*/  @!P5 IMAD.MOV.U32 R8, RZ, RZ, R3 ;  /* 0x000000ffff08d224 */ /* 0x001fc800078e0003 */
[----:B------:R-:W-:-:S05]  /*7710*/  @!P5 IMAD.MOV.U32 R9, RZ, RZ, R15 ;  /* 0x000000ffff09d224 */ /* 0x000fca00078e000f */
[----:B------:R0:W4:Y:S01]  /*7720*/  @!P5 LDG.E.U8 R89, desc[UR18][R8.64] ;  /* 0x000000120859d981 */ /* 0x000122000c1e1100 */
[----:B------:R-:W-:-:S03]  /*7730*/  IMAD R10, R4, 0x6, RZ ;  /* 0x00000006040a7824 */ /* 0x000fc600078e02ff */
[----:B------:R1:W-:Y:S01]  /*7740*/  STL [R1+0x62c], R12 ;  /* 0x00062c0c01007387 */ /* 0x0003e20000100800 */
[----:B------:R-:W-:Y:S01]  /*7750*/  IMAD R11, R4, 0xe, RZ ;  /* 0x0000000e040b7824 */ /* 0x000fe200078e02ff */
[----:B------:R-:W-:Y:S01]  /*7760*/  PRMT R90, RZ, 0x7610, R90 ;  /* 0x00007610ff5a7816 */ /* 0x000fe2000000005a */
[----:B-1----:R-:W-:-:S05]  /*7770*/  VIADD R12, R14, 0xffffffe1 ;  /* 0xffffffe10e0c7836 */ /* 0x002fca0000000000 */
[----:B------:R-:W-:Y:S01]  /*7780*/  ISETP.GE.U32.AND P2, PT, R12, 0x7fffff62, PT ;  /* 0x7fffff620c00780c */ /* 0x000fe20003f46070 */
[----:B------:R-:W-:-:S05]  /*7790*/  VIADD R12, R14, 0xffffffd9 ;  /* 0xffffffd90e0c7836 */ /* 0x000fca0000000000 */
[----:B------:R-:W-:Y:S02]  /*77a0*/  ISETP.GE.U32.AND P5, PT, R12, 0x7fffff5a, PT ;  /* 0x7fffff5a0c00780c */ /* 0x000fe40003fa6070 */
[----:B------:R-:W-:Y:S02]  /*77b0*/  PRMT R88, RZ, 0x7610, R88 ;  /* 0x00007610ff587816 */ /* 0x000fe40000000058 */
[----:B------:R-:W-:Y:S01]  /*77c0*/  PRMT R87, RZ, 0x7610, R87 ;  /* 0x00007610ff577816 */ /* 0x000fe20000000057 */
[----:B--2---:R-:W-:Y:S04]  /*77d0*/  STL [R1+0x894], R92 ;  /* 0x0008945c01007387 */ /* 0x004fe80000100800 */
[----:B------:R1:W-:Y:S04]  /*77e0*/  STL [R1+0x660], R5 ;  /* 0x0006600501007387 */ /* 0x0003e80000100800 */
[----:B------:R2:W-:Y:S01]  /*77f0*/  STL [R1+0x65c], R13 ;  /* 0x00065c0d01007387 */ /* 0x0005e20000100800 */
[----:B-1----:R-:W-:-:S04]  /*7800*/  IADD3 R5, P6, PT, R10, R0, RZ ;  /* 0x000000000a057210 */ /* 0x002fc80007fde0ff */
[----:B--2---:R-:W-:Y:S01]  /*7810*/  LEA.HI.X.SX32 R13, R10, R2, 0x1, P6 ;  /* 0x000000020a0d7211 */ /* 0x004fe200030f0eff */
[----:B0-----:R-:W-:Y:S01]  /*7820*/  @!P1 IMAD.MOV.U32 R8, RZ, RZ, R5 ;  /* 0x000000ffff089224 */ /* 0x001fe200078e0005 */
[----:B---3--:R-:W-:Y:S03]  /*7830*/  STL [R1+0x898], R91 ;  /* 0x0008985b01007387 */ /* 0x008fe60000100800 */
[----:B------:R-:W-:Y:S01]  /*7840*/  @!P1 IMAD.MOV.U32 R9, RZ, RZ, R13 ;  /* 0x000000ffff099224 */ /* 0x000fe200078e000d */
[----:B------:R0:W-:Y:S04]  /*7850*/  STL [R1+0x690], R3 ;  /* 0x0006900301007387 */ /* 0x0001e80000100800 */
[----:B------:R1:W2:Y:S01]  /*7860*/  @!P1 LDG.E.U8 R90, desc[UR18][R8.64] ;  /* 0x00000012085a9981 */ /* 0x0002a2000c1e1100 */
[----:B0-----:R-:W-:Y:S01]  /*7870*/  IADD3 R3, P6, PT, R11, R0, RZ ;  /* 0x000000000b037210 */ /* 0x001fe20007fde0ff */
[----:B-1----:R-:W-:-:S03]  /*7880*/  VIADD R8, R14, 0xffffffd1 ;  /* 0xffffffd10e087836 */ /* 0x002fc60000000000 */
[----:B------:R-:W-:Y:S01]  /*7890*/  LEA.HI.X.SX32 R12, R11, R2, 0x1, P6 ;  /* 0x000000020b0c7211 */ /* 0x000fe200030f0eff */
[----:B------:R-:W-:Y:S01]  /*78a0*/  IMAD R10, R4, 0x16, RZ ;  /* 0x00000016040a7824 */ /* 0x000fe200078e02ff */
[----:B------:R-:W-:Y:S01]  /*78b0*/  STL [R1+0x68c], R15 ;  /* 0x00068c0f01007387 */ /* 0x000fe20000100800 */
[----:B------:R-:W-:Y:S01]  /*78c0*/  ISETP.GE.U32.AND P1, PT, R8, 0x7fffff52, PT ;  /* 0x7fffff520800780c */ /* 0x000fe20003f26070 */
[----:B------:R-:W-:Y:S02]  /*78d0*/  @!P4 IMAD.MOV.U32 R8, RZ, RZ, R3 ;  /* 0x000000ffff08c224 */ /* 0x000fe400078e0003 */
[----:B------:R-:W-:Y:S01]  /*78e0*/  @!P4 IMAD.MOV.U32 R9, RZ, RZ, R12 ;  /* 0x000000ffff09c224 */ /* 0x000fe200078e000c */
[----:B------:R0:W-:Y:S04]  /*78f0*/  STL [R1+0x48], R5 ;  /* 0x0000480501007387 */ /* 0x0001e80000100800 */
[----:B----4-:R-:W-:Y:S04]  /*7900*/  STL [R1+0x89c], R89 ;  /* 0x00089c5901007387 */ /* 0x010fe80000100800 */
[----:B------:R1:W3:Y:S01]  /*7910*/  @!P4 LDG.E.U8 R88, desc[UR18][R8.64] ;  /* 0x000000120858c981 */ /* 0x0002e2000c1e1100 */
[----:B0-----:R-:W-:-:S03]  /*7920*/  IADD3 R5, P6, PT, R10, R0, RZ ;  /* 0x000000000a057210 */ /* 0x001fc60007fde0ff */
[----:B------:R0:W-:Y:S02]  /*7930*/  STL [R1+0x3c], R13 ;  /* 0x00003c0d01007387 */ /* 0x0001e40000100800 */
[----:B0-----:R-:W-:Y:S01]  /*7940*/  LEA.HI.X.SX32 R13, R10, R2, 0x1, P6 ;  /* 0x000000020a0d7211 */ /* 0x001fe200030f0eff */
[----:B-1----:R-:W-:-:S04]  /*7950*/  @!P0 IMAD.MOV.U32 R8, RZ, RZ, R5 ;  /* 0x000000ffff088224 */ /* 0x002fc800078e0005 */
[----:B------:R-:W-:-:S05]  /*7960*/  @!P0 IMAD.MOV.U32 R9, RZ, RZ, R13 ;  /* 0x000000ffff098224 */ /* 0x000fca00078e000d */
[----:B------:R0:W4:Y:S01]  /*7970*/  @!P0 LDG.E.U8 R87, desc[UR18][R8.64] ;  /* 0x0000001208578981 */ /* 0x000122000c1e1100 */
[----:B------:R-:W-:-:S05]  /*7980*/  VIADD R11, R14, 0xffffffc9 ;  /* 0xffffffc90e0b7836 */ /* 0x000fca0000000000 */
[----:B------:R-:W-:Y:S01]  /*7990*/  ISETP.GE.U32.AND P4, PT, R11, 0x7fffff4a, PT ;  /* 0x7fffff4a0b00780c */ /* 0x000fe20003f86070 */
[C---:B------:R-:W-:Y:S02]  /*79a0*/  IMAD R11, R4.reuse, 0x1e, RZ ;  /* 0x0000001e040b7824 */ /* 0x040fe400078e02ff */
[----:B------:R-:W-:Y:S01]  /*79b0*/  IMAD R10, R4, 0x26, RZ ;  /* 0x00000026040a7824 */ /* 0x000fe200078e02ff */
[----:B------:R-:W-:Y:S02]  /*79c0*/  PRMT R85, RZ, 0x7610, R85 ;  /* 0x00007610ff557816 */ /* 0x000fe40000000055 */
[----:B------:R-:W-:Y:S02]  /*79d0*/  PRMT R83, RZ, 0x7610, R83 ;  /* 0x00007610ff537816 */ /* 0x000fe40000000053 */
[----:B------:R-:W-:Y:S01]  /*79e0*/  PRMT R81, RZ, 0x7610, R81 ;  /* 0x00007610ff517816 */ /* 0x000fe20000000051 */
[----:B--2---:R-:W-:Y:S04]  /*79f0*/  STL [R1+0x8a0], R90 ;  /* 0x0008a05a01007387 */ /* 0x004fe80000100800 */
[----:B------:R1:W-:Y:S04]  /*7a00*/  STL [R1+0xe8], R3 ;  /* 0x0000e80301007387 */ /* 0x0003e80000100800 */
[----:B------:R2:W-:Y:S01]  /*7a10*/  STL [R1+0xd4], R12 ;  /* 0x0000d40c01007387 */ /* 0x0005e20000100800 */
[----:B-1----:R-:W-:-:S04]  /*7a20*/  IADD3 R3, P6, PT, R11, R0, RZ ;  /* 0x000000000b037210 */ /* 0x002fc80007fde0ff */
[----:B------:R-:W-:Y:S01]  /*7a30*/  LEA.HI.X.SX32 R15, R11, R2, 0x1, P6 ;  /* 0x000000020b0f7211 */ /* 0x000fe200030f0eff */
[----:B0-----:R-:W-:Y:S02]  /*7a40*/  @!P2 IMAD.MOV.U32 R8, RZ, RZ, R3 ;  /* 0x000000ffff08a224 */ /* 0x001fe400078e0003 */
[----:B--2---:R-:W-:Y:S01]  /*7a50*/  VIADD R12, R14, 0xffffffc1 ;  /* 0xffffffc10e0c7836 */ /* 0x004fe20000000000 */
[----:B---3--:R-:W-:Y:S04]  /*7a60*/  STL [R1+0x8a4], R88 ;  /* 0x0008a45801007387 */ /* 0x008fe80000100800 */
[----:B------:R0:W-:Y:S01]  /*7a70*/  STL [R1+0x148], R5 ;  /* 0x0001480501007387 */ /* 0x0001e20000100800 */
[----:B------:R-:W-:-:S03]  /*7a80*/  @!P2 IMAD.MOV.U32 R9, RZ, RZ, R15 ;  /* 0x000000ffff09a224 */ /* 0x000fc600078e000f */
[----:B------:R1:W-:Y:S01]  /*7a90*/  STL [R1+0x144], R13 ;  /* 0x0001440d01007387 */ /* 0x0003e20000100800 */
[----:B------:R-:W-:Y:S01]  /*7aa0*/  IMAD R11, R4, 0x2e, RZ ;  /* 0x0000002e040b7824 */ /* 0x000fe200078e02ff */
[----:B------:R-:W-:Y:S02]  /*7ab0*/  ISETP.GE.U32.AND P0, PT, R12, 0x7fffff42, PT ;  /* 0x7fffff420c00780c */ /* 0x000fe40003f06070 */
[----:B------:R2:W3:Y:S01]  /*7ac0*/  @!P2 LDG.E.U8 R85, desc[UR18][R8.64] ;  /* 0x000000120855a981 */ /* 0x0004e2000c1e1100 */
[----:B0-----:R-:W-:-:S04]  /*7ad0*/  IADD3 R5, P6, PT, R10, R0, RZ ;  /* 0x000000000a057210 */ /* 0x001fc80007fde0ff */
[----:B-1----:R-:W-:Y:S01]  /*7ae0*/  LEA.HI.X.SX32 R13, R10, R2, 0x1, P6 ;  /* 0x000000020a0d7211 */ /* 0x002fe200030f0eff */
[----:B------:R-:W-:Y:S02]  /*7af0*/  VIADD R12, R14, 0xffffffb9 ;  /* 0xffffffb90e0c7836 */ /* 0x000fe40000000000 */
[----:B--2---:R-:W-:Y:S02]  /*7b00*/  @!P5 IMAD.MOV.U32 R8, RZ, RZ, R5 ;  /* 0x000000ffff08d224 */ /* 0x004fe400078e0005 */
[----:B------:R-:W-:Y:S01]  /*7b10*/  @!P5 IMAD.MOV.U32 R9, RZ, RZ, R13 ;  /* 0x000000ffff09d224 */ /* 0x000fe200078e000d */
[----:B----4-:R-:W-:Y:S04]  /*7b20*/  STL [R1+0x8a8], R87 ;  /* 0x0008a85701007387 */ /* 0x010fe80000100800 */
[----:B------:R0:W-:Y:S01]  /*7b30*/  STL [R1+0x408], R3 ;  /* 0x0004080301007387 */ /* 0x0001e20000100800 */
[----:B------:R-:W-:-:S03]  /*7b40*/  ISETP.GE.U32.AND P2, PT, R12, 0x7fffff3a, PT ;  /* 0x7fffff3a0c00780c */ /* 0x000fc60003f46070 */
[----:B------:R1:W2:Y:S01]  /*7b50*/  @!P5 LDG.E.U8 R83, desc[UR18][R8.64] ;  /* 0x000000120853d981 */ /* 0x0002a2000c1e1100 */
[----:B0-----:R-:W-:Y:S01]  /*7b60*/  IADD3 R3, P6, PT, R11, R0, RZ ;  /* 0x000000000b037210 */ /* 0x001fe20007fde0ff */
[----:B-1----:R-:W-:-:S03]  /*7b70*/  VIADD R8, R14, 0xffffffb1 ;  /* 0xffffffb10e087836 */ /* 0x002fc60000000000 */
[----:B------:R-:W-:Y:S02]  /*7b80*/  LEA.HI.X.SX32 R12, R11, R2, 0x1, P6 ;  /* 0x000000020b0c7211 */ /* 0x000fe400030f0eff */
[----:B------:R-:W-:Y:S01]  /*7b90*/  ISETP.GE.U32.AND P5, PT, R8, 0x7fffff32, PT ;  /* 0x7fffff320800780c */ /* 0x000fe20003fa6070 */
[----:B------:R-:W-:Y:S02]  /*7ba0*/  @!P1 IMAD.MOV.U32 R8, RZ, RZ, R3 ;  /* 0x000000ffff089224 */ /* 0x000fe400078e0003 */
[----:B------:R-:W-:-:S05]  /*7bb0*/  @!P1 IMAD.MOV.U32 R9, RZ, RZ, R12 ;  /* 0x000000ffff099224 */ /* 0x000fca00078e000c */
[----:B------:R0:W4:Y:S01]  /*7bc0*/  @!P1 LDG.E.U8 R81, desc[UR18][R8.64] ;  /* 0x0000001208519981 */ /* 0x000122000c1e1100 */
[----:B------:R-:W-:Y:S02]  /*7bd0*/  IMAD R10, R4, 0x36, RZ ;  /* 0x00000036040a7824 */ /* 0x000fe400078e02ff */
[----:B------:R-:W-:Y:S01]  /*7be0*/  VIADD R11, R14, 0xffffffa9 ;  /* 0xffffffa90e0b7836 */ /* 0x000fe20000000000 */
[----:B------:R-:W-:Y:S04]  /*7bf0*/  STL [R1+0x404], R15 ;  /* 0x0004040f01007387 */ /* 0x000fe80000100800 */
[----:B------:R1:W-:Y:S01]  /*7c00*/  STL [R1+0x440], R5 ;  /* 0x0004400501007387 */ /* 0x0003e20000100800 */
[----:B------:R-:W-:Y:S01]  /*7c10*/  ISETP.GE.U32.AND P1, PT, R11, 0x7fffff2a, PT ;  /* 0x7fffff2a0b00780c */ /* 0x000fe20003f26070 */
[----:B------:R-:W-:Y:S01]  /*7c20*/  IMAD R11, R4, 0x3e, RZ ;  /* 0x0000003e040b7824 */ /* 0x000fe200078e02ff */
[----:B-1----:R-:W-:-:S02]  /*7c30*/  IADD3 R5, P6, PT, R10, R0, RZ ;  /* 0x000000000a057210 */ /* 0x002fc40007fde0ff */
[----:B------:R-:W-:-:S03]  /*7c40*/  PRMT R80, RZ, 0x7610, R80 ;  /* 0x00007610ff507816 */ /* 0x000fc60000000050 */
[----:B0-----:R-:W-:Y:S01]  /*7c50*/  @!P4 IMAD.MOV.U32 R8, RZ, RZ, R5 ;  /* 0x000000ffff08c224 */ /* 0x001fe200078e0005 */
[----:B------:R-:W-:Y:S02]  /*7c60*/  PRMT R79, RZ, 0x7610, R79 ;  /* 0x00007610ff4f7816 */ /* 0x000fe4000000004f */
[----:B------:R-:W-:Y:S01]  /*7c70*/  PRMT R78, RZ, 0x7610, R78 ;  /* 0x00007610ff4e7816 */ /* 0x000fe2000000004e */
[----:B---3--:R-:W-:Y:S04]  /*7c80*/  STL [R1+0x8ac], R85 ;  /* 0x0008ac5501007387 */ /* 0x008fe80000100800 */
[----:B------:R0:W-:Y:S02]  /*7c90*/  STL [R1+0x43c], R13 ;  /* 0x00043c0d01007387 */ /* 0x0001e40000100800 */
[----:B0-----:R-:W-:Y:S01]  /*7ca0*/  LEA.HI.X.SX32 R13, R10, R2, 0x1, P6 ;  /* 0x000000020a0d7211 */ /* 0x001fe200030f0eff */
[----:B------:R-:W-:Y:S01]  /*7cb0*/  IMAD R10, R4, 0x46, RZ ;  /* 0x00000046040a7824 */ /* 0x000fe200078e02ff */
[----:B--2---:R-:W-:Y:S04]  /*7cc0*/  STL [R1+0x8b0], R83 ;  /* 0x0008b05301007387 */ /* 0x004fe80000100800 */
[----:B------:R0:W-:Y:S01]  /*7cd0*/  STL [R1+0x478], R3 ;  /* 0x0004780301007387 */ /* 0x0001e20000100800 */
[----:B------:R-:W-:-:S03]  /*7ce0*/  @!P4 IMAD.MOV.U32 R9, RZ, RZ, R13 ;  /* 0x000000ffff09c224 */ /* 0x000fc600078e000d */
[----:B------:R1:W-:Y:S04]  /*7cf0*/  STL [R1+0x474], R12 ;  /* 0x0004740c01007387 */ /* 0x0003e80000100800 */
[----:B------:R2:W3:Y:S01]  /*7d00*/  @!P4 LDG.E.U8 R80, desc[UR18][R8.64] ;  /* 0x000000120850c981 */ /* 0x0004e2000c1e1100 */
[----:B0-----:R-:W-:Y:S01]  /*7d10*/  IADD3 R3, P6, PT, R11, R0, RZ ;  /* 0x000000000b037210 */ /* 0x001fe20007fde0ff */
[----:B-1----:R-:W-:-:S03]  /*7d20*/  VIADD R12, R14, 0xffffffa1 ;  /* 0xffffffa10e0c7836 */ /* 0x002fc60000000000 */
[----:B------:R-:W-:Y:S01]  /*7d30*/  LEA.HI.X.SX32 R14, R11, R2, 0x1, P6 ;  /* 0x000000020b0e7211 */ /* 0x000fe200030f0eff */
[----:B----4-:R-:W-:Y:S01]  /*7d40*/  STL [R1+0x8b4], R81 ;  /* 0x0008b45101007387 */ /* 0x010fe20000100800 */
[----:B--2---:R-:W-:-:S03]  /*7d50*/  @!P0 IMAD.MOV.U32 R8, RZ, RZ, R3 ;  /* 0x000000ffff088224 */ /* 0x004fc600078e0003 */
[----:B------:R0:W-:Y:S01]  /*7d60*/  STL [R1+0x4b8], R5 ;  /* 0x0004b80501007387 */ /* 0x0001e20000100800 */
[----:B------:R-:W-:-:S03]  /*7d70*/  @!P0 IMAD.MOV.U32 R9, RZ, RZ, R14 ;  /* 0x000000ffff098224 */ /* 0x000fc600078e000e */
[----:B------:R1:W-:Y:S04]  /*7d80*/  STL [R1+0x4b4], R13 ;  /* 0x0004b40d01007387 */ /* 0x0003e80000100800 */
[----:B------:R2:W4:Y:S01]  /*7d90*/  @!P0 LDG.E.U8 R79, desc[UR18][R8.64] ;  /* 0x00000012084f8981 */ /* 0x000522000c1e1100 */
[----:B0-----:R-:W-:-:S04]  /*7da0*/  IADD3 R5, P6, PT, R10, R0, RZ ;  /* 0x000000000a057210 */ /* 0x001fc80007fde0ff */
[----:B-1----:R-:W-:Y:S01]  /*7db0*/  LEA.HI.X.SX32 R13, R10, R2, 0x1, P6 ;  /* 0x000000020a0d7211 */ /* 0x002fe200030f0eff */
[----:B--2---:R-:W-:-:S04]  /*7dc0*/  @!P2 IMAD.MOV.U32 R8, RZ, RZ, R5 ;  /* 0x000000ffff08a224 */ /* 0x004fc800078e0005 */
[----:B------:R-:W-:-:S05]  /*7dd0*/  @!P2 IMAD.MOV.U32 R9, RZ, RZ, R13 ;  /* 0x000000ffff09a224 */ /* 0x000fca00078e000d */
[----:B------:R0:W2:Y:S01]  /*7de0*/  @!P2 LDG.E.U8 R78, desc[UR18][R8.64] ;  /* 0x00000012084ea981 */ /* 0x0000a2000c1e1100 */
[C---:B------:R-:W-:Y:S02]  /*7df0*/  IMAD R11, R4.reuse, 0x4e, RZ ;  /* 0x0000004e040b7824 */ /* 0x040fe400078e02ff */
[----:B------:R-:W-:Y:S01]  /*7e00*/  IMAD R10, R4, 0x56, RZ ;  /* 0x00000056040a7824 */ /* 0x000fe200078e02ff */
[----:B------:R-:W-:Y:S02]  /*7e10*/  ISETP.GE.U32.AND P4, PT, R12, 0x7fffff22, PT ;  /* 0x7fffff220c00780c */ /* 0x000fe40003f86070 */
[----:B------:R-:W-:Y:S02]  /*7e20*/  PRMT R77, RZ, 0x7610, R77 ;  /* 0x00007610ff4d7816 */ /* 0x000fe4000000004d */
[----:B------:R-:W-:Y:S02]  /*7e30*/  PRMT R76, RZ, 0x7610, R76 ;  /* 0x00007610ff4c7816 */ /* 0x000fe4000000004c */
[----:B------:R-:W-:Y:S01]  /*7e40*/  PRMT R75, RZ, 0x7610, R75 ;  /* 0x00007610ff4b7816 */ /* 0x000fe2000000004b */
[----:B------:R-:W-:-:S05]  /*7e50*/  VIADD R85, R68, 0x33 ;  /* 0x0000003344557836 */ /* 0x000fca0000000000 */
[----:B------:R-:W-:Y:S01]  /*7e60*/  IABS R19, R85 ;  /* 0x0000005500137213 */ /* 0x000fe20000000000 */
[----:B---3--:R-:W-:Y:S04]  /*7e70*/  STL [R1+0x8b8], R80 ;  /* 0x0008b85001007387 */ /* 0x008fe80000100800 */
[----:B------:R1:W-:Y:S04]  /*7e80*/  STL [R1+0x4f0], R3 ;  /* 0x0004f00301007387 */ /* 0x0003e80000100800 */
[----:B------:R-:W-:Y:S04]  /*7e90*/  STL [R1+0x4ec], R14 ;  /* 0x0004ec0e01007387 */ /* 0x000fe80000100800 */
[----:B------:R3:W-:Y:S01]  /*7ea0*/  STL [R1+0x528], R5 ;  /* 0x0005280501007387 */ /* 0x0007e20000100800 */
[----:B-1----:R-:W-:-:S03]  /*7eb0*/  IADD3 R3, P0, PT, R11, R0, RZ ;  /* 0x000000000b037210 */ /* 0x002fc60007f1e0ff */
[----:B----4-:R-:W-:Y:S01]  /*7ec0*/  STL [R1+0x8bc], R79 ;  /* 0x0008bc4f01007387 */ /* 0x010fe20000100800 */
[----:B---3--:R-:W-:-:S03]  /*7ed0*/  IADD3 R5, P2, PT, R10, R0, RZ ;  /* 0x000000000a057210 */ /* 0x008fc60007f5e0ff */
[----:B------:R1:W-:Y:S01]  /*7ee0*/  STL [R1+0x524], R13 ;  /* 0x0005240d01007387 */ /* 0x0003e20000100800 */
[----:B0-----:R-:W-:Y:S01]  /*7ef0*/  @!P5 IMAD.MOV.U32 R8, RZ, RZ, R3 ;  /* 0x000000ffff08d224 */ /* 0x001fe200078e0003 */
[-C--:B------:R-:W-:Y:S02]  /*7f00*/  LEA.HI.X.SX32 R12, R10, R2.reuse, 0x1, P2 ;  /* 0x000000020a0c7211 */ /* 0x080fe400010f0eff */
[----:B-1----:R-:W-:Y:S01]  /*7f10*/  LEA.HI.X.SX32 R13, R11, R2, 0x1, P0 ;  /* 0x000000020b0d7211 */ /* 0x002fe200000f0eff */
[----:B------:R-:W-:Y:S01]  /*7f20*/  IMAD R11, R4, 0x5e, RZ ;  /* 0x0000005e040b7824 */ /* 0x000fe200078e02ff */
[----:B--2---:R-:W-:Y:S03]  /*7f30*/  STL [R1+0x8c0], R78 ;  /* 0x0008c04e01007387 */ /* 0x004fe60000100800 */
[----:B------:R-:W-:Y:S01]  /*7f40*/  @!P5 IMAD.MOV.U32 R9, RZ, RZ, R13 ;  /* 0x000000ffff09d224 */ /* 0x000fe200078e000d */
[----:B------:R0:W-:Y:S04]  /*7f50*/  STL [R1+0x560], R3 ;  /* 0x0005600301007387 */ /* 0x0001e80000100800 */
[----:B------:R1:W2:Y:S01]  /*7f60*/  @!P5 LDG.E.U8 R77, desc[UR18][R8.64] ;  /* 0x00000012084dd981 */ /* 0x0002a2000c1e1100 */
[----:B------:R-:W-:-:S02]  /*7f70*/  VIADD R80, R68, 0x30 ;  /* 0x0000003044507836 */ /* 0x000fc40000000000 */
[C---:B------:R-:W-:Y:S02]  /*7f80*/  VIADD R90, R68.reuse, 0x36 ;  /* 0x00000036445a7836 */ /* 0x040fe40000000000 */
[C---:B------:R-:W-:Y:S01]  /*7f90*/  VIADD R92, R68.reuse, 0x39 ;  /* 0x00000039445c7836 */ /* 0x040fe20000000000 */
[C---:B0-----:R-:W-:Y:S01]  /*7fa0*/  IADD3 R3, P0, PT, R11.reuse, R0, RZ ;  /* 0x000000000b037210 */ /* 0x041fe20007f1e0ff */
[----:B------:R0:W-:Y:S01]  /*7fb0*/  STL [R1+0x598], R5 ;  /* 0x0005980501007387 */ /* 0x0001e20000100800 */
[----:B------:R-:W-:Y:S01]  /*7fc0*/  VIADD R82, R68, 0x3f ;  /* 0x0000003f44527836 */ /* 0x000fe20000000000 */
[----:B------:R-:W-:Y:S01]  /*7fd0*/  ISETP.GT.U32.AND P2, PT, R6, R71, PT ;  /* 0x000000470600720c */ /* 0x000fe20003f44070 */
[----:B-1----:R-:W-:Y:S01]  /*7fe0*/  @!P1 IMAD.MOV.U32 R8, RZ, RZ, R5 ;  /* 0x000000ffff089224 */ /* 0x002fe200078e0005 */
[----:B------:R-:W1:Y:S01]  /*7ff0*/  LDC R78, c[0x0][0x3a0] ;  /* 0x0000e800ff4e7b82 */ /* 0x000e620000000800 */
[----:B------:R-:W-:Y:S01]  /*8000*/  @!P1 IMAD.MOV.U32 R9, RZ, RZ, R12 ;  /* 0x000000ffff099224 */ /* 0x000fe200078e000c */
[----:B0-----:R-:W-:-:S04]  /*8010*/  LEA.HI.X.SX32 R5, R11, R2, 0x1, P0 ;  /* 0x000000020b057211 */ /* 0x001fc800000f0eff */
[----:B------:R0:W3:Y:S02]  /*8020*/  @!P1 LDG.E.U8 R76, desc[UR18][R8.64] ;  /* 0x00000012084c9981 */ /* 0x0000e4000c1e1100 */
[----:B0-----:R-:W-:Y:S02]  /*8030*/  @!P4 IMAD.MOV.U32 R8, RZ, RZ, R3 ;  /* 0x000000ffff08c224 */ /* 0x001fe400078e0003 */
[----:B------:R-:W-:-:S05]  /*8040*/  @!P4 IMAD.MOV.U32 R9, RZ, RZ, R5 ;  /* 0x000000ffff09c224 */ /* 0x000fca00078e0005 */
[----:B------:R0:W4:Y:S01]  /*8050*/  @!P4 LDG.E.U8 R75, desc[UR18][R8.64] ;  /* 0x00000012084bc981 */ /* 0x000122000c1e1100 */
[----:B------:R-:W-:-:S05]  /*8060*/  IABS R22, R80 ;  /* 0x0000005000167213 */ /* 0x000fca0000000000 */
[----:B0-----:R-:W-:-:S04]  /*8070*/  IMAD.HI.U32 R8, R7, R22, RZ ;  /* 0x0000001607087227 */ /* 0x001fc800078e00ff */
[----:B------:R-:W-:-:S04]  /*8080*/  IMAD.MOV R8, RZ, RZ, -R8 ;  /* 0x000000ffff087224 */ /* 0x000fc800078e0a08 */
[----:B------:R-:W-:Y:S02]  /*8090*/  IMAD R22, R6, R8, R22 ;  /* 0x0000000806167224 */ /* 0x000fe400078e0216 */
[----:B------:R-:W-:Y:S01]  /*80a0*/  IMAD.HI.U32 R8, R7, R19, RZ ;  /* 0x0000001307087227 */ /* 0x000fe200078e00ff */
[----:B------:R-:W-:-:S03]  /*80b0*/  IABS R16, R90 ;  /* 0x0000005a00107213 */ /* 0x000fc60000000000 */
[----:B------:R-:W-:-:S04]  /*80c0*/  IMAD.MOV R8, RZ, RZ, -R8 ;  /* 0x000000ffff087224 */ /* 0x000fc800078e0a08 */
[----:B------:R-:W-:Y:S02]  /*80d0*/  IMAD R19, R6, R8, R19 ;  /* 0x0000000806137224 */ /* 0x000fe400078e0213 */
[----:B------:R-:W-:Y:S01]  /*80e0*/  IMAD.HI.U32 R8, R7, R16, RZ ;  /* 0x0000001007087227 */ /* 0x000fe200078e00ff */
[----:B------:R0:W-:Y:S03]  /*80f0*/  STL [R1+0x55c], R13 ;  /* 0x00055c0d01007387 */ /* 0x0001e60000100800 */
[----:B------:R-:W-:Y:S01]  /*8100*/  IMAD.MOV R8, RZ, RZ, -R8 ;  /* 0x000000ffff087224 */ /* 0x000fe200078e0a08 */
[----:B0-----:R-:W-:-:S03]  /*8110*/  IABS R13, R92 ;  /* 0x0000005c000d7213 */ /* 0x001fc60000000000 */
[----:B------:R-:W-:Y:S02]  /*8120*/  IMAD R16, R6, R8, R16 ;  /* 0x0000000806107224 */ /* 0x000fe400078e0210 */
[----:B------:R-:W-:-:S04]  /*8130*/  IMAD.HI.U32 R8, R7, R13, RZ ;  /* 0x0000000d07087227 */ /* 0x000fc800078e00ff */
[----:B------:R-:W-:Y:S01]  /*8140*/  IMAD.MOV R8, RZ, RZ, -R8 ;  /* 0x000000ffff087224 */ /* 0x000fe200078e0a08 */
[----:B------:R-:W-:-:S03]  /*8150*/  ISETP.GT.U32.AND P0, PT, R6, R69, PT ;  /* 0x000000450600720c */ /* 0x000fc60003f04070 */
[----:B------:R-:W-:Y:S01]  /*8160*/  IMAD R13, R6, R8, R13 ;  /* 0x00000008060d7224 */ /* 0x000fe200078e020d */
[----:B------:R-:W-:-:S05]  /*8170*/  IABS R8, R82 ;  /* 0x0000005200087213 */ /* 0x000fca0000000000 */
[----:B------:R-:W-:-:S04]  /*8180*/  IMAD.HI.U32 R72, R7, R8, RZ ;  /* 0x0000000807487227 */ /* 0x000fc800078e00ff */
[----:B------:R-:W-:Y:S02]  /*8190*/  IMAD.MOV R72, RZ, RZ, -R72 ;  /* 0x000000ffff487224 */ /* 0x000fe400078e0a48 */
[----:B------:R-:W-:Y:S01]  /*81a0*/  @!P0 IMAD.IADD R69, R69, 0x1, -R6 ;  /* 0x0000000145458824 */ /* 0x000fe200078e0a06 */
[C---:B------:R-:W-:Y:S01]  /*81b0*/  ISETP.GT.U32.AND P0, PT, R6.reuse, R63, PT ;  /* 0x0000003f0600720c */ /* 0x040fe20003f04070 */
[C---:B------:R-:W-:Y:S01]  /*81c0*/  IMAD R8, R6.reuse, R72, R8 ;  /* 0x0000004806087224 */ /* 0x040fe200078e0208 */
[----:B------:R-:W-:-:S04]  /*81d0*/  ISETP.GT.U32.AND P4, PT, R6, R70, PT ;  /* 0x000000460600720c */ /* 0x000fc80003f84070 */
[C---:B------:R-:W-:Y:S02]  /*81e0*/  ISETP.GT.U32.AND P5, PT, R6.reuse, R8, PT ;  /* 0x000000080600720c */ /* 0x040fe40003fa4070 */
[----:B------:R-:W-:-:S05]  /*81f0*/  ISETP.GT.U32.AND P1, PT, R6, R67, PT ;  /* 0x000000430600720c */ /* 0x000fca0003f24070 */
[--C-:B------:R-:W-:Y:S01]  /*8200*/  @!P0 IMAD.IADD R63, R63, 0x1, -R6.reuse ;  /* 0x000000013f3f8824 */ /* 0x100fe200078e0a06 */
[C---:B------:R-:W-:Y:S01]  /*8210*/  ISETP.GT.U32.AND P0, PT, R6.reuse, R58, PT ;  /* 0x0000003a0600720c */ /* 0x040fe20003f04070 */
[--C-:B------:R-:W-:Y:S01]  /*8220*/  @!P2 IMAD.IADD R71, R71, 0x1, -R6.reuse ;  /* 0x000000014747a824 */ /* 0x100fe200078e0a06 */
[----:B------:R-:W-:Y:S01]  /*8230*/  ISETP.GT.U32.AND P2, PT, R6, R66, PT ;  /* 0x000000420600720c */ /* 0x000fe20003f44070 */
[--C-:B------:R-:W-:Y:S01]  /*8240*/  @!P4 IMAD.IADD R70, R70, 0x1, -R6.reuse ;  /* 0x000000014646c824 */ /* 0x100fe200078e0a06 */
[----:B------:R-:W-:Y:S01]  /*8250*/  ISETP.GT.U32.AND P4, PT, R6, R64, PT ;  /* 0x000000400600720c */ /* 0x000fe20003f84070 */
[--C-:B------:R-:W-:Y:S01]  /*8260*/  @!P5 IMAD.IADD R8, R8, 0x1, -R6.reuse ;  /* 0x000000010808d824 */ /* 0x100fe200078e0a06 */
[C---:B------:R-:W-:Y:S01]  /*8270*/  ISETP.GT.U32.AND P5, PT, R6.reuse, R65, PT ;  /* 0x000000410600720c */ /* 0x040fe20003fa4070 */
[----:B------:R-:W-:Y:S01]  /*8280*/  @!P1 IMAD.IADD R67, R67, 0x1, -R6 ;  /* 0x0000000143439824 */ /* 0x000fe200078e0a06 */
[----:B------:R-:W-:Y:S01]  /*8290*/  ISETP.GT.U32.AND P1, PT, R6, R62, PT ;  /* 0x0000003e0600720c */ /* 0x000fe20003f24070 */
[----:B------:R-:W-:-:S04]  /*82a0*/  VIADD R79, R68, 0x2f ;  /* 0x0000002f444f7836 */ /* 0x000fc80000000000 */
[--C-:B------:R-:W-:Y:S01]  /*82b0*/  @!P0 IMAD.IADD R58, R58, 0x1, -R6.reuse ;  /* 0x000000013a3a8824 */ /* 0x100fe200078e0a06 */
[----:B------:R-:W-:Y:S01]  /*82c0*/  ISETP.GT.U32.AND P0, PT, R6, R53, PT ;  /* 0x000000350600720c */ /* 0x000fe20003f04070 */
[--C-:B------:R-:W-:Y:S01]  /*82d0*/  @!P2 IMAD.IADD R66, R66, 0x1, -R6.reuse ;  /* 0x000000014242a824 */ /* 0x100fe200078e0a06 */
[----:B------:R-:W-:Y:S01]  /*82e0*/  ISETP.GT.U32.AND P2, PT, R6, R61, PT ;  /* 0x0000003d0600720c */ /* 0x000fe20003f44070 */
[--C-:B------:R-:W-:Y:S01]  /*82f0*/  @!P4 IMAD.IADD R64, R64, 0x1, -R6.reuse ;  /* 0x000000014040c824 */ /* 0x100fe200078e0a06 */
[C---:B------:R-:W-:Y:S01]  /*8300*/  ISETP.GT.U32.AND P4, PT, R6.reuse, R59, PT ;  /* 0x0000003b0600720c */ /* 0x040fe20003f84070 */
[--C-:B------:R-:W-:Y:S01]  /*8310*/  @!P5 IMAD.IADD R65, R65, 0x1, -R6.reuse ;  /* 0x000000014141d824 */ /* 0x100fe200078e0a06 */
[----:B------:R-:W-:Y:S01]  /*8320*/  ISETP.GT.U32.AND P5, PT, R6, R60, PT ;  /* 0x0000003c0600720c */ /* 0x000fe20003fa4070 */
[----:B------:R-:W-:Y:S02]  /*8330*/  VIADD R81, R68, 0x31 ;  /* 0x0000003144517836 */ /* 0x000fe40000000000 */
[----:B------:R-:W-:Y:S01]  /*8340*/  @!P1 IMAD.IADD R62, R62, 0x1, -R6 ;  /* 0x000000013e3e9824 */ /* 0x000fe200078e0a06 */
[----:B------:R-:W-:Y:S01]  /*8350*/  ISETP.GT.U32.AND P1, PT, R6, R57, PT ;  /* 0x000000390600720c */ /* 0x000fe20003f24070 */
[----:B------:R-:W-:-:S02]  /*8360*/  VIADD R83, R68, 0x32 ;  /* 0x0000003244537836 */ /* 0x000fc40000000000 */
[--C-:B------:R-:W-:Y:S01]  /*8370*/  @!P0 IMAD.IADD R53, R53, 0x1, -R6.reuse ;  /* 0x0000000135358824 */ /* 0x100fe200078e0a06 */
[----:B------:R-:W-:Y:S01]  /*8380*/  ISETP.GT.U32.AND P0, PT, R6, R48, PT ;  /* 0x000000300600720c */ /* 0x000fe20003f04070 */
[C---:B------:R-:W-:Y:S02]  /*8390*/  VIADD R87, R68.reuse, 0x34 ;  /* 0x0000003444577836 */ /* 0x040fe40000000000 */
[C---:B------:R-:W-:Y:S02]  /*83a0*/  VIADD R88, R68.reuse, 0x35 ;  /* 0x0000003544587836 */ /* 0x040fe40000000000 */
[C---:B------:R-:W-:Y:S02]  /*83b0*/  VIADD R89, R68.reuse, 0x37 ;  /* 0x0000003744597836 */ /* 0x040fe40000000000 */
[----:B------:R-:W-:Y:S02]  /*83c0*/  VIADD R91, R68, 0x38 ;  /* 0x00000038445b7836 */ /* 0x000fe40000000000 */
[--C-:B------:R-:W-:Y:S01]  /*83d0*/  @!P2 IMAD.IADD R61, R61, 0x1, -R6.reuse ;  /* 0x000000013d3da824 */ /* 0x100fe200078e0a06 */
[----:B------:R-:W-:Y:S01]  /*83e0*/  ISETP.GT.U32.AND P2, PT, R6, R56, PT ;  /* 0x000000380600720c */ /* 0x000fe20003f44070 */
[--C-:B------:R-:W-:Y:S01]  /*83f0*/  @!P5 IMAD.IADD R60, R60, 0x1, -R6.reuse ;  /* 0x000000013c3cd824 */ /* 0x100fe200078e0a06 */
[C---:B------:R-:W-:Y:S01]  /*8400*/  ISETP.GT.U32.AND P5, PT, R6.reuse, R55, PT ;  /* 0x000000370600720c */ /* 0x040fe20003fa4070 */
[----:B------:R-:W-:Y:S01]  /*8410*/  @!P4 IMAD.IADD R59, R59, 0x1, -R6 ;  /* 0x000000013b3bc824 */ /* 0x000fe200078e0a06 */
[----:B------:R-:W-:Y:S01]  /*8420*/  ISETP.GT.U32.AND P4, PT, R6, R54, PT ;  /* 0x000000360600720c */ /* 0x000fe20003f84070 */
[----:B------:R-:W-:-:S02]  /*8430*/  VIADD R93, R68, 0x3a ;  /* 0x0000003a445d7836 */ /* 0x000fc40000000000 */
[--C-:B------:R-:W-:Y:S01]  /*8440*/  @!P1 IMAD.IADD R57, R57, 0x1, -R6.reuse ;  /* 0x0000000139399824 */ /* 0x100fe200078e0a06 */
[----:B------:R-:W-:Y:S01]  /*8450*/  ISETP.GT.U32.AND P1, PT, R6, R52, PT ;  /* 0x000000340600720c */ /* 0x000fe20003f24070 */
[C---:B------:R-:W-:Y:S02]  /*8460*/  VIADD R86, R68.reuse, 0x3d ;  /* 0x0000003d44567836 */ /* 0x040fe40000000000 */
[----:B------:R-:W-:Y:S02]  /*8470*/  VIADD R84, R68, 0x3e ;  /* 0x0000003e44547836 */ /* 0x000fe40000000000 */
[--C-:B------:R-:W-:Y:S01]  /*8480*/  @!P0 IMAD.IADD R48, R48, 0x1, -R6.reuse ;  /* 0x0000000130308824 */ /* 0x100fe200078e0a06 */
[----:B------:R-:W-:Y:S01]  /*8490*/  ISETP.GT.U32.AND P0, PT, R6, R43, PT ;  /* 0x0000002b0600720c */ /* 0x000fe20003f04070 */
[--C-:B------:R-:W-:Y:S01]  /*84a0*/  @!P2 IMAD.IADD R56, R56, 0x1, -R6.reuse ;  /* 0x000000013838a824 */ /* 0x100fe200078e0a06 */
[C---:B------:R-:W-:Y:S01]  /*84b0*/  ISETP.GT.U32.AND P2, PT, R6.reuse, R51, PT ;  /* 0x000000330600720c */ /* 0x040fe20003f44070 */
[--C-:B------:R-:W-:Y:S01]  /*84c0*/  @!P5 IMAD.IADD R55, R55, 0x1, -R6.reuse ;  /* 0x000000013737d824 */ /* 0x100fe200078e0a06 */
[----:B------:R-:W-:Y:S01]  /*84d0*/  ISETP.GT.U32.AND P5, PT, R6, R50, PT ;  /* 0x000000320600720c */ /* 0x000fe20003fa4070 */
[--C-:B------:R-:W-:Y:S01]  /*84e0*/  @!P4 IMAD.IADD R54, R54, 0x1, -R6.reuse ;  /* 0x000000013636c824 */ /* 0x100fe200078e0a06 */
[----:B------:R-:W-:Y:S01]  /*84f0*/  ISETP.GT.U32.AND P4, PT, R6, R49, PT ;  /* 0x000000310600720c */ /* 0x000fe20003f84070 */
[----:B------:R-:W-:Y:S01]  /*8500*/  @!P1 IMAD.IADD R52, R52, 0x1, -R6 ;  /* 0x0000000134349824 */ /* 0x000fe200078e0a06 */
[----:B------:R-:W-:-:S02]  /*8510*/  ISETP.GT.U32.AND P1, PT, R6, R47, PT ;  /* 0x0000002f0600720c */ /* 0x000fc40003f24070 */
[----:B------:R-:W-:-:S03]  /*8520*/  IABS R23, R79 ;  /* 0x0000004f00177213 */ /* 0x000fc60000000000 */
[--C-:B------:R-:W-:Y:S01]  /*8530*/  @!P0 IMAD.IADD R43, R43, 0x1, -R6.reuse ;  /* 0x000000012b2b8824 */ /* 0x100fe200078e0a06 */
[C---:B------:R-:W-:Y:S01]  /*8540*/  ISETP.GT.U32.AND P0, PT, R6.reuse, R38, PT ;  /* 0x000000260600720c */ /* 0x040fe20003f04070 */
[--C-:B------:R-:W-:Y:S01]  /*8550*/  @!P2 IMAD.IADD R51, R51, 0x1, -R6.reuse ;  /* 0x000000013333a824 */ /* 0x100fe200078e0a06 */
[----:B------:R-:W-:Y:S01]  /*8560*/  ISETP.GT.U32.AND P2, PT, R6, R46, PT ;  /* 0x0000002e0600720c */ /* 0x000fe20003f44070 */
[--C-:B------:R-:W-:Y:S01]  /*8570*/  @!P5 IMAD.IADD R50, R50, 0x1, -R6.reuse ;  /* 0x000000013232d824 */ /* 0x100fe200078e0a06 */
[C---:B------:R-:W-:Y:S01]  /*8580*/  ISETP.GT.U32.AND P5, PT, R6.reuse, R45, PT ;  /* 0x0000002d0600720c */ /* 0x040fe20003fa4070 */
[--C-:B------:R-:W-:Y:S01]  /*8590*/  @!P4 IMAD.IADD R49, R49, 0x1, -R6.reuse ;  /* 0x000000013131c824 */ /* 0x100fe200078e0a06 */
[C---:B------:R-:W-:Y:S01]  /*85a0*/  ISETP.GT.U32.AND P4, PT, R6.reuse, R44, PT ;  /* 0x0000002c0600720c */ /* 0x040fe20003f84070 */
[----:B------:R-:W-:Y:S01]  /*85b0*/  @!P1 IMAD.IADD R47, R47, 0x1, -R6 ;  /* 0x000000012f2f9824 */ /* 0x000fe200078e0a06 */
[----:B------:R-:W-:Y:S02]  /*85c0*/  ISETP.GT.U32.AND P1, PT, R6, R42, PT ;  /* 0x0000002a0600720c */ /* 0x000fe40003f24070 */
[----:B------:R-:W-:-:S03]  /*85d0*/  IABS R21, R81 ;  /* 0x0000005100157213 */ /* 0x000fc60000000000 */
[----:B------:R-:W-:Y:S01]  /*85e0*/  @!P0 IMAD.IADD R38, R38, 0x1, -R6 ;  /* 0x0000000126268824 */ /* 0x000fe200078e0a06 */
[----:B------:R-:W-:Y:S01]  /*85f0*/  ISETP.GT.U32.AND P0, PT, R6, R33, PT ;  /* 0x000000210600720c */ /* 0x000fe20003f04070 */
[----:B------:R-:W-:Y:S01]  /*8600*/  IMAD.HI.U32 R9, R7, R21, RZ ;  /* 0x0000001507097227 */ /* 0x000fe200078e00ff */
[----:B------:R-:W-:-:S03]  /*8610*/  IABS R18, R87 ;  /* 0x0000005700127213 */ /* 0x000fc60000000000 */
[--C-:B------:R-:W-:Y:S01]  /*8620*/  @!P2 IMAD.IADD R46, R46, 0x1, -R6.reuse ;  /* 0x000000012e2ea824 */ /* 0x100fe200078e0a06 */
[C---:B------:R-:W-:Y:S01]  /*8630*/  ISETP.GT.U32.AND P2, PT, R6.reuse, R41, PT ;  /* 0x000000290600720c */ /* 0x040fe20003f44070 */
[--C-:B------:R-:W-:Y:S01]  /*8640*/  @!P5 IMAD.IADD R45, R45, 0x1, -R6.reuse ;  /* 0x000000012d2dd824 */ /* 0x100fe200078e0a06 */
[----:B------:R-:W-:Y:S01]  /*8650*/  ISETP.GT.U32.AND P5, PT, R6, R40, PT ;  /* 0x000000280600720c */ /* 0x000fe20003fa4070 */
[----:B------:R-:W-:Y:S01]  /*8660*/  @!P4 IMAD.IADD R44, R44, 0x1, -R6 ;  /* 0x000000012c2cc824 */ /* 0x000fe200078e0a06 */
[----:B------:R-:W-:Y:S01]  /*8670*/  ISETP.GT.U32.AND P4, PT, R6, R39, PT ;  /* 0x000000270600720c */ /* 0x000fe20003f84070 */
[----:B------:R-:W-:-:S04]  /*8680*/  IMAD.HI.U32 R10, R7, R23, RZ ;  /* 0x00000017070a7227 */ /* 0x000fc800078e00ff */
[----:B------:R-:W-:Y:S02]  /*8690*/  IMAD.MOV R9, RZ, RZ, -R9 ;  /* 0x000000ffff097224 */ /* 0x000fe400078e0a09 */
[----:B------:R-:W-:Y:S01]  /*86a0*/  @!P1 IMAD.IADD R42, R42, 0x1, -R6 ;  /* 0x000000012a2a9824 */ /* 0x000fe200078e0a06 */
[C---:B------:R-:W-:Y:S01]  /*86b0*/  ISETP.GT.U32.AND P1, PT, R6.reuse, R37, PT ;  /* 0x000000250600720c */ /* 0x040fe20003f24070 */
[----:B------:R-:W-:Y:S01]  /*86c0*/  IMAD.MOV R10, RZ, RZ, -R10 ;  /* 0x000000ffff0a7224 */ /* 0x000fe200078e0a0a */
[----:B------:R-:W-:Y:S01]  /*86d0*/  IABS R20, R83 ;  /* 0x0000005300147213 */ /* 0x000fe20000000000 */
[----:B------:R-:W-:Y:S02]  /*86e0*/  IMAD R21, R6, R9, R21 ;  /* 0x0000000906157224 */ /* 0x000fe400078e0215 */
[----:B------:R-:W-:Y:S01]  /*86f0*/  IMAD.HI.U32 R9, R7, R18, RZ ;  /* 0x0000001207097227 */ /* 0x000fe200078e00ff */
[----:B------:R-:W-:-:S03]  /*8700*/  IABS R15, R89 ;  /* 0x00000059000f7213 */ /* 0x000fc60000000000 */
[----:B------:R-:W-:Y:S01]  /*8710*/  @!P0 IMAD.IADD R33, R33, 0x1, -R6 ;  /* 0x0000000121218824 */ /* 0x000fe200078e0a06 */
[C---:B------:R-:W-:Y:S01]  /*8720*/  ISETP.GT.U32.AND P0, PT, R6.reuse, R28, PT ;  /* 0x0000001c0600720c */ /* 0x040fe20003f04070 */
[----:B------:R-:W-:Y:S02]  /*8730*/  IMAD R23, R6, R10, R23 ;  /* 0x0000000a06177224 */ /* 0x000fe400078e0217 */
[----:B------:R-:W-:-:S04]  /*8740*/  IMAD.HI.U32 R10, R7, R20, RZ ;  /* 0x00000014070a7227 */ /* 0x000fc800078e00ff */
[----:B------:R-:W-:Y:S01]  /*8750*/  IMAD.MOV R9, RZ, RZ, -R9 ;  /* 0x000000ffff097224 */ /* 0x000fe200078e0a09 */
[----:B--2---:R-:W-:Y:S04]  /*8760*/  STL [R1+0x8c4], R77 ;  /* 0x0008c44d01007387 */ /* 0x004fe80000100800 */
[----:B------:R-:W-:Y:S04]  /*8770*/  STL [R1+0x594], R12 ;  /* 0x0005940c01007387 */ /* 0x000fe80000100800 */
[----:B------:R-:W-:Y:S04]  /*8780*/  STL [R1+0x73c], R79 ;  /* 0x00073c4f01007387 */ /* 0x000fe80000100800 */
[----:B------:R-:W-:Y:S04]  /*8790*/  STL [R1+0x8c8], R79 ;  /* 0x0008c84f01007387 */ /* 0x000fe80000100800 */
[----:B---3--:R-:W-:Y:S04]  /*87a0*/  STL [R1+0x8cc], R76 ;  /* 0x0008cc4c01007387 */ /* 0x008fe80000100800 */
[----:B------:R-:W-:Y:S04]  /*87b0*/  STL [R1+0x5d0], R3 ;  /* 0x0005d00301007387 */ /* 0x000fe80000100800 */
[----:B------:R0:W-:Y:S04]  /*87c0*/  STL [R1+0x5cc], R5 ;  /* 0x0005cc0501007387 */ /* 0x0001e80000100800 */
[----:B------:R-:W-:Y:S04]  /*87d0*/  STL [R1+0x738], R80 ;  /* 0x0007385001007387 */ /* 0x000fe80000100800 */
[----:B------:R-:W-:Y:S04]  /*87e0*/  STL [R1+0x734], R81 ;  /* 0x0007345101007387 */ /* 0x000fe80000100800 */
[----:B----4-:R-:W-:Y:S04]  /*87f0*/  STL [R1+0x8d0], R75 ;  /* 0x0008d04b01007387 */ /* 0x010fe80000100800 */
[----:B------:R-:W-:Y:S04]  /*8800*/  STL [R1+0x730], R83 ;  /* 0x0007305301007387 */ /* 0x000fe80000100800 */
[----:B------:R2:W-:Y:S04]  /*8810*/  STL [R1+0x8d4], R80 ;  /* 0x0008d45001007387 */ /* 0x0005e80000100800 */
[----:B------:R-:W-:Y:S01]  /*8820*/  STL [R1+0x8d8], R81 ;  /* 0x0008d85101007387 */ /* 0x000fe20000100800 */
[----:B0-----:R-:W-:-:S03]  /*8830*/  VIADD R5, R68, 0x3b ;  /* 0x0000003b44057836 */ /* 0x001fc60000000000 */
[----:B------:R-:W-:Y:S01]  /*8840*/  STL [R1+0x72c], R85 ;  /* 0x00072c5501007387 */ /* 0x000fe20000100800 */
[----:B------:R-:W-:-:S03]  /*8850*/  VIADD R3, R68, 0x3c ;  /* 0x0000003c44037836 */ /* 0x000fc60000000000 */
        /* <DEDUP_REMOVED lines=12> */
[----:B--2---:R-:W2:Y:S04]  /*8920*/  LDL R80, [R1+0x740] ;  /* 0x0007400001507983 */ /* 0x004ea80000100800 */
[----:B------:R-:W3:Y:S04]  /*8930*/  LDL R75, [R1+0x750] ;  /* 0x00075000014b7983 */ /* 0x000ee80000100800 */
[----:B------:R-:W4:Y:S04]  /*8940*/  LDL R76, [R1+0x754] ;  /* 0x00075400014c7983 */ /* 0x000f280000100800 */
[----:B------:R-:W2:Y:S01]  /*8950*/  LDL R79, [R1+0x758] ;  /* 0x00075800014f7983 */ /* 0x000ea20000100800 */
[--C-:B------:R-:W-:Y:S01]  /*8960*/  @!P2 IMAD.IADD R41, R41, 0x1, -R6.reuse ;  /* 0x000000012929a824 */ /* 0x100fe200078e0a06 */
[----:B------:R-:W-:Y:S01]  /*8970*/  IABS R17, R88 ;  /* 0x0000005800117213 */ /* 0x000fe20000000000 */
[--C-:B------:R-:W-:Y:S01]  /*8980*/  @!P5 IMAD.IADD R40, R40, 0x1, -R6.reuse ;  /* 0x000000012828d824 */ /* 0x100fe200078e0a06 */
[C---:B------:R-:W-:Y:S01]  /*8990*/  ISETP.GT.U32.AND P2, PT, R6.reuse, R36, PT ;  /* 0x000000240600720c */ /* 0x040fe20003f44070 */
[----:B------:R-:W-:Y:S01]  /*89a0*/  @!P4 IMAD.IADD R39, R39, 0x1, -R6 ;  /* 0x000000012727c824 */ /* 0x000fe200078e0a06 */
[C---:B------:R-:W-:Y:S01]  /*89b0*/  ISETP.GT.U32.AND P5, PT, R6.reuse, R35, PT ;  /* 0x000000230600720c */ /* 0x040fe20003fa4070 */
[----:B------:R-:W-:Y:S01]  /*89c0*/  IMAD.MOV R10, RZ, RZ, -R10 ;  /* 0x000000ffff0a7224 */ /* 0x000fe200078e0a0a */
[C---:B------:R-:W-:Y:S01]  /*89d0*/  ISETP.GT.U32.AND P4, PT, R6.reuse, R34, PT ;  /* 0x000000220600720c */ /* 0x040fe20003f84070 */
[----:B------:R-:W-:-:S02]  /*89e0*/  IMAD R18, R6, R9, R18 ;  /* 0x0000000906127224 */ /* 0x000fc400078e0212 */
[----:B------:R-:W-:Y:S01]  /*89f0*/  IMAD.HI.U32 R9, R7, R15, RZ ;  /* 0x0000000f07097227 */ /* 0x000fe200078e00ff */
[----:B------:R-:W-:-:S03]  /*8a00*/  IABS R12, R93 ;  /* 0x0000005d000c7213 */ /* 0x000fc60000000000 */
[----:B------:R-:W-:Y:S01]  /*8a10*/  @!P1 IMAD.IADD R37, R37, 0x1, -R6 ;  /* 0x0000000125259824 */ /* 0x000fe200078e0a06 */
[C---:B------:R-:W-:Y:S01]  /*8a20*/  ISETP.GT.U32.AND P1, PT, R6.reuse, R32, PT ;  /* 0x000000200600720c */ /* 0x040fe20003f24070 */
[----:B------:R-:W-:Y:S02]  /*8a30*/  IMAD R20, R6, R10, R20 ;  /* 0x0000000a06147224 */ /* 0x000fe400078e0214 */
[----:B------:R-:W-:-:S04]  /*8a40*/  IMAD.HI.U32 R10, R7, R17, RZ ;  /* 0x00000011070a7227 */ /* 0x000fc800078e00ff */
[----:B------:R-:W-:Y:S01]  /*8a50*/  IMAD.MOV R9, RZ, RZ, -R9 ;  /* 0x000000ffff097224 */ /* 0x000fe200078e0a09 */
[----:B------:R-:W-:Y:S01]  /*8a60*/  IABS R14, R91 ;  /* 0x0000005b000e7213 */ /* 0x000fe20000000000 */
[----:B------:R-:W-:Y:S01]  /*8a70*/  @!P0 IMAD.IADD R28, R28, 0x1, -R6 ;  /* 0x000000011c1c8824 */ /* 0x000fe200078e0a06 */
[C---:B------:R-:W-:Y:S01]  /*8a80*/  ISETP.GT.U32.AND P0, PT, R6.reuse, R23, PT ;  /* 0x000000170600720c */ /* 0x040fe20003f04070 */
[----:B------:R-:W-:Y:S02]  /*8a90*/  IMAD.MOV R10, RZ, RZ, -R10 ;  /* 0x000000ffff0a7224 */ /* 0x000fe400078e0a0a */
[----:B------:R-:W-:Y:S02]  /*8aa0*/  IMAD R15, R6, R9, R15 ;  /* 0x00000009060f7224 */ /* 0x000fe400078e020f */
[----:B------:R-:W-:-:S04]  /*8ab0*/  IMAD.HI.U32 R9, R7, R12, RZ ;  /* 0x0000000c07097227 */ /* 0x000fc800078e00ff */
[----:B------:R-:W-:Y:S02]  /*8ac0*/  IMAD R17, R6, R10, R17 ;  /* 0x0000000a06117224 */ /* 0x000fe400078e0211 */
[--C-:B------:R-:W-:Y:S01]  /*8ad0*/  @!P2 IMAD.IADD R36, R36, 0x1, -R6.reuse ;  /* 0x000000012424a824 */ /* 0x100fe200078e0a06 */
[C---:B------:R-:W-:Y:S01]  /*8ae0*/  ISETP.GT.U32.AND P2, PT, R6.reuse, R31, PT ;  /* 0x0000001f0600720c */ /* 0x040fe20003f44070 */
[--C-:B------:R-:W-:Y:S01]  /*8af0*/  @!P5 IMAD.IADD R35, R35, 0x1, -R6.reuse ;  /* 0x000000012323d824 */ /* 0x100fe200078e0a06 */
[----:B------:R-:W-:Y:S01]  /*8b00*/  ISETP.GT.U32.AND P5, PT, R6, R30, PT ;  /* 0x0000001e0600720c */ /* 0x000fe20003fa4070 */
[----:B------:R-:W-:Y:S01]  /*8b10*/  @!P4 IMAD.IADD R34, R34, 0x1, -R6 ;  /* 0x000000012222c824 */ /* 0x000fe200078e0a06 */
[----:B------:R-:W-:Y:S01]  /*8b20*/  ISETP.GT.U32.AND P4, PT, R6, R29, PT ;  /* 0x0000001d0600720c */ /* 0x000fe20003f84070 */
[----:B------:R-:W-:-:S04]  /*8b30*/  IMAD.HI.U32 R10, R7, R14, RZ ;  /* 0x0000000e070a7227 */ /* 0x000fc800078e00ff */
[----:B------:R-:W-:Y:S01]  /*8b40*/  IMAD.MOV R9, RZ, RZ, -R9 ;  /* 0x000000ffff097224 */ /* 0x000fe200078e0a09 */
[----:B------:R-:W-:Y:S01]  /*8b50*/  IABS R11, R5 ;  /* 0x00000005000b7213 */ /* 0x000fe20000000000 */
[----:B------:R-:W-:Y:S01]  /*8b60*/  @!P1 IMAD.IADD R32, R32, 0x1, -R6 ;  /* 0x0000000120209824 */ /* 0x000fe200078e0a06 */
[C---:B------:R-:W-:Y:S01]  /*8b70*/  ISETP.GT.U32.AND P1, PT, R6.reuse, R27, PT ;  /* 0x0000001b0600720c */ /* 0x040fe20003f24070 */
[----:B------:R-:W-:Y:S02]  /*8b80*/  IMAD.MOV R10, RZ, RZ, -R10 ;  /* 0x000000ffff0a7224 */ /* 0x000fe400078e0a0a */
[C---:B------:R-:W-:Y:S01]  /*8b90*/  IMAD R12, R6.reuse, R9, R12 ;  /* 0x00000009060c7224 */ /* 0x040fe200078e020c */
[----:B------:R-:W-:Y:S01]  /*8ba0*/  IABS R9, R86 ;  /* 0x0000005600097213 */ /* 0x000fe20000000000 */
[C---:B------:R-:W-:Y:S02]  /*8bb0*/  IMAD R14, R6.reuse, R10, R14 ;  /* 0x0000000a060e7224 */ /* 0x040fe400078e020e */
[----:B------:R-:W-:Y:S01]  /*8bc0*/  @!P0 IMAD.IADD R23, R23, 0x1, -R6 ;  /* 0x0000000117178824 */ /* 0x000fe200078e0a06 */
[----:B------:R-:W-:Y:S01]  /*8bd0*/  ISETP.GT.U32.AND P0, PT, R6, R18, PT ;  /* 0x000000120600720c */ /* 0x000fe20003f04070 */
[----:B------:R-:W-:-:S04]  /*8be0*/  IMAD.HI.U32 R10, R7, R11, RZ ;  /* 0x0000000b070a7227 */ /* 0x000fc800078e00ff */
[----:B------:R-:W-:-:S04]  /*8bf0*/  IMAD.HI.U32 R72, R7, R9, RZ ;  /* 0x0000000907487227 */ /* 0x000fc800078e00ff */
[----:B------:R-:W-:Y:S02]  /*8c00*/  IMAD.MOV R10, RZ, RZ, -R10 ;  /* 0x000000ffff0a7224 */ /* 0x000fe400078e0a0a */
[--C-:B------:R-:W-:Y:S01]  /*8c10*/  @!P2 IMAD.IADD R31, R31, 0x1, -R6.reuse ;  /* 0x000000011f1fa824 */ /* 0x100fe200078e0a06 */
[----:B------:R-:W-:Y:S01]  /*8c20*/  ISETP.GT.U32.AND P2, PT, R6, R26, PT ;  /* 0x0000001a0600720c */ /* 0x000fe20003f44070 */
[--C-:B------:R-:W-:Y:S01]  /*8c30*/  @!P5 IMAD.IADD R30, R30, 0x1, -R6.reuse ;  /* 0x000000011e1ed824 */ /* 0x100fe200078e0a06 */
[C---:B------:R-:W-:Y:S01]  /*8c40*/  ISETP.GT.U32.AND P5, PT, R6.reuse, R25, PT ;  /* 0x000000190600720c */ /* 0x040fe20003fa4070 */
[----:B------:R-:W-:Y:S01]  /*8c50*/  @!P4 IMAD.IADD R29, R29, 0x1, -R6 ;  /* 0x000000011d1dc824 */ /* 0x000fe200078e0a06 */
[C---:B------:R-:W-:Y:S01]  /*8c60*/  ISETP.GT.U32.AND P4, PT, R6.reuse, R24, PT ;  /* 0x000000180600720c */ /* 0x040fe20003f84070 */
[----:B------:R-:W-:Y:S02]  /*8c70*/  IMAD.MOV R72, RZ, RZ, -R72 ;  /* 0x000000ffff487224 */ /* 0x000fe400078e0a48 */
[C---:B------:R-:W-:Y:S01]  /*8c80*/  IMAD R11, R6.reuse, R10, R11 ;  /* 0x0000000a060b7224 */ /* 0x040fe200078e020b */
[----:B------:R-:W-:Y:S01]  /*8c90*/  IABS R10, R3 ;  /* 0x00000003000a7213 */ /* 0x000fe20000000000 */
[--C-:B------:R-:W-:Y:S01]  /*8ca0*/  @!P1 IMAD.IADD R27, R27, 0x1, -R6.reuse ;  /* 0x000000011b1b9824 */ /* 0x100fe200078e0a06 */
[C---:B------:R-:W-:Y:S01]  /*8cb0*/  ISETP.GT.U32.AND P1, PT, R6.reuse, R22, PT ;  /* 0x000000160600720c */ /* 0x040fe20003f24070 */
[----:B------:R-:W-:Y:S01]  /*8cc0*/  IMAD R9, R6, R72, R9 ;  /* 0x0000004806097224 */ /* 0x000fe200078e0209 */
[----:B------:R-:W-:Y:S01]  /*8cd0*/  IABS R72, R84 ;  /* 0x0000005400487213 */ /* 0x000fe20000000000 */
[----:B------:R-:W-:Y:S01]  /*8ce0*/  @!P0 IMAD.IADD R18, R18, 0x1, -R6 ;  /* 0x0000000112128824 */ /* 0x000fe200078e0a06 */
[----:B------:R-:W-:Y:S01]  /*8cf0*/  ISETP.GT.U32.AND P0, PT, R6, R13, PT ;  /* 0x0000000d0600720c */ /* 0x000fe20003f04070 */
[----:B------:R-:W-:-:S04]  /*8d00*/  IMAD.HI.U32 R73, R7, R10, RZ ;  /* 0x0000000a07497227 */ /* 0x000fc800078e00ff */
[----:B------:R-:W-:-:S04]  /*8d10*/  IMAD.HI.U32 R7, R7, R72, RZ ;  /* 0x0000004807077227 */ /* 0x000fc800078e00ff */
[--C-:B------:R-:W-:Y:S01]  /*8d20*/  @!P2 IMAD.IADD R26, R26, 0x1, -R6.reuse ;  /* 0x000000011a1aa824 */ /* 0x100fe200078e0a06 */
[C---:B------:R-:W-:Y:S01]  /*8d30*/  ISETP.GT.U32.AND P2, PT, R6.reuse, R21, PT ;  /* 0x000000150600720c */ /* 0x040fe20003f44070 */
[--C-:B------:R-:W-:Y:S01]  /*8d40*/  @!P5 IMAD.IADD R25, R25, 0x1, -R6.reuse ;  /* 0x000000011919d824 */ /* 0x100fe200078e0a06 */
[----:B------:R-:W-:Y:S01]  /*8d50*/  ISETP.GT.U32.AND P5, PT, R6, R20, PT ;  /* 0x000000140600720c */ /* 0x000fe20003fa4070 */
[--C-:B------:R-:W-:Y:S01]  /*8d60*/  @!P4 IMAD.IADD R24, R24, 0x1, -R6.reuse ;  /* 0x000000011818c824 */ /* 0x100fe200078e0a06 */
[----:B------:R-:W-:Y:S01]  /*8d70*/  ISETP.GT.U32.AND P4, PT, R6, R19, PT ;  /* 0x000000130600720c */ /* 0x000fe20003f84070 */
[----:B------:R-:W-:Y:S02]  /*8d80*/  IMAD.MOV R7, RZ, RZ, -R7 ;  /* 0x000000ffff077224 */ /* 0x000fe400078e0a07 */
[----:B------:R-:W-:Y:S01]  /*8d90*/  @!P1 IMAD.IADD R22, R22, 0x1, -R6 ;  /* 0x0000000116169824 */ /* 0x000fe200078e0a06 */
[C---:B------:R-:W-:Y:S01]  /*8da0*/  ISETP.GT.U32.AND P1, PT, R6.reuse, R17, PT ;  /* 0x000000110600720c */ /* 0x040fe20003f24070 */
[----:B------:R-:W-:-:S02]  /*8db0*/  IMAD R7, R6, R7, R72 ;  /* 0x0000000706077224 */ /* 0x000fc400078e0248 */
[----:B------:R-:W-:-:S03]  /*8dc0*/  @!P0 IMAD.IADD R13, R13, 0x1, -R6 ;  /* 0x000000010d0d8824 */ /* 0x000fc600078e0a06 */
        /* <DEDUP_REMOVED lines=8> */
[----:B------:R-:W-:Y:S01]  /*8e50*/  ISETP.GT.U32.AND P1, PT, R6, R12, PT ;  /* 0x0000000c0600720c */ /* 0x000fe20003f24070 */
[----:B------:R-:W-:-:S04]  /*8e60*/  IMAD.MOV R73, RZ, RZ, -R73 ;  /* 0x000000ffff497224 */ /* 0x000fc800078e0a49 */
[----:B------:R-:W-:Y:S01]  /*8e70*/  @!P0 IMAD.IADD R7, R7, 0x1, -R6 ;  /* 0x0000000107078824 */ /* 0x000fe200078e0a06 */
[C---:B------:R-:W-:Y:S01]  /*8e80*/  ISETP.GT.U32.AND P0, PT, R6.reuse, R67, PT ;  /* 0x000000430600720c */ /* 0x040fe20003f04070 */
[----:B------:R-:W-:Y:S02]  /*8e90*/  IMAD R10, R6, R73, R10 ;  /* 0x00000049060a7224 */ /* 0x000fe400078e020a */
[--C-:B------:R-:W-:Y:S01]  /*8ea0*/  @!P2 IMAD.IADD R16, R16, 0x1, -R6.reuse ;  /* 0x000000011010a824 */ /* 0x100fe200078e0a06 */
[C---:B------:R-:W-:Y:S01]  /*8eb0*/  ISETP.GT.U32.AND P2, PT, R6.reuse, R11, PT ;  /* 0x0000000b0600720c */ /* 0x040fe20003f44070 */
[--C-:B------:R-:W-:Y:S01]  /*8ec0*/  @!P5 IMAD.IADD R15, R15, 0x1, -R6.reuse ;  /* 0x000000010f0fd824 */ /* 0x100fe200078e0a06 */
[----:B------:R-:W-:Y:S01]  /*8ed0*/  ISETP.GT.U32.AND P5, PT, R6, R10, PT ;  /* 0x0000000a0600720c */ /* 0x000fe20003fa4070 */
[--C-:B------:R-:W-:Y:S01]  /*8ee0*/  @!P4 IMAD.IADD R14, R14, 0x1, -R6.reuse ;  /* 0x000000010e0ec824 */ /* 0x100fe200078e0a06 */
[----:B------:R-:W-:Y:S01]  /*8ef0*/  ISETP.GT.U32.AND P4, PT, R6, R9, PT ;  /* 0x000000090600720c */ /* 0x000fe20003f84070 */
[----:B------:R-:W-:Y:S01]  /*8f00*/  @!P1 IMAD.IADD R12, R12, 0x1, -R6 ;  /* 0x000000010c0c9824 */ /* 0x000fe200078e0a06 */
[----:B------:R-:W-:-:S03]  /*8f10*/  ISETP.GT.U32.AND P1, PT, R6, R71, PT ;  /* 0x000000470600720c */ /* 0x000fc60003f24070 */
[----:B------:R-:W-:Y:S01]  /*8f20*/  @!P0 IMAD.IADD R67, R67, 0x1, -R6 ;  /* 0x0000000143438824 */ /* 0x000fe200078e0a06 */
[----:B------:R-:W-:-:S03]  /*8f30*/  ISETP.GT.U32.AND P0, PT, R6, R62, PT ;  /* 0x0000003e0600720c */ /* 0x000fc60003f04070 */
[--C-:B------:R-:W-:Y:S01]  /*8f40*/  @!P2 IMAD.IADD R11, R11, 0x1, -R6.reuse ;  /* 0x000000010b0ba824 */ /* 0x100fe200078e0a06 */
[----:B------:R-:W-:Y:S01]  /*8f50*/  ISETP.GT.U32.AND P2, PT, R6, R8, PT ;  /* 0x000000080600720c */ /* 0x000fe20003f44070 */
[--C-:B------:R-:W-:Y:S01]  /*8f60*/  @!P5 IMAD.IADD R10, R10, 0x1, -R6.reuse ;  /* 0x000000010a0ad824 */ /* 0x100fe200078e0a06 */
[C---:B------:R-:W-:Y:S01]  /*8f70*/  ISETP.GT.U32.AND P5, PT, R6.reuse, R70, PT ;  /* 0x000000460600720c */ /* 0x040fe20003fa4070 */
[--C-:B------:R-:W-:Y:S01]  /*8f80*/  @!P4 IMAD.IADD R9, R9, 0x1, -R6.reuse ;  /* 0x000000010909c824 */ /* 0x100fe200078e0a06 */
[C---:B------:R-:W-:Y:S01]  /*8f90*/  ISETP.GT.U32.AND P4, PT, R6.reuse, R69, PT ;  /* 0x000000450600720c */ /* 0x040fe20003f84070 */
        /* <DEDUP_REMOVED lines=90> */
[--C-:B------:R-:W-:Y:S01]  /*9540*/  @!P1 IMAD.IADD R26, R26, 0x1, -R6.reuse ;  /* 0x000000011a1a9824 */ /* 0x100fe200078e0a06 */
[----:B------:R-:W-:Y:S01]  /*9550*/  ISETP.GT.U32.AND P1, PT, R6, R21, PT ;  /* 0x000000150600720c */ /* 0x000fe20003f24070 */
[----:B-1----:R-:W-:Y:S02]  /*9560*/  VIADD R72, R78, 0xffffff99 ;  /* 0xffffff994e487836 */ /* 0x002fe40000000000 */
[----:B------:R-:W-:-:S03]  /*9570*/  @!P0 IMAD.IADD R17, R17, 0x1, -R6 ;  /* 0x0000000111118824 */ /* 0x000fc600078e0a06 */
[----:B------:R-:W-:Y:S01]  /*9580*/  ISETP.GE.U32.AND P0, PT, R72, 0x7fffff1a, PT ;  /* 0x7fffff1a4800780c */ /* 0x000fe20003f06070 */
[----:B------:R-:W-:Y:S02]  /*9590*/  IMAD R72, R4, 0x66, RZ ;  /* 0x0000006604487824 */ /* 0x000fe400078e02ff */
[--C-:B------:R-:W-:Y:S01]  /*95a0*/  @!P2 IMAD.IADD R25, R25, 0x1, -R6.reuse ;  /* 0x000000011919a824 */ /* 0x100fe200078e0a06 */
[----:B------:R-:W-:Y:S01]  /*95b0*/  ISETP.GT.U32.AND P2, PT, R6, R20, PT ;  /* 0x000000140600720c */ /* 0x000fe20003f44070 */
[--C-:B------:R-:W-:Y:S01]  /*95c0*/  @!P5 IMAD.IADD R24, R24, 0x1, -R6.reuse ;  /* 0x000000011818d824 */ /* 0x100fe200078e0a06 */
[C---:B------:R-:W-:Y:S01]  /*95d0*/  ISETP.GT.U32.AND P5, PT, R6.reuse, R19, PT ;  /* 0x000000130600720c */ /* 0x040fe20003fa4070 */
[--C-:B------:R-:W-:Y:S01]  /*95e0*/  @!P4 IMAD.IADD R23, R23, 0x1, -R6.reuse ;  /* 0x000000011717c824 */ /* 0x100fe200078e0a06 */
[----:B------:R-:W-:Y:S02]  /*95f0*/  ISETP.GT.U32.AND P4, PT, R6, R18, PT ;  /* 0x000000120600720c */ /* 0x000fe40003f84070 */
[----:B------:R-:W-:Y:S01]  /*9600*/  IADD3 R73, P6, PT, R72, R0, RZ ;  /* 0x0000000048497210 */ /* 0x000fe20007fde0ff */
[----:B------:R-:W-:Y:S01]  /*9610*/  @!P1 IMAD.IADD R21, R21, 0x1, -R6 ;  /* 0x0000000115159824 */ /* 0x000fe200078e0a06 */
[----:B------:R-:W-:-:S02]  /*9620*/  ISETP.GT.U32.AND P1, PT, R6, R16, PT ;  /* 0x000000100600720c */ /* 0x000fc40003f24070 */
[----:B------:R-:W-:Y:S01]  /*9630*/  LEA.HI.X.SX32 R77, R72, R2, 0x1, P6 ;  /* 0x00000002484d7211 */ /* 0x000fe200030f0eff */
[----:B------:R0:W-:Y:S01]  /*9640*/  STL [R1+0x488], R73 ;  /* 0x0004884901007387 */ /* 0x0001e20000100800 */
[----:B------:R-:W-:Y:S01]  /*9650*/  PRMT R74, RZ, 0x7610, R74 ;  /* 0x00007610ff4a7816 */ /* 0x000fe2000000004a */
[----:B------:R-:W-:Y:S02]  /*9660*/  @!P0 IMAD.MOV.U32 R72, RZ, RZ, R73 ;  /* 0x000000ffff488224 */ /* 0x000fe400078e0049 */
[--C-:B------:R-:W-:Y:S01]  /*9670*/  @!P2 IMAD.IADD R20, R20, 0x1, -R6.reuse ;  /* 0x000000011414a824 */ /* 0x100fe200078e0a06 */
[C---:B------:R-:W-:Y:S01]  /*9680*/  ISETP.GT.U32.AND P2, PT, R6.reuse, R15, PT ;  /* 0x0000000f0600720c */ /* 0x040fe20003f44070 */
[--C-:B------:R-:W-:Y:S02]  /*9690*/  @!P5 IMAD.IADD R19, R19, 0x1, -R6.reuse ;  /* 0x000000011313d824 */ /* 0x100fe400078e0a06 */
[----:B0-----:R-:W-:Y:S01]  /*96a0*/  @!P0 IMAD.MOV.U32 R73, RZ, RZ, R77 ;  /* 0x000000ffff498224 */ /* 0x001fe200078e004d */
[----:B------:R-:W-:Y:S01]  /*96b0*/  ISETP.GT.U32.AND P5, PT, R6, R14, PT ;  /* 0x0000000e0600720c */ /* 0x000fe20003fa4070 */
[--C-:B------:R-:W-:Y:S01]  /*96c0*/  @!P4 IMAD.IADD R18, R18, 0x1, -R6.reuse ;  /* 0x000000011212c824 */ /* 0x100fe200078e0a06 */
[----:B------:R-:W-:Y:S01]  /*96d0*/  ISETP.GT.U32.AND P4, PT, R6, R13, PT ;  /* 0x0000000d0600720c */ /* 0x000fe20003f84070 */
[----:B------:R0:W-:Y:S01]  /*96e0*/  STL [R1+0x484], R77 ;  /* 0x0004844d01007387 */ /* 0x0001e20000100800 */
[----:B------:R-:W-:-:S03]  /*96f0*/  @!P1 IMAD.IADD R16, R16, 0x1, -R6 ;  /* 0x0000000110109824 */ /* 0x000fc600078e0a06 */
[----:B------:R1:W4:Y:S01]  /*9700*/  @!P0 LDG.E.U8 R74, desc[UR18][R72.64] ;  /* 0x00000012484a8981 */ /* 0x000322000c1e1100 */
[C---:B------:R-:W-:Y:S01]  /*9710*/  ISETP.GT.U32.AND P1, PT, R6.reuse, R12, PT ;  /* 0x0000000c0600720c */ /* 0x040fe20003f24070 */
[--C-:B------:R-:W-:Y:S01]  /*9720*/  @!P2 IMAD.IADD R15, R15, 0x1, -R6.reuse ;  /* 0x000000010f0fa824 */ /* 0x100fe200078e0a06 */
[----:B------:R-:W-:Y:S01]  /*9730*/  ISETP.GT.U32.AND P6, PT, R6, R7, PT ;  /* 0x000000070600720c */ /* 0x000fe20003fc4070 */
[----:B------:R-:W4:Y:S02]  /*9740*/  LDL R78, [R1+0x760] ;  /* 0x00076000014e7983 */ /* 0x000f240000100800 */
[--C-:B------:R-:W-:Y:S02]  /*9750*/  @!P5 IMAD.IADD R14, R14, 0x1, -R6.reuse ;  /* 0x000000010e0ed824 */ /* 0x100fe400078e0a06 */
[----:B------:R-:W-:Y:S01]  /*9760*/  @!P4 IMAD.IADD R13, R13, 0x1, -R6 ;  /* 0x000000010d0dc824 */ /* 0x000fe200078e0a06 */
[----:B0-----:R-:W4:Y:S04]  /*9770*/  LDL R77, [R1+0x75c] ;  /* 0x00075c00014d7983 */ /* 0x001f280000100800 */
[----:B------:R-:W4:Y:S04]  /*9780*/  LDL R72, [R1+0x748] ;  /* 0x0007480001487983 */ /* 0x000f280000100800 */
[----:B------:R-:W4:Y:S01]  /*9790*/  LDL R73, [R1+0x74c] ;  /* 0x00074c0001497983 */ /* 0x000f220000100800 */
[----:B------:R-:W-:-:S02]  /*97a0*/  ISETP.GT.U32.AND P2, PT, R6, R11, PT ;  /* 0x0000000b0600720c */ /* 0x000fc40003f44070 */
[C---:B------:R-:W-:Y:S01]  /*97b0*/  ISETP.GT.U32.AND P4, PT, R6.reuse, R10, PT ;  /* 0x0000000a0600720c */ /* 0x040fe20003f84070 */
[----:B------:R-:W4:Y:S01]  /*97c0*/  LDL R81, [R1+0x764] ;  /* 0x0007640001517983 */ /* 0x000f220000100800 */
[----:B------:R-:W-:Y:S01]  /*97d0*/  ISETP.GT.U32.AND P5, PT, R6, R9, PT ;  /* 0x000000090600720c */ /* 0x000fe20003fa4070 */
[--C-:B------:R-:W-:Y:S01]  /*97e0*/  @!P1 IMAD.IADD R12, R12, 0x1, -R6.reuse ;  /* 0x000000010c0c9824 */ /* 0x100fe200078e0a06 */
[----:B------:R-:W-:Y:S02]  /*97f0*/  ISETP.GE.AND P0, PT, R68, RZ, PT ;  /* 0x000000ff4400720c */ /* 0x000fe40003f06270 */
[----:B--2---:R-:W-:Y:S01]  /*9800*/  ISETP.GE.AND P1, PT, R80, RZ, PT ;  /* 0x000000ff5000720c */ /* 0x004fe20003f26270 */
[----:B------:R-:W-:-:S04]  /*9810*/  @!P6 IMAD.IADD R7, R7, 0x1, -R6 ;  /* 0x000000010707e824 */ /* 0x000fc800078e0a06 */
[--C-:B------:R-:W-:Y:S02]  /*9820*/  @!P2 IMAD.IADD R11, R11, 0x1, -R6.reuse ;  /* 0x000000010b0ba824 */ /* 0x100fe400078e0a06 */
[--C-:B------:R-:W-:Y:S02]  /*9830*/  @!P4 IMAD.IADD R10, R10, 0x1, -R6.reuse ;  /* 0x000000010a0ac824 */ /* 0x100fe400078e0a06 */
[----:B------:R-:W-:Y:S02]  /*9840*/  @!P5 IMAD.IADD R9, R9, 0x1, -R6 ;  /* 0x000000010909d824 */ /* 0x000fe400078e0a06 */
[----:B------:R-:W2:Y:S01]  /*9850*/  LDL R6, [R1+0x744] ;  /* 0x0007440001067983 */ /* 0x000ea20000100800 */
[----:B---3--:R-:W-:Y:S01]  /*9860*/  ISETP.GE.AND P5, PT, R75, RZ, PT ;  /* 0x000000ff4b00720c */ /* 0x008fe20003fa6270 */
[----:B------:R-:W-:Y:S02]  /*9870*/  @!P0 IMAD.MOV R71, RZ, RZ, -R71 ;  /* 0x000000ffff478224 */ /* 0x000fe400078e0a47 */
[----:B------:R0:W-:Y:S01]  /*9880*/  STL [R1+0x804], R68 ;  /* 0x0008044401007387 */ /* 0x0001e20000100800 */
[----:B----4-:R-:W-:Y:S01]  /*9890*/  ISETP.GE.AND P0, PT, R76, RZ, PT ;  /* 0x000000ff4c00720c */ /* 0x010fe20003f06270 */
[----:B------:R-:W-:-:S02]  /*98a0*/  @!P1 IMAD.MOV R69, RZ, RZ, -R69 ;  /* 0x000000ffff459224 */ /* 0x000fc400078e0a45 */
[----:B------:R-:W3:Y:S01]  /*98b0*/  LDL R80, [R1+0x76c] ;  /* 0x00076c0001507983 */ /* 0x000ee20000100800 */
[----:B------:R-:W-:-:S03]  /*98c0*/  ISETP.GE.AND P1, PT, R79, RZ, PT ;  /* 0x000000ff4f00720c */ /* 0x000fc60003f26270 */
[----:B------:R-:W4:Y:S04]  /*98d0*/  LDL R75, [R1+0x77c] ;  /* 0x00077c00014b7983 */ /* 0x000f280000100800 */
[----:B------:R-:W2:Y:S04]  /*98e0*/  LDL R76, [R1+0x774] ;  /* 0x00077400014c7983 */ /* 0x000ea80000100800 */
[----:B------:R-:W2:Y:S01]  /*98f0*/  LDL R79, [R1+0x770] ;  /* 0x00077000014f7983 */ /* 0x000ea20000100800 */
[----:B------:R-:W-:Y:S02]  /*9900*/  @!P5 IMAD.MOV R66, RZ, RZ, -R66 ;  /* 0x000000ffff42d224 */ /* 0x000fe400078e0a42 */
[----:B------:R-:W-:Y:S01]  /*9910*/  @!P0 IMAD.MOV R64, RZ, RZ, -R64 ;  /* 0x000000ffff408224 */ /* 0x000fe200078e0a40 */
[----:B0-----:R-:W2:Y:S01]  /*9920*/  LDL R68, [R1+0x7a0] ;  /* 0x0007a00001447983 */ /* 0x001ea20000100800 */
[----:B------:R-:W-:Y:S01]  /*9930*/  @!P1 IMAD.MOV R63, RZ, RZ, -R63 ;  /* 0x000000ffff3f9224 */ /* 0x000fe200078e0a3f */
[----:B------:R-:W-:-:S02]  /*9940*/  ISETP.GE.AND P2, PT, R72, RZ, PT ;  /* 0x000000ff4800720c */ /* 0x000fc40003f46270 */
[----:B------:R-:W-:Y:S01]  /*9950*/  ISETP.GE.AND P4, PT, R73, RZ, PT ;  /* 0x000000ff4900720c */ /* 0x000fe20003f86270 */
[----:B------:R-:W2:Y:S04]  /*9960*/  LDL R72, [R1+0x798] ;  /* 0x0007980001487983 */ /* 0x000ea80000100800 */
[----:B------:R-:W2:Y:S01]  /*9970*/  LDL R73, [R1+0x778] ;  /* 0x0007780001497983 */ /* 0x000ea20000100800 */
[----:B------:R-:W-:-:S05]  /*9980*/  ISETP.GE.AND P5, PT, R78, RZ, PT ;  /* 0x000000ff4e00720c */ /* 0x000fca0003fa6270 */
[----:B------:R-:W-:Y:S01]  /*9990*/  @!P2 IMAD.MOV R67, RZ, RZ, -R67 ;  /* 0x000000ffff43a224 */ /* 0x000fe200078e0a43 */
[----:B------:R-:W-:Y:S01]  /*99a0*/  ISETP.GE.AND P2, PT, R77, RZ, PT ;  /* 0x000000ff4d00720c */ /* 0x000fe20003f46270 */
[----:B------:R-:W2:Y:S01]  /*99b0*/  LDL R78, [R1+0x780] ;  /* 0x00078000014e7983 */ /* 0x000ea20000100800 */
[----:B------:R-:W-:-:S03]  /*99c0*/  @!P4 IMAD.MOV R65, RZ, RZ, -R65 ;  /* 0x000000ffff41c224 */ /* 0x000fc600078e0a41 */
[----:B------:R-:W2:Y:S01]  /*99d0*/  LDL R77, [R1+0x768] ;  /* 0x00076800014d7983 */ /* 0x000ea20000100800 */
[----:B------:R-:W-:-:S03]  /*99e0*/  ISETP.GE.AND P4, PT, R81, RZ, PT ;  /* 0x000000ff5100720c */ /* 0x000fc60003f86270 */
[----:B------:R-:W2:Y:S01]  /*99f0*/  LDL R81, [R1+0x790] ;  /* 0x0007900001517983 */ /* 0x000ea20000100800 */
[----:B------:R-:W-:Y:S01]  /*9a00*/  @!P5 IMAD.MOV R61, RZ, RZ, -R61 ;  /* 0x000000ffff3dd224 */ /* 0x000fe200078e0a3d */
[----:B---3--:R-:W-:-:S08]  /*9a10*/  ISETP.GE.AND P0, PT, R80, RZ, PT ;  /* 0x000000ff5000720c */ /* 0x008fd00003f06270 */
[----:B------:R-:W-:Y:S01]  /*9a20*/  @!P4 IMAD.MOV R60, RZ, RZ, -R60 ;  /* 0x000000ffff3cc224 */ /* 0x000fe200078e0a3c */
[----:B------:R-:W3:Y:S01]  /*9a30*/  LDL R80, [R1+0x78c] ;  /* 0x00078c0001507983 */ /* 0x000ee20000100800 */
[----:B----4-:R-:W-:-:S03]  /*9a40*/  ISETP.GE.AND P1, PT, R75, RZ, PT ;  /* 0x000000ff4b00720c */ /* 0x010fc60003f26270 */
[----:B------:R-:W4:Y:S01]  /*9a50*/  LDL R75, [R1+0x794] ;  /* 0x00079400014b7983 */ /* 0x000f220000100800 */
[----:B--2---:R-:W-:-:S03]  /*9a60*/  ISETP.GE.AND P5, PT, R76, RZ, PT ;  /* 0x000000ff4c00720c */ /* 0x004fc60003fa6270 */
[----:B------:R-:W2:Y:S01]  /*9a70*/  LDL R76, [R1+0x7a8] ;  /* 0x0007a800014c7983 */ /* 0x000ea20000100800 */
[----:B------:R-:W-:-:S03]  /*9a80*/  ISETP.GE.AND P4, PT, R79, RZ, PT ;  /* 0x000000ff4f00720c */ /* 0x000fc60003f86270 */
[----:B------:R-:W2:Y:S01]  /*9a90*/  LDL R79, [R1+0x7a4] ;  /* 0x0007a400014f7983 */ /* 0x000ea20000100800 */
[----:B------:R-:W-:Y:S02]  /*9aa0*/  @!P2 IMAD.MOV R62, RZ, RZ, -R62 ;  /* 0x000000ffff3ea224 */ /* 0x000fe400078e0a3e */
[----:B------:R-:W-:Y:S02]  /*9ab0*/  @!P0 IMAD.MOV R59, RZ, RZ, -R59 ;  /* 0x000000ffff3b8224 */ /* 0x000fe400078e0a3b */
[----:B------:R-:W-:Y:S02]  /*9ac0*/  @!P1 IMAD.MOV R58, RZ, RZ, -R58 ;  /* 0x000000ffff3a9224 */ /* 0x000fe400078e0a3a */
[----:B------:R-:W-:-:S03]  /*9ad0*/  @!P5 IMAD.MOV R56, RZ, RZ, -R56 ;  /* 0x000000ffff38d224 */ /* 0x000fc600078e0a38 */
[----:B------:R-:W-:Y:S01]  /*9ae0*/  @!P4 IMAD.MOV R55, RZ, RZ, -R55 ;  /* 0x000000ffff37c224 */ /* 0x000fe200078e0a37 */
[----:B------:R-:W-:Y:S02]  /*9af0*/  ISETP.GE.AND P2, PT, R73, RZ, PT ;  /* 0x000000ff4900720c */ /* 0x000fe40003f46270 */
[----:B------:R-:W2:Y:S01]  /*9b00*/  LDL R73, [R1+0x7c0] ;  /* 0x0007c00001497983 */ /* 0x000ea20000100800 */
[----:B------:R-:W-:-:S03]  /*9b10*/  ISETP.GE.AND P1, PT, R78, RZ, PT ;  /* 0x000000ff4e00720c */ /* 0x000fc60003f26270 */
[----:B------:R-:W2:Y:S01]  /*9b20*/  LDL R78, [R1+0x7b0] ;  /* 0x0007b000014e7983 */ /* 0x000ea20000100800 */
[----:B------:R-:W-:-:S03]  /*9b30*/  ISETP.GE.AND P0, PT, R77, RZ, PT ;  /* 0x000000ff4d00720c */ /* 0x000fc60003f06270 */
[----:B------:R-:W2:Y:S03]  /*9b40*/  LDL R77, [R1+0x7ac] ;  /* 0x0007ac00014d7983 */ /* 0x000ea60000100800 */
[----:B------:R-:W-:Y:S01]  /*9b50*/  @!P2 IMAD.MOV R57, RZ, RZ, -R57 ;  /* 0x000000ffff39a224 */ /* 0x000fe200078e0a39 */
[----:B------:R-:W-:Y:S02]  /*9b60*/  ISETP.GE.AND P2, PT, R81, RZ, PT ;  /* 0x000000ff5100720c */ /* 0x000fe40003f46270 */
[----:B------:R-:W2:Y:S01]  /*9b70*/  LDL R81, [R1+0x7bc] ;  /* 0x0007bc0001517983 */ /* 0x000ea20000100800 */
[----:B------:R-:W-:Y:S01]  /*9b80*/  @!P1 IMAD.MOV R53, RZ, RZ, -R53 ;  /* 0x000000ffff359224 */ /* 0x000fe200078e0a35 */
[----:B---3--:R-:W-:Y:S02]  /*9b90*/  ISETP.GE.AND P5, PT, R80, RZ, PT ;  /* 0x000000ff5000720c */ /* 0x008fe40003fa6270 */
[----:B------:R-:W3:Y:S07]  /*9ba0*/  LDL R80, [R1+0x7c4] ;  /* 0x0007c40001507983 */ /* 0x000eee0000100800 */
[----:B------:R-:W-:Y:S01]  /*9bb0*/  @!P2 IMAD.MOV R52, RZ, RZ, -R52 ;  /* 0x000000ffff34a224 */ /* 0x000fe200078e0a34 */
[----:B----4-:R-:W-:-:S02]  /*9bc0*/  ISETP.GE.AND P4, PT, R75, RZ, PT ;  /* 0x000000ff4b00720c */ /* 0x010fc40003f86270 */
[----:B------:R-:W4:Y:S01]  /*9bd0*/  LDL R75, [R1+0x7c8] ;  /* 0x0007c800014b7983 */ /* 0x000f220000100800 */
[----:B--2---:R-:W-:-:S03]  /*9be0*/  ISETP.GE.AND P1, PT, R76, RZ, PT ;  /* 0x000000ff4c00720c */ /* 0x004fc60003f26270 */
[----:B------:R-:W2:Y:S01]  /*9bf0*/  LDL R76, [R1+0x7d8] ;  /* 0x0007d800014c7983 */ /* 0x000ea20000100800 */
[----:B------:R-:W-:-:S03]  /*9c00*/  ISETP.GE.AND P2, PT, R79, RZ, PT ;  /* 0x000000ff4f00720c */ /* 0x000fc60003f46270 */
[----:B------:R-:W2:Y:S01]  /*9c10*/  LDL R79, [R1+0x7d4] ;  /* 0x0007d400014f7983 */ /* 0x000ea20000100800 */
[----:B------:R-:W-:Y:S01]  /*9c20*/  @!P0 IMAD.MOV R54, RZ, RZ, -R54 ;  /* 0x000000ffff368224 */ /* 0x000fe200078e0a36 */
[----:B------:R-:W-:Y:S01]  /*9c30*/  ISETP.GE.AND P0, PT, R72, RZ, PT ;  /* 0x000000ff4800720c */ /* 0x000fe20003f06270 */
[----:B------:R-:W-:Y:S01]  /*9c40*/  @!P5 IMAD.MOV R51, RZ, RZ, -R51 ;  /* 0x000000ffff33d224 */ /* 0x000fe200078e0a33 */
[----:B------:R-:W2:Y:S01]  /*9c50*/  LDL R72, [R1+0x7f0] ;  /* 0x0007f00001487983 */ /* 0x000ea20000100800 */
[----:B------:R-:W-:-:S10]  /*9c60*/  @!P4 IMAD.MOV R50, RZ, RZ, -R50 ;  /* 0x000000ffff32c224 */ /* 0x000fd400078e0a32 */
[----:B------:R-:W-:Y:S02]  /*9c70*/  @!P0 IMAD.MOV R49, RZ, RZ, -R49 ;  /* 0x000000ffff318224 */ /* 0x000fe400078e0a31 */
[----:B------:R-:W-:Y:S02]  /*9c80*/  @!P1 IMAD.MOV R48, RZ, RZ, -R48 ;  /* 0x000000ffff309224 */ /* 0x000fe400078e0a30 */
[----:B------:R-:W-:Y:S01]  /*9c90*/  @!P2 IMAD.MOV R47, RZ, RZ, -R47 ;  /* 0x000000ffff2fa224 */ /* 0x000fe200078e0a2f */
[----:B------:R-:W-:Y:S02]  /*9ca0*/  ISETP.GE.AND P0, PT, R73, RZ, PT ;  /* 0x000000ff4900720c */ /* 0x000fe40003f06270 */
[----:B------:R-:W2:Y:S01]  /*9cb0*/  LDL R73, [R1+0x7ec] ;  /* 0x0007ec0001497983 */ /* 0x000ea20000100800 */
[----:B------:R-:W-:-:S03]  /*9cc0*/  ISETP.GE.AND P4, PT, R78, RZ, PT ;  /* 0x000000ff4e00720c */ /* 0x000fc60003f86270 */
[----:B------:R-:W2:Y:S01]  /*9cd0*/  LDL R78, [R1+0x7e0] ;  /* 0x0007e000014e7983 */ /* 0x000ea20000100800 */
[----:B------:R-:W-:-:S03]  /*9ce0*/  ISETP.GE.AND P5, PT, R77, RZ, PT ;  /* 0x000000ff4d00720c */ /* 0x000fc60003fa6270 */
[----:B------:R-:W2:Y:S01]  /*9cf0*/  LDL R77, [R1+0x7dc] ;  /* 0x0007dc00014d7983 */ /* 0x000ea20000100800 */
[----:B------:R-:W-:-:S03]  /*9d00*/  ISETP.GE.AND P1, PT, R81, RZ, PT ;  /* 0x000000ff5100720c */ /* 0x000fc60003f26270 */
[----:B------:R-:W2:Y:S01]  /*9d10*/  LDL R81, [R1+0x7f4] ;  /* 0x0007f40001517983 */ /* 0x000ea20000100800 */
[----:B------:R-:W-:Y:S02]  /*9d20*/  @!P0 IMAD.MOV R44, RZ, RZ, -R44 ;  /* 0x000000ffff2c8224 */ /* 0x000fe400078e0a2c */
[----:B------:R-:W-:-:S03]  /*9d30*/  @!P4 IMAD.MOV R45, RZ, RZ, -R45 ;  /* 0x000000ffff2dc224 */ /* 0x000fc600078e0a2d */
[----:B------:R-:W-:Y:S01]  /*9d40*/  @!P5 IMAD.MOV R46, RZ, RZ, -R46 ;  /* 0x000000ffff2ed224 */ /* 0x000fe200078e0a2e */
[----:B---3--:R-:W-:Y:S02]  /*9d50*/  ISETP.GE.AND P2, PT, R80, RZ, PT ;  /* 0x000000ff5000720c */ /* 0x008fe40003f46270 */
        /* <DEDUP_REMOVED lines=9> */
[----:B------:R-:W-:Y:S01]  /*9df0*/  @!P5 IMAD.MOV R41, RZ, RZ, -R41 ;  /* 0x000000ffff29d224 */ /* 0x000fe200078e0a29 */
[----:B------:R-:W-:Y:S01]  /*9e00*/  ISETP.GE.AND P5, PT, R72, RZ, PT ;  /* 0x000000ff4800720c */ /* 0x000fe20003fa6270 */
[----:B------:R-:W-:Y:S01]  /*9e10*/  @!P4 IMAD.MOV R40, RZ, RZ, -R40 ;  /* 0x000000ffff28c224 */ /* 0x000fe200078e0a28 */
[----:B------:R-:W-:Y:S01]  /*9e20*/  ISETP.GE.AND P6, PT, R6, RZ, PT ;  /* 0x000000ff0600720c */ /* 0x000fe20003fc6270 */
[----:B------:R-:W2:Y:S04]  /*9e30*/  LDL R72, [R1+0x788] ;  /* 0x0007880001487983 */ /* 0x000ea80000100800 */
[----:B------:R-:W2:Y:S01]  /*9e40*/  LDL R6, [R1+0x79c] ;  /* 0x00079c0001067983 */ /* 0x000ea20000100800 */
[----:B------:R-:W-:-:S05]  /*9e50*/  @!P0 IMAD.MOV R39, RZ, RZ, -R39 ;  /* 0x000000ffff278224 */ /* 0x000fca00078e0a27 */
        /* <DEDUP_REMOVED lines=8> */
[----:B------:R-:W2:Y:S01]  /*9ee0*/  LDL.LU R81, [R1+0x8d8] ;  /* 0x0008d80001517983 */ /* 0x000ea20000300800 */
[----:B------:R-:W-:Y:S02]  /*9ef0*/  @!P4 IMAD.MOV R35, RZ, RZ, -R35 ;  /* 0x000000ffff23c224 */ /* 0x000fe400078e0a23 */
[----:B------:R-:W-:-:S03]  /*9f00*/  @!P2 IMAD.MOV R37, RZ, RZ, -R37 ;  /* 0x000000ffff25a224 */ /* 0x000fc600078e0a25 */
[----:B------:R-:W-:Y:S01]  /*9f10*/  @!P1 IMAD.MOV R38, RZ, RZ, -R38 ;  /* 0x000000ffff269224 */ /* 0x000fe200078e0a26 */
[----:B---3--:R-:W-:Y:S02]  /*9f20*/  ISETP.GE.AND P1, PT, R80, RZ, PT ;  /* 0x000000ff5000720c */ /* 0x008fe40003f26270 */
[----:B------:R-:W3:Y:S01]  /*9f30*/  LDL.LU R80, [R1+0x8d4] ;  /* 0x0008d40001507983 */ /* 0x000ee20000300800 */
[----:B----4-:R-:W-:-:S03]  /*9f40*/  ISETP.GE.AND P2, PT, R75, RZ, PT ;  /* 0x000000ff4b00720c */ /* 0x010fc60003f46270 */
[----:B------:R-:W4:Y:S01]  /*9f50*/  LDL.LU R75, [R1+0x8d0] ;  /* 0x0008d000014b7983 */ /* 0x000f220000300800 */
[----:B--2---:R-:W-:-:S03]  /*9f60*/  ISETP.GE.AND P5, PT, R76, RZ, PT ;  /* 0x000000ff4c00720c */ /* 0x004fc60003fa6270 */
[----:B------:R-:W2:Y:S01]  /*9f70*/  LDL.LU R76, [R1+0x8cc] ;  /* 0x0008cc00014c7983 */ /* 0x000ea20000300800 */
[----:B------:R-:W-:-:S03]  /*9f80*/  ISETP.GE.AND P4, PT, R79, RZ, PT ;  /* 0x000000ff4f00720c */ /* 0x000fc60003f86270 */
[----:B------:R-:W2:Y:S01]  /*9f90*/  LDL.LU R79, [R1+0x8c8] ;  /* 0x0008c800014f7983 */ /* 0x000ea20000300800 */
[----:B------:R-:W-:Y:S02]  /*9fa0*/  @!P0 IMAD.MOV R34, RZ, RZ, -R34 ;  /* 0x000000ffff228224 */ /* 0x000fe400078e0a22 */
[----:B------:R-:W-:Y:S02]  /*9fb0*/  @!P1 IMAD.MOV R33, RZ, RZ, -R33 ;  /* 0x000000ffff219224 */ /* 0x000fe400078e0a21 */
[----:B------:R-:W-:Y:S01]  /*9fc0*/  @!P2 IMAD.MOV R32, RZ, RZ, -R32 ;  /* 0x000000ffff20a224 */ /* 0x000fe200078e0a20 */
[----:B------:R-:W-:Y:S01]  /*9fd0*/  ISETP.GE.AND P2, PT, R68, RZ, PT ;  /* 0x000000ff4400720c */ /* 0x000fe20003f46270 */
[----:B------:R-:W-:Y:S01]  /*9fe0*/  @!P5 IMAD.MOV R31, RZ, RZ, -R31 ;  /* 0x000000ffff1fd224 */ /* 0x000fe200078e0a1f */
[----:B------:R-:W-:Y:S02]  /*9ff0*/  ISETP.GE.AND P5, PT, R6, RZ, PT ;  /* 0x000000ff0600720c */ /* 0x000fe40003fa6270 */
[----:B------:R-:W-:Y:S01]  /*a000*/  @!P4 IMAD.MOV R30, RZ, RZ, -R30 ;  /* 0x000000ffff1ec224 */ /* 0x000fe200078e0a1e */
[----:B------:R-:W-:-:S08]  /*a010*/  ISETP.GE.AND P4, PT, R72, RZ, PT ;  /* 0x000000ff4800720c */ /* 0x000fd00003f86270 */
[----:B------:R-:W-:Y:S02]  /*a020*/  @!P2 IMAD.MOV R27, RZ, RZ, -R27 ;  /* 0x000000ffff1ba224 */ /* 0x000fe400078e0a1b */
[----:B------:R-:W-:-:S03]  /*a030*/  @!P5 IMAD.MOV R26, RZ, RZ, -R26 ;  /* 0x000000ffff1ad224 */ /* 0x000fc600078e0a1a */
[----:B------:R-:W-:Y:S01]  /*a040*/  @!P4 IMAD.MOV R25, RZ, RZ, -R25 ;  /* 0x000000ffff19c224 */ /* 0x000fe200078e0a19 */
[----:B------:R-:W-:-:S13]  /*a050*/  ISETP.GE.AND P4, PT, R83, RZ, PT ;  /* 0x000000ff5300720c */ /* 0x000fda0003f86270 */
[----:B------:R-:W-:Y:S01]  /*a060*/  @!P4 IMAD.MOV R20, RZ, RZ, -R20 ;  /* 0x000000ffff14c224 */ /* 0x000fe200078e0a14 */
[----:B------:R-:W-:-:S13]  /*a070*/  ISETP.GE.AND P4, PT, R89, RZ, PT ;  /* 0x000000ff5900720c */ /* 0x000fda0003f86270 */
[----:B------:R-:W-:Y:S01]  /*a080*/  @!P4 IMAD.MOV R15, RZ, RZ, -R15 ;  /* 0x000000ffff0fc224 */ /* 0x000fe200078e0a0f */
[----:B------:R-:W-:Y:S02]  /*a090*/  ISETP.GE.AND P4, PT, R3, RZ, PT ;  /* 0x000000ff0300720c */ /* 0x000fe40003f86270 */
[----:B------:R-:W-:Y:S02]  /*a0a0*/  ISETP.GE.AND P1, PT, R78, RZ, PT ;  /* 0x000000ff4e00720c */ /* 0x000fe40003f26270 */
[----:B------:R-:W-:Y:S02]  /*a0b0*/  ISETP.GE.AND P0, PT, R77, RZ, PT ;  /* 0x000000ff4d00720c */ /* 0x000fe40003f06270 */
[----:B------:R-:W4:Y:S01]  /*a0c0*/  LDL.LU R77, [R1+0x8c4] ;  /* 0x0008c400014d7983 */ /* 0x000f220000300800 */
[----:B------:R-:W-:-:S03]  /*a0d0*/  ISETP.GE.AND P5, PT, R81, RZ, PT ;  /* 0x000000ff5100720c */ /* 0x000fc60003fa6270 */
[----:B------:R-:W4:Y:S05]  /*a0e0*/  LDL.LU R78, [R1+0x8c0] ;  /* 0x0008c000014e7983 */ /* 0x000f2a0000300800 */
[----:B------:R-:W-:Y:S02]  /*a0f0*/  @!P1 IMAD.MOV R28, RZ, RZ, -R28 ;  /* 0x000000ffff1c9224 */ /* 0x000fe400078e0a1c */
[----:B------:R-:W-:Y:S01]  /*a100*/  @!P0 IMAD.MOV R29, RZ, RZ, -R29 ;  /* 0x000000ffff1d8224 */ /* 0x000fe200078e0a1d */
[----:B------:R-:W-:Y:S02]  /*a110*/  ISETP.GE.AND P0, PT, R73, RZ, PT ;  /* 0x000000ff4900720c */ /* 0x000fe40003f06270 */
[----:B---3--:R-:W-:-:S02]  /*a120*/  ISETP.GE.AND P2, PT, R80, RZ, PT ;  /* 0x000000ff5000720c */ /* 0x008fc40003f46270 */
[----:B--2---:R-:W-:-:S09]  /*a130*/  ISETP.GE.AND P1, PT, R79, RZ, PT ;  /* 0x000000ff4f00720c */ /* 0x004fd20003f26270 */
[----:B------:R-:W-:Y:S01]  /*a140*/  @!P0 IMAD.MOV R24, RZ, RZ, -R24 ;  /* 0x000000ffff188224 */ /* 0x000fe200078e0a18 */
[----:B------:R-:W-:Y:S01]  /*a150*/  ISETP.GE.AND P0, PT, R85, RZ, PT ;  /* 0x000000ff5500720c */ /* 0x000fe20003f06270 */
[----:B------:R-:W-:Y:S01]  /*a160*/  @!P2 IMAD.MOV R22, RZ, RZ, -R22 ;  /* 0x000000ffff16a224 */ /* 0x000fe200078e0a16 */
[----:B------:R-:W-:Y:S01]  /*a170*/  ISETP.GE.AND P2, PT, R88, RZ, PT ;  /* 0x000000ff5800720c */ /* 0x000fe20003f46270 */
[----:B------:R-:W-:Y:S01]  /*a180*/  @!P5 IMAD.MOV R21, RZ, RZ, -R21 ;  /* 0x000000ffff15d224 */ /* 0x000fe200078e0a15 */
[----:B------:R-:W-:Y:S01]  /*a190*/  ISETP.GE.AND P5, PT, R90, RZ, PT ;  /* 0x000000ff5a00720c */ /* 0x000fe20003fa6270 */
[----:B------:R-:W2:Y:S04]  /*a1a0*/  LDL.LU R79, [R1+0x8bc] ;  /* 0x0008bc00014f7983 */ /* 0x000ea80000300800 */
[----:B------:R-:W3:Y:S01]  /*a1b0*/  LDL.LU R80, [R1+0x8b8] ;  /* 0x0008b80001507983 */ /* 0x000ee20000300800 */
[----:B------:R-:W-:Y:S01]  /*a1c0*/  @!P1 IMAD.MOV R23, RZ, RZ, -R23 ;  /* 0x000000ffff179224 */ /* 0x000fe200078e0a17 */
[----:B------:R-:W-:-:S02]  /*a1d0*/  ISETP.GE.AND P1, PT, R87, RZ, PT ;  /* 0x000000ff5700720c */ /* 0x000fc40003f26270 */
[----:B------:R-:W2:Y:S04]  /*a1e0*/  LDL.LU R81, [R1+0x8b4] ;  /* 0x0008b40001517983 */ /* 0x000ea80000300800 */
[----:B------:R-:W2:Y:S01]  /*a1f0*/  LDL.LU R83, [R1+0x8b0] ;  /* 0x0008b00001537983 */ /* 0x000ea20000300800 */
[----:B------:R-:W-:-:S03]  /*a200*/  @!P0 IMAD.MOV R19, RZ, RZ, -R19 ;  /* 0x000000ffff138224 */ /* 0x000fc600078e0a13 */
[----:B------:R-:W2:Y:S01]  /*a210*/  LDL.LU R85, [R1+0x8ac] ;  /* 0x0008ac0001557983 */ /* 0x000ea20000300800 */
[----:B------:R-:W-:-:S03]  /*a220*/  ISETP.GE.AND P0, PT, R91, RZ, PT ;  /* 0x000000ff5b00720c */ /* 0x000fc60003f06270 */
[----:B------:R-:W2:Y:S01]  /*a230*/  LDL.LU R87, [R1+0x8a8] ;  /* 0x0008a80001577983 */ /* 0x000ea20000300800 */
[----:B------:R-:W-:-:S03]  /*a240*/  @!P1 IMAD.MOV R18, RZ, RZ, -R18 ;  /* 0x000000ffff129224 */ /* 0x000fc600078e0a12 */
[----:B------:R-:W2:Y:S01]  /*a250*/  LDL.LU R88, [R1+0x8a4] ;  /* 0x0008a40001587983 */ /* 0x000ea20000300800 */
[----:B------:R-:W-:Y:S01]  /*a260*/  ISETP.GE.AND P1, PT, R92, RZ, PT ;  /* 0x000000ff5c00720c */ /* 0x000fe20003f26270 */
[----:B------:R-:W-:Y:S02]  /*a270*/  @!P2 IMAD.MOV R17, RZ, RZ, -R17 ;  /* 0x000000ffff11a224 */ /* 0x000fe400078e0a11 */
[----:B------:R-:W2:Y:S01]  /*a280*/  LDL.LU R90, [R1+0x8a0] ;  /* 0x0008a000015a7983 */ /* 0x000ea20000300800 */
[----:B------:R-:W-:Y:S01]  /*a290*/  ISETP.GE.AND P2, PT, R93, RZ, PT ;  /* 0x000000ff5d00720c */ /* 0x000fe20003f46270 */
[----:B------:R-:W-:Y:S02]  /*a2a0*/  @!P5 IMAD.MOV R16, RZ, RZ, -R16 ;  /* 0x000000ffff10d224 */ /* 0x000fe400078e0a10 */
[----:B------:R-:W2:Y:S01]  /*a2b0*/  LDL.LU R89, [R1+0x89c] ;  /* 0x00089c0001597983 */ /* 0x000ea20000300800 */
[----:B------:R-:W-:-:S03]  /*a2c0*/  ISETP.GE.AND P5, PT, R5, RZ, PT ;  /* 0x000000ff0500720c */ /* 0x000fc60003fa6270 */
[----:B------:R-:W2:Y:S04]  /*a2d0*/  LDL.LU R91, [R1+0x898] ;  /* 0x00089800015b7983 */ /* 0x000ea80000300800 */
[----:B------:R-:W2:Y:S04]  /*a2e0*/  LDL.LU R92, [R1+0x894] ;  /* 0x00089400015c7983 */ /* 0x000ea80000300800 */
[----:B------:R-:W2:Y:S04]  /*a2f0*/  LDL.LU R93, [R1+0x890] ;  /* 0x00089000015d7983 */ /* 0x000ea80000300800 */
[----:B------:R-:W2:Y:S04]  /*a300*/  LDL.LU R5, [R1+0x88c] ;  /* 0x00088c0001057983 */ /* 0x000ea80000300800 */
[----:B------:R-:W2:Y:S01]  /*a310*/  LDL.LU R3, [R1+0x888] ;  /* 0x0008880001037983 */ /* 0x000ea20000300800 */
[----:B------:R-:W-:-:S02]  /*a320*/  @!P2 IMAD.MOV R12, RZ, RZ, -R12 ;  /* 0x000000ffff0ca224 */ /* 0x000fc400078e0a0c */
[----:B------:R-:W-:Y:S01]  /*a330*/  @!P6 IMAD.MOV R70, RZ, RZ, -R70 ;  /* 0x000000ffff46e224 */ /* 0x000fe200078e0a46 */
[----:B--2---:R-:W-:Y:S02]  /*a340*/  ISETP.NE.AND P2, PT, R3, RZ, PT ;  /* 0x000000ff0300720c */ /* 0x004fe40003f45270 */
[----:B------:R-:W-:-:S04]  /*a350*/  LOP3.LUT R3, RZ, R3, RZ, 0x33, !PT ;  /* 0x00000003ff037212 */ /* 0x000fc800078e33ff */
[C---:B------:R-:W-:Y:S02]  /*a360*/  SEL R6, R3.reuse, R71, !P2 ;  /* 0x0000004703067207 */ /* 0x040fe40005000000 */
[----:B------:R-:W-:-:S03]  /*a370*/  SEL R68, R3, R70, !P2 ;  /* 0x0000004603447207 */ /* 0x000fc60005000000 */
[----:B------:R0:W-:Y:S01]  /*a380*/  STL [R1+0x210], R6 ;  /* 0x0002100601007387 */ /* 0x0001e20000100800 */
[C---:B------:R-:W-:Y:S02]  /*a390*/  SEL R67, R3.reuse, R67, !P2 ;  /* 0x0000004303437207 */ /* 0x040fe40005000000 */
[C---:B------:R-:W-:Y:S01]  /*a3a0*/  SEL R66, R3.reuse, R66, !P2 ;  /* 0x0000004203427207 */ /* 0x040fe20005000000 */
[----:B------:R-:W-:Y:S01]  /*a3b0*/  STL [R1+0x20c], R68 ;  /* 0x00020c4401007387 */ /* 0x000fe20000100800 */
[----:B0-----:R-:W-:-:S05]  /*a3c0*/  SEL R6, R3, R69, !P2 ;  /* 0x0000004503067207 */ /* 0x001fca0005000000 */
[----:B------:R0:W-:Y:S01]  /*a3d0*/  STL [R1+0x208], R6 ;  /* 0x0002080601007387 */ /* 0x0001e20000100800 */
[----:B------:R-:W-:-:S03]  /*a3e0*/  SEL R64, R3, R64, !P2 ;  /* 0x0000004003407207 */ /* 0x000fc60005000000 */
[----:B------:R-:W-:Y:S01]  /*a3f0*/  STL [R1+0x204], R67 ;  /* 0x0002044301007387 */ /* 0x000fe20000100800 */
[C---:B------:R-:W-:Y:S02]  /*a400*/  SEL R63, R3.reuse, R63, !P2 ;  /* 0x0000003f033f7207 */ /* 0x040fe40005000000 */
[C---:B0-----:R-:W-:Y:S01]  /*a410*/  SEL R6, R3.reuse, R65, !P2 ;  /* 0x0000004103067207 */ /* 0x041fe20005000000 */
[----:B------:R-:W-:Y:S04]  /*a420*/  STL [R1+0x200], R66 ;  /* 0x0002004201007387 */ /* 0x000fe80000100800 */
        /* <DEDUP_REMOVED lines=30> */
[----:B------:R0:W-:Y:S04]  /*a610*/  STL [R1+0xe0], R6 ;  /* 0x0000e00601007387 */ /* 0x0001e80000100800 */
[----:B------:R-:W-:Y:S01]  /*a620*/  STL [R1+0xdc], R49 ;  /* 0x0000dc3101007387 */ /* 0x000fe20000100800 */
[----:B0-----:R-:W-:-:S03]  /*a630*/  SEL R6, R3, R47, !P2 ;  /* 0x0000002f03067207 */ /* 0x001fc60005000000 */
[----:B------:R-:W-:Y:S04]  /*a640*/  STL [R1+0xd8], R48 ;  /* 0x0000d83001007387 */ /* 0x000fe80000100800 */
[----:B------:R0:W-:Y:S04]  /*a650*/  STL [R1+0xc8], R6 ;  /* 0x0000c80601007387 */ /* 0x0001e80000100800 */
[----:B0-----:R-:W2:Y:S01]  /*a660*/  LDL.LU R6, [R1+0x1a8] ;  /* 0x0001a80001067983 */ /* 0x001ea20000300800 */
[C---:B-1----:R-:W-:Y:S02]  /*a670*/  SEL R72, R3.reuse, R42, !P2 ;  /* 0x0000002a03487207 */ /* 0x042fe40005000000 */
[----:B------:R-:W-:-:S02]  /*a680*/  SEL R42, R3, R41, !P2 ;  /* 0x00000029032a7207 */ /* 0x000fc40005000000 */
[----:B------:R-:W0:Y:S01]  /*a690*/  S2R R41, SR_TID.X ;  /* 0x0000000000297919 */ /* 0x000e220000002100 */
[C---:B------:R-:W-:Y:S02]  /*a6a0*/  SEL R73, R3.reuse, R43, !P2 ;  /* 0x0000002b03497207 */ /* 0x040fe40005000000 */
[----:B------:R-:W-:Y:S02]  /*a6b0*/  SEL R43, R3, R40, !P2 ;  /* 0x00000028032b7207 */ /* 0x000fe40005000000 */
[----:B------:R-:W1:Y:S01]  /*a6c0*/  LDC R40, c[0x0][0x3a0] ;  /* 0x0000e800ff287b82 */ /* 0x000e620000000800 */
[----:B------:R-:W-:Y:S01]  /*a6d0*/  @!P0 IMAD.MOV R14, RZ, RZ, -R14 ;  /* 0x000000ffff0e8224 */ /* 0x000fe200078e0a0e */
[----:B------:R-:W-:Y:S01]  /*a6e0*/  ISETP.GE.AND P0, PT, R86, RZ, PT ;  /* 0x000000ff5600720c */ /* 0x000fe20003f06270 */
[----:B------:R-:W-:Y:S01]  /*a6f0*/  @!P1 IMAD.MOV R13, RZ, RZ, -R13 ;  /* 0x000000ffff0d9224 */ /* 0x000fe200078e0a0d */
[----:B------:R-:W-:Y:S02]  /*a700*/  ISETP.GE.AND P1, PT, R84, RZ, PT ;  /* 0x000000ff5400720c */ /* 0x000fe40003f26270 */
[----:B------:R-:W-:-:S02]  /*a710*/  ISETP.GE.AND P6, PT, R82, RZ, PT ;  /* 0x000000ff5200720c */ /* 0x000fc40003fc6270 */
[C---:B------:R-:W-:Y:S02]  /*a720*/  SEL R46, R3.reuse, R46, !P2 ;  /* 0x0000002e032e7207 */ /* 0x040fe40005000000 */
[C---:B------:R-:W-:Y:S02]  /*a730*/  SEL R45, R3.reuse, R45, !P2 ;  /* 0x0000002d032d7207 */ /* 0x040fe40005000000 */
[C---:B------:R-:W-:Y:S01]  /*a740*/  SEL R48, R3.reuse, R36, !P2 ;  /* 0x0000002403307207 */ /* 0x040fe20005000000 */
[----:B------:R0:W-:Y:S01]  /*a750*/  STL [R1+0xc4], R46 ;  /* 0x0000c42e01007387 */ /* 0x0001e20000100800 */
[----:B------:R-:W-:-:S03]  /*a760*/  SEL R49, R3, R35, !P2 ;  /* 0x0000002303317207 */ /* 0x000fc60005000000 */
[----:B------:R0:W-:Y:S01]  /*a770*/  STL [R1+0xc0], R45 ;  /* 0x0000c02d01007387 */ /* 0x0001e20000100800 */
[----:B------:R-:W-:-:S03]  /*a780*/  SEL R54, R3, R32, !P2 ;  /* 0x0000002003367207 */ /* 0x000fc60005000000 */
[----:B------:R-:W3:Y:S01]  /*a790*/  LDL.LU R36, [R1+0x1c8] ;  /* 0x0001c80001247983 */ /* 0x000ee20000300800 */
[----:B------:R-:W-:-:S03]  /*a7a0*/  SEL R55, R3, R31, !P2 ;  /* 0x0000001f03377207 */ /* 0x000fc60005000000 */
[----:B------:R-:W3:Y:S01]  /*a7b0*/  LDL.LU R35, [R1+0x1cc] ;  /* 0x0001cc0001237983 */ /* 0x000ee20000300800 */
[----:B------:R-:W-:-:S03]  /*a7c0*/  SEL R57, R3, R30, !P2 ;  /* 0x0000001e03397207 */ /* 0x000fc60005000000 */
[----:B------:R-:W3:Y:S01]  /*a7d0*/  LDL.LU R32, [R1+0x27c] ;  /* 0x00027c0001207983 */ /* 0x000ee20000300800 */
[----:B------:R-:W-:Y:S01]  /*a7e0*/  SEL R64, R3, R27, !P2 ;  /* 0x0000001b03407207 */ /* 0x000fe20005000000 */
[----:B------:R-:W-:Y:S02]  /*a7f0*/  @!P5 IMAD.MOV R11, RZ, RZ, -R11 ;  /* 0x000000ffff0bd224 */ /* 0x000fe400078e0a0b */
[----:B------:R-:W3:Y:S01]  /*a800*/  LDL.LU R31, [R1+0x1b8] ;  /* 0x0001b800011f7983 */ /* 0x000ee20000300800 */
[----:B------:R-:W-:Y:S02]  /*a810*/  @!P4 IMAD.MOV R10, RZ, RZ, -R10 ;  /* 0x000000ffff0ac224 */ /* 0x000fe400078e0a0a */
[----:B------:R-:W-:Y:S01]  /*a820*/  @!P0 IMAD.MOV R9, RZ, RZ, -R9 ;  /* 0x000000ffff098224 */ /* 0x000fe200078e0a09 */
[----:B------:R-:W3:Y:S01]  /*a830*/  LDL.LU R30, [R1+0x1bc] ;  /* 0x0001bc00011e7983 */ /* 0x000ee20000300800 */
[----:B------:R-:W-:Y:S02]  /*a840*/  @!P1 IMAD.MOV R7, RZ, RZ, -R7 ;  /* 0x000000ffff079224 */ /* 0x000fe400078e0a07 */
[----:B------:R-:W-:Y:S01]  /*a850*/  @!P6 IMAD.MOV R8, RZ, RZ, -R8 ;  /* 0x000000ffff08e224 */ /* 0x000fe200078e0a08 */
[----:B------:R-:W3:Y:S01]  /*a860*/  LDL.LU R27, [R1+0x280] ;  /* 0x00028000011b7983 */ /* 0x000ee20000300800 */
[----:B------:R-:W-:-:S04]  /*a870*/  @!UP1 UIADD3 UR4, UPT, UPT, -UR7, 0x100000, URZ ;  /* 0x0010000007049890 */ /* 0x000fc8000fffe1ff */
[----:B------:R-:W-:Y:S02]  /*a880*/  @!UP1 USHF.L.U32 UR5, UR4, 0xb, URZ ;  /* 0x0000000b04059899 */ /* 0x000fe400080006ff */
[----:B------:R-:W-:Y:S01]  /*a890*/  @!UP1 USHF.L.U32 UR4, UR4, 0x1, URZ ;  /* 0x0000000104049899 */ /* 0x000fe200080006ff */
[----:B------:R-:W-:Y:S01]  /*a8a0*/  VOTEU.ALL UP2, P3 ;  /* 0x0000000000ff7886 */ /* 0x000fe20001840000 */
[C---:B------:R-:W-:Y:S01]  /*a8b0*/  SEL R86, R3.reuse, R44, !P2 ;  /* 0x0000002c03567207 */ /* 0x040fe20005000000 */
[----:B------:R-:W1:Y:S01]  /*a8c0*/  LDCU UR7, c[0x0][0x3b0] ;  /* 0x00007600ff0777ac */ /* 0x000e620008000800 */
[C---:B0-----:R-:W-:Y:S02]  /*a8d0*/  SEL R46, R3.reuse, R37, !P2 ;  /* 0x00000025032e7207 */ /* 0x041fe40005000000 */
[C---:B------:R-:W-:Y:S02]  /*a8e0*/  SEL R51, R3.reuse, R34, !P2 ;  /* 0x0000002203337207 */ /* 0x040fe40005000000 */
[----:B------:R-:W-:-:S02]  /*a8f0*/  SEL R53, R3, R33, !P2 ;  /* 0x0000002103357207 */ /* 0x000fc40005000000 */
[C---:B------:R-:W-:Y:S02]  /*a900*/  SEL R44, R3.reuse, R39, !P2 ;  /* 0x00000027032c7207 */ /* 0x040fe40005000000 */
[C---:B------:R-:W-:Y:S01]  /*a910*/  SEL R45, R3.reuse, R38, !P2 ;  /* 0x00000026032d7207 */ /* 0x040fe20005000000 */
[----:B------:R0:W1:Y:S01]  /*a920*/  @!UP2 SYNCS.EXCH.64 URZ, [UR9+0xc008], UR4 ;  /* 0x00c0080409ffa5b2 */ /* 0x0000620008000100 */
[C---:B------:R-:W-:Y:S02]  /*a930*/  SEL R60, R3.reuse, R29, !P2 ;  /* 0x0000001d033c7207 */ /* 0x040fe40005000000 */
[C---:B------:R-:W-:Y:S02]  /*a940*/  SEL R61, R3.reuse, R28, !P2 ;  /* 0x0000001c033d7207 */ /* 0x040fe40005000000 */
[C---:B------:R-:W-:Y:S02]  /*a950*/  SEL R65, R3.reuse, R26, !P2 ;  /* 0x0000001a03417207 */ /* 0x040fe40005000000 */
[----:B------:R-:W-:-:S02]  /*a960*/  SEL R67, R3, R25, !P2 ;  /* 0x0000001903437207 */ /* 0x000fc40005000000 */
[C---:B------:R-:W-:Y:S02]  /*a970*/  SEL R71, R3.reuse, R24, !P2 ;  /* 0x0000001803477207 */ /* 0x040fe40005000000 */
[C---:B------:R-:W-:Y:S01]  /*a980*/  SEL R70, R3.reuse, R23, !P2 ;  /* 0x0000001703467207 */ /* 0x040fe20005000000 */
[----:B0-----:R-:W0:Y:S01]  /*a990*/  LDCU UR4, c[0x0][0x3b0] ;  /* 0x00007600ff0477ac */ /* 0x001e220008000800 */
[C---:B------:R-:W-:Y:S02]  /*a9a0*/  SEL R69, R3.reuse, R22, !P2 ;  /* 0x0000001603457207 */ /* 0x040fe40005000000 */
[C---:B------:R-:W-:Y:S01]  /*a9b0*/  SEL R66, R3.reuse, R21, !P2 ;  /* 0x0000001503427207 */ /* 0x040fe20005000000 */
[----:B------:R-:W0:Y:S01]  /*a9c0*/  LDCU UR5, c[0x0][0x3b0] ;  /* 0x00007600ff0577ac */ /* 0x000e220008000800 */
[C---:B------:R-:W-:Y:S02]  /*a9d0*/  SEL R63, R3.reuse, R20, !P2 ;  /* 0x00000014033f7207 */ /* 0x040fe40005000000 */
[----:B------:R-:W-:-:S02]  /*a9e0*/  SEL R62, R3, R19, !P2 ;  /* 0x00000013033e7207 */ /* 0x000fc40005000000 */
[C---:B------:R-:W-:Y:S02]  /*a9f0*/  SEL R59, R3.reuse, R18, !P2 ;  /* 0x00000012033b7207 */ /* 0x040fe40005000000 */
[C---:B------:R-:W-:Y:S02]  /*aa00*/  SEL R58, R3.reuse, R17, !P2 ;  /* 0x00000011033a7207 */ /* 0x040fe40005000000 */
[C---:B------:R-:W-:Y:S02]  /*aa10*/  SEL R56, R3.reuse, R16, !P2 ;  /* 0x0000001003387207 */ /* 0x040fe40005000000 */
[C---:B------:R-:W-:Y:S02]  /*aa20*/  SEL R52, R3.reuse, R15, !P2 ;  /* 0x0000000f03347207 */ /* 0x040fe40005000000 */
[C---:B------:R-:W-:Y:S02]  /*aa30*/  SEL R50, R3.reuse, R14, !P2 ;  /* 0x0000000e03327207 */ /* 0x040fe40005000000 */
[----:B------:R-:W-:-:S02]  /*aa40*/  SEL R47, R3, R13, !P2 ;  /* 0x0000000d032f7207 */ /* 0x000fc40005000000 */
[C---:B------:R-:W-:Y:S02]  /*aa50*/  SEL R37, R3.reuse, R12, !P2 ;  /* 0x0000000c03257207 */ /* 0x040fe40005000000 */
[C---:B------:R-:W-:Y:S02]  /*aa60*/  SEL R34, R3.reuse, R11, !P2 ;  /* 0x0000000b03227207 */ /* 0x040fe40005000000 */
[C---:B------:R-:W-:Y:S02]  /*aa70*/  SEL R33, R3.reuse, R10, !P2 ;  /* 0x0000000a03217207 */ /* 0x040fe40005000000 */
[C---:B------:R-:W-:Y:S02]  /*aa80*/  SEL R84, R3.reuse, R9, !P2 ;  /* 0x0000000903547207 */ /* 0x040fe40005000000 */
[C---:B------:R-:W-:Y:S02]  /*aa90*/  SEL R82, R3.reuse, R7, !P2 ;  /* 0x0000000703527207 */ /* 0x040fe40005000000 */
[----:B------:R-:W-:Y:S01]  /*aaa0*/  SEL R68, R3, R8, !P2 ;  /* 0x0000000803447207 */ /* 0x000fe20005000000 */
[----:B-1----:R-:W-:Y:S01]  /*aab0*/  VIADD R3, R40, 0xffffff91 ;  /* 0xffffff9128037836 */ /* 0x002fe20000000000 */
[----:B------:R-:W-:-:S04]  /*aac0*/  LOP3.LUT R41, R41, 0x7f, RZ, 0xc0, !PT ;  /* 0x0000007f29297812 */ /* 0x000fc800078ec0ff */
[----:B------:R-:W-:Y:S01]  /*aad0*/  ISETP.GE.U32.AND P0, PT, R3, 0x7fffff12, PT ;  /* 0x7fffff120300780c */ /* 0x000fe20003f06070 */
[----:B------:R-:W-:Y:S01]  /*aae0*/  IMAD R3, R4, 0x6e, RZ ;  /* 0x0000006e04037824 */ /* 0x000fe200078e02ff */
[----:B--2---:R1:W-:Y:S04]  /*aaf0*/  STS.U8 [R41+UR9], R6 ;  /* 0x0000000629007988 */ /* 0x0043e80008000009 */
[----:B-1----:R-:W-:-:S04]  /*ab00*/  IADD3 R6, P1, PT, R3, R0, RZ ;  /* 0x0000000003067210 */ /* 0x002fc80007f3e0ff */
[----:B------:R-:W-:Y:S01]  /*ab10*/  LEA.HI.X.SX32 R7, R3, R2, 0x1, P1 ;  /* 0x0000000203077211 */ /* 0x000fe200008f0eff */
[----:B------:R1:W-:Y:S04]  /*ab20*/  STL [R1+0x1ac], R6 ;  /* 0x0001ac0601007387 */ /* 0x0003e80000100800 */
[----:B------:R2:W-:Y:S04]  /*ab30*/  STL [R1+0x1a8], R7 ;  /* 0x0001a80701007387 */ /* 0x0005e80000100800 */
[----:B------:R-:W4:Y:S04]  /*ab40*/  LDL.LU R38, [R1+0x274] ;  /* 0x0002740001267983 */ /* 0x000f280000300800 */
[----:B------:R-:W4:Y:S04]  /*ab50*/  LDL.LU R29, [R1+0x60] ;  /* 0x00006000011d7983 */ /* 0x000f280000300800 */
[----:B------:R-:W4:Y:S01]  /*ab60*/  LDL.LU R39, [R1+0x58] ;  /* 0x0000580001277983 */ /* 0x000f220000300800 */
[----:B------:R-:W-:Y:S01]  /*ab70*/  PRMT R9, RZ, 0x7610, R9 ;  /* 0x00007610ff097816 */ /* 0x000fe20000000009 */
[----:B------:R-:W-:-:S05]  /*ab80*/  VIADD R3, R40, 0xffffff89 ;  /* 0xffffff8928037836 */ /* 0x000fca0000000000 */
[----:B------:R1:W4:Y:S01]  /*ab90*/  @!P0 LDG.E.U8 R9, desc[UR18][R6.64] ;  /* 0x0000001206098981 */ /* 0x000322000c1e1100 */
[----:B------:R-:W-:Y:S01]  /*aba0*/  ISETP.GE.U32.AND P0, PT, R3, 0x7fffff0a, PT ;  /* 0x7fffff0a0300780c */ /* 0x000fe20003f06070 */
[----:B------:R-:W-:Y:S01]  /*abb0*/  IMAD R3, R4, 0x76, RZ ;  /* 0x0000007604037824 */ /* 0x000fe200078e02ff */
[----:B------:R-:W-:-:S04]  /*abc0*/  PRMT R8, RZ, 0x7610, R8 ;  /* 0x00007610ff087816 */ /* 0x000fc80000000008 */
[C---:B-1----:R-:W-:Y:S01]  /*abd0*/  IADD3 R6, P1, PT, R3.reuse, R0, RZ ;  /* 0x0000000003067210 */ /* 0x042fe20007f3e0ff */
[----:B---3--:R-:W-:Y:S03]  /*abe0*/  STS.U8 [R41+UR9+0x400], R27 ;  /* 0x0004001b29007988 */ /* 0x008fe60008000009 */
[----:B--2---:R-:W-:Y:S01]  /*abf0*/  LEA.HI.X.SX32 R7, R3, R2, 0x1, P1 ;  /* 0x0000000203077211 */ /* 0x004fe200008f0eff */
[----:B------:R1:W-:Y:S01]  /*ac00*/  STS.U8 [R41+UR9+0x800], R30 ;  /* 0x0008001e29007988 */ /* 0x0003e20008000009 */
[----:B------:R-:W-:-:S03]  /*ac10*/  VIADD R3, R40, 0xffffff81 ;  /* 0xffffff8128037836 */ /* 0x000fc60000000000 */
[----:B------:R2:W-:Y:S04]  /*ac20*/  STS.U8 [R41+UR9+0xc00], R31 ;  /* 0x000c001f29007988 */ /* 0x0005e80008000009 */
[----:B------:R3:W4:Y:S04]  /*ac30*/  @!P0 LDG.E.U8 R8, desc[UR18][R6.64] ;  /* 0x0000001206088981 */ /* 0x000728000c1e1100 */
[----:B-1----:R-:W4:Y:S04]  /*ac40*/  LDL.LU R30, [R1+0x278] ;  /* 0x00027800011e7983 */ /* 0x002f280000300800 */
[----:B--2---:R-:W2:Y:S01]  /*ac50*/  LDL.LU R31, [R1+0xf0] ;  /* 0x0000f000011f7983 */ /* 0x004ea20000300800 */
[----:B------:R-:W-:Y:S01]  /*ac60*/  ISETP.GE.U32.AND P0, PT, R3, 0x7fffff02, PT ;  /* 0x7fffff020300780c */ /* 0x000fe20003f06070 */
[----:B------:R-:W-:-:S02]  /*ac70*/  IMAD R3, R4, 0x7e, RZ ;  /* 0x0000007e04037824 */ /* 0x000fc400078e02ff */
[----:B------:R3:W-:Y:S04]  /*ac80*/  STL [R1+0x1bc], R6 ;  /* 0x0001bc0601007387 */ /* 0x0007e80000100800 */
[----:B------:R-:W-:Y:S01]  /*ac90*/  STL [R1+0x1b8], R7 ;  /* 0x0001b80701007387 */ /* 0x000fe20000100800 */
[----:B---3--:R-:W-:-:S03]  /*aca0*/  IADD3 R6, P1, PT, R3, R0, RZ ;  /* 0x0000000003067210 */ /* 0x008fc60007f3e0ff */
[----:B------:R1:W-:Y:S01]  /*acb0*/  STS.U8 [R41+UR9+0x1000], R32 ;  /* 0x0010002029007988 */ /* 0x0003e20008000009 */
[----:B------:R-:W-:-:S03]  /*acc0*/  LEA.HI.X.SX32 R10, R3, R2, 0x1, P1 ;  /* 0x00000002030a7211 */ /* 0x000fc600008f0eff */
[----:B------:R3:W-:Y:S04]  /*acd0*/  STS.U8 [R41+UR9+0x1400], R35 ;  /* 0x0014002329007988 */ /* 0x0007e80008000009 */
[----:B-1----:R-:W2:Y:S04]  /*ace0*/  LDL.LU R32, [R1+0xec] ;  /* 0x0000ec0001207983 */ /* 0x002ea80000300800 */
[----:B---3--:R-:W3:Y:S04]  /*acf0*/  LDL.LU R35, [R1+0x270] ;  /* 0x0002700001237983 */ /* 0x008ee80000300800 */
[----:B------:R-:W-:Y:S04]  /*ad00*/  STL [R1+0x1cc], R6 ;  /* 0x0001cc0601007387 */ /* 0x000fe80000100800 */
[----:B------:R1:W-:Y:S04]  /*ad10*/  STS.U8 [R41+UR9+0x1800], R36 ;  /* 0x0018002429007988 */ /* 0x0003e80008000009 */
[----:B------:R-:W-:Y:S04]  /*ad20*/  STL [R1+0x1c8], R10 ;  /* 0x0001c80a01007387 */ /* 0x000fe80000100800 */
[----:B-1----:R-:W3:Y:S04]  /*ad30*/  LDL.LU R36, [R1+0x26c] ;  /* 0x00026c0001247983 */ /* 0x002ee80000300800 */
[----:B----4-:R1:W-:Y:S04]  /*ad40*/  STS.U8 [R41+UR9+0x1c00], R38 ;  /* 0x001c002629007988 */ /* 0x0103e80008000009 */
[----:B------:R-:W-:Y:S04]  /*ad50*/  STS.U8 [R41+UR9+0x2000], R29 ;  /* 0x0020001d29007988 */ /* 0x000fe80008000009 */
[----:B-1----:R-:W4:Y:S04]  /*ad60*/  LDL.LU R38, [R1+0x150] ;  /* 0x0001500001267983 */ /* 0x002f280000300800 */
[----:B------:R1:W-:Y:S04]  /*ad70*/  STS.U8 [R41+UR9+0x2400], R39 ;  /* 0x0024002729007988 */ /* 0x0003e80008000009 */
[----:B-1----:R-:W4:Y:S01]  /*ad80*/  LDL.LU R39, [R1+0x14c] ;  /* 0x00014c0001277983 */ /* 0x002f220000300800 */
[----:B------:R-:W-:Y:S01]  /*ad90*/  PRMT R7, RZ, 0x7610, R7 ;  /* 0x00007610ff077816 */ /* 0x000fe20000000007 */
[----:B------:R-:W-:-:S02]  /*ada0*/  @!P0 IMAD.MOV.U32 R11, RZ, RZ, R10 ;  /* 0x000000ffff0b8224 */ /* 0x000fc400078e000a */
[----:B------:R-:W-:Y:S02]  /*adb0*/  @!P0 IMAD.MOV.U32 R10, RZ, RZ, R6 ;  /* 0x000000ffff0a8224 */ /* 0x000fe400078e0006 */
[----:B------:R-:W-:-:S03]  /*adc0*/  VIADD R3, R40, 0xfffffff8 ;  /* 0xfffffff828037836 */ /* 0x000fc60000000000 */
[----:B------:R1:W4:Y:S02]  /*add0*/  @!P0 LDG.E.U8 R7, desc[UR18][R10.64] ;  /* 0x000000120a078981 */ /* 0x000324000c1e1100 */
[----:B------:R-:W-:Y:S01]  /*ade0*/  ISETP.GE.U32.AND P0, PT, R3, 0x7fffff79, PT ;  /* 0x7fffff790300780c */ /* 0x000fe20003f06070 */
[----:B------:R-:W-:-:S05]  /*adf0*/  IMAD R3, R4, 0x7, RZ ;  /* 0x0000000704037824 */ /* 0x000fca00078e02ff */
[----:B------:R-:W-:-:S04]  /*ae00*/  IADD3 R6, P1, PT, R3, R0, RZ ;  /* 0x0000000003067210 */ /* 0x000fc80007f3e0ff */
[----:B-1----:R-:W-:Y:S01]  /*ae10*/  LEA.HI.X.SX32 R10, R3, R2, 0x1, P1 ;  /* 0x00000002030a7211 */ /* 0x002fe200008f0eff */
[----:B------:R-:W-:Y:S01]  /*ae20*/  STL [R1+0x60], R6 ;  /* 0x0000600601007387 */ /* 0x000fe20000100800 */
[----:B------:R-:W-:Y:S01]  /*ae30*/  PRMT R22, RZ, 0x7610, R22 ;  /* 0x00007610ff167816 */ /* 0x000fe20000000016 */
[----:B------:R-:W-:Y:S02]  /*ae40*/  VIADD R3, R40, 0xfffffff0 ;  /* 0xfffffff028037836 */ /* 0x000fe40000000000 */
[----:B------:R1:W-:Y:S01]  /*ae50*/  STL [R1+0x58], R10 ;  /* 0x0000580a01007387 */ /* 0x0003e20000100800 */
[----:B------:R-:W-:-:S03]  /*ae60*/  @!P0 IMAD.MOV.U32 R11, RZ, RZ, R10 ;  /* 0x000000ffff0b8224 */ /* 0x000fc600078e000a */
[----:B------:R0:W-:Y:S04]  /*ae70*/  STS.U8 [R41+UR9+0x2800], R30 ;  /* 0x0028001e29007988 */ /* 0x0001e80008000009 */
[----:B------:R-:W4:Y:S01]  /*ae80*/  LDL.LU R27, [R1+0x268] ;  /* 0x00026800011b7983 */ /* 0x000f220000300800 */
[----:B-1----:R-:W-:-:S03]  /*ae90*/  @!P0 IMAD.MOV.U32 R10, RZ, RZ, R6 ;  /* 0x000000ffff0a8224 */ /* 0x002fc600078e0006 */
[----:B--2---:R1:W-:Y:S04]  /*aea0*/  STS.U8 [R41+UR9+0x2c00], R31 ;  /* 0x002c001f29007988 */ /* 0x0043e80008000009 */
[----:B------:R2:W4:Y:S01]  /*aeb0*/  @!P0 LDG.E.U8 R22, desc[UR18][R10.64] ;  /* 0x000000120a168981 */ /* 0x000522000c1e1100 */
[----:B------:R-:W-:Y:S01]  /*aec0*/  ISETP.GE.U32.AND P0, PT, R3, 0x7fffff71, PT ;  /* 0x7fffff710300780c */ /* 0x000fe20003f06070 */
[----:B------:R-:W-:Y:S02]  /*aed0*/  IMAD R3, R4, 0xf, RZ ;  /* 0x0000000f04037824 */ /* 0x000fe400078e02ff */
[----:B0-----:R-:W4:Y:S03]  /*aee0*/  LDL.LU R30, [R1+0x15c] ;  /* 0x00015c00011e7983 */ /* 0x001f260000300800 */
[C---:B------:R-:W-:Y:S01]  /*aef0*/  IADD3 R6, P1, PT, R3.reuse, R0, RZ ;  /* 0x0000000003067210 */ /* 0x040fe20007f3e0ff */
[----:B-1----:R-:W4:Y:S03]  /*af00*/  LDL.LU R31, [R1+0x158] ;  /* 0x00015800011f7983 */ /* 0x002f260000300800 */
[----:B--2---:R-:W-:Y:S01]  /*af10*/  LEA.HI.X.SX32 R10, R3, R2, 0x1, P1 ;  /* 0x00000002030a7211 */ /* 0x004fe200008f0eff */
[----:B------:R-:W-:Y:S01]  /*af20*/  STL [R1+0xf0], R6 ;  /* 0x0000f00601007387 */ /* 0x000fe20000100800 */
[----:B------:R-:W-:Y:S01]  /*af30*/  PRMT R21, RZ, 0x7610, R21 ;  /* 0x00007610ff157816 */ /* 0x000fe20000000015 */
[----:B------:R-:W-:-:S02]  /*af40*/  VIADD R3, R40, 0xffffffe8 ;  /* 0xffffffe828037836 */ /* 0x000fc40000000000 */
[----:B------:R0:W-:Y:S01]  /*af50*/  STL [R1+0xec], R10 ;  /* 0x0000ec0a01007387 */ /* 0x0001e20000100800 */
[----:B------:R-:W-:Y:S02]  /*af60*/  @!P0 IMAD.MOV.U32 R11, RZ, RZ, R10 ;  /* 0x000000ffff0b8224 */ /* 0x000fe400078e000a */
[----:B0-----:R-:W-:-:S05]  /*af70*/  @!P0 IMAD.MOV.U32 R10, RZ, RZ, R6 ;  /* 0x000000ffff0a8224 */ /* 0x001fca00078e0006 */
[----:B------:R0:W2:Y:S01]  /*af80*/  @!P0 LDG.E.U8 R21, desc[UR18][R10.64] ;  /* 0x000000120a158981 */ /* 0x0000a2000c1e1100 */
[----:B------:R-:W-:Y:S01]  /*af90*/  ISETP.GE.U32.AND P0, PT, R3, 0x7fffff69, PT ;  /* 0x7fffff690300780c */ /* 0x000fe20003f06070 */
[----:B------:R-:W-:Y:S02]  /*afa0*/  IMAD R3, R4, 0x17, RZ ;  /* 0x0000001704037824 */ /* 0x000fe400078e02ff */
[----:B------:R1:W-:Y:S03]  /*afb0*/  STS.U8 [R41+UR9+0x3000], R32 ;  /* 0x0030002029007988 */ /* 0x0003e60008000009 */
[C---:B0-----:R-:W-:Y:S01]  /*afc0*/  IADD3 R10, P1, PT, R3.reuse, R0, RZ ;  /* 0x00000000030a7210 */ /* 0x041fe20007f3e0ff */
[----:B---3--:R0:W-:Y:S03]  /*afd0*/  STS.U8 [R41+UR9+0x3400], R35 ;  /* 0x0034002329007988 */ /* 0x0081e60008000009 */
[----:B------:R-:W-:Y:S01]  /*afe0*/  LEA.HI.X.SX32 R11, R3, R2, 0x1, P1 ;  /* 0x00000002030b7211 */ /* 0x000fe200008f0eff */
[----:B-1----:R-:W3:Y:S04]  /*aff0*/  LDL.LU R32, [R1+0x264] ;  /* 0x0002640001207983 */ /* 0x002ee80000300800 */
[----:B------:R1:W-:Y:S04]  /*b000*/  STS.U8 [R41+UR9+0x3800], R36 ;  /* 0x0038002429007988 */ /* 0x0003e80008000009 */
[----:B0-----:R-:W2:Y:S01]  /*b010*/  LDL.LU R35, [R1+0x164] ;  /* 0x0001640001237983 */ /* 0x001ea20000300800 */
[----:B------:R-:W-:-:S03]  /*b020*/  LOP3.LUT R6, R41, 0x10, RZ, 0x3c, !PT ;  /* 0x0000001029067812 */ /* 0x000fc600078e3cff */
[----:B-1----:R-:W2:Y:S04]  /*b030*/  LDL.LU R36, [R1+0x160] ;  /* 0x0001600001247983 */ /* 0x002ea80000300800 */
[----:B------:R-:W-:Y:S04]  /*b040*/  STL [R1+0x150], R10 ;  /* 0x0001500a01007387 */ /* 0x000fe80000100800 */
[----:B------:R-:W-:Y:S04]  /*b050*/  STL [R1+0x14c], R11 ;  /* 0x00014c0b01007387 */ /* 0x000fe80000100800 */
[----:B----4-:R0:W-:Y:S04]  /*b060*/  STS.U8 [R41+UR9+0x3c00], R38 ;  /* 0x003c002629007988 */ /* 0x0101e80008000009 */
[----:B0-----:R-:W4:Y:S04]  /*b070*/  LDL.LU R38, [R1+0x260] ;  /* 0x0002600001267983 */ /* 0x001f280000300800 */
[----:B------:R0:W-:Y:S04]  /*b080*/  STS.U8 [R6+UR9+0x480], R39 ;  /* 0x0004802706007988 */ /* 0x0001e80008000009 */
[----:B------:R-:W4:Y:S04]  /*b090*/  LDL.LU R29, [R1+0x16c] ;  /* 0x00016c00011d7983 */ /* 0x000f280000300800 */
[----:B0-----:R-:W4:Y:S01]  /*b0a0*/  LDL.LU R39, [R1+0x168] ;  /* 0x0001680001277983 */ /* 0x001f220000300800 */
[----:B------:R-:W-:Y:S01]  /*b0b0*/  PRMT R20, RZ, 0x7610, R20 ;  /* 0x00007610ff147816 */ /* 0x000fe20000000014 */
[----:B------:R-:W-:-:S05]  /*b0c0*/  VIADD R3, R40, 0xffffffe0 ;  /* 0xffffffe028037836 */ /* 0x000fca0000000000 */
[----:B------:R0:W4:Y:S01]  /*b0d0*/  @!P0 LDG.E.U8 R20, desc[UR18][R10.64] ;  /* 0x000000120a148981 */ /* 0x000122000c1e1100 */
[----:B------:R-:W-:Y:S01]  /*b0e0*/  ISETP.GE.U32.AND P0, PT, R3, 0x7fffff61, PT ;  /* 0x7fffff610300780c */ /* 0x000fe20003f06070 */
[----:B------:R-:W-:Y:S01]  /*b0f0*/  IMAD R3, R4, 0x1f, RZ ;  /* 0x0000001f04037824 */ /* 0x000fe200078e02ff */
[----:B------:R-:W-:-:S04]  /*b100*/  PRMT R19, RZ, 0x7610, R19 ;  /* 0x00007610ff137816 */ /* 0x000fc80000000013 */
[----:B0-----:R-:W-:-:S04]  /*b110*/  IADD3 R10, P1, PT, R3, R0, RZ ;  /* 0x00000000030a7210 */ /* 0x001fc80007f3e0ff */
[----:B------:R-:W-:Y:S01]  /*b120*/  LEA.HI.X.SX32 R11, R3, R2, 0x1, P1 ;  /* 0x00000002030b7211 */ /* 0x000fe200008f0eff */
[----:B------:R-:W-:Y:S01]  /*b130*/  VIADD R3, R40, 0xffffffd8 ;  /* 0xffffffd828037836 */ /* 0x000fe20000000000 */
[----:B------:R-:W-:Y:S04]  /*b140*/  STS.U8 [R6+UR9+0x880], R27 ;  /* 0x0008801b06007988 */ /* 0x000fe80008000009 */
[----:B------:R0:W4:Y:S01]  /*b150*/  @!P0 LDG.E.U8 R19, desc[UR18][R10.64] ;  /* 0x000000120a138981 */ /* 0x000122000c1e1100 */
[----:B------:R-:W-:Y:S01]  /*b160*/  ISETP.GE.U32.AND P0, PT, R3, 0x7fffff59, PT ;  /* 0x7fffff590300780c */ /* 0x000fe20003f06070 */
[----:B------:R-:W-:Y:S02]  /*b170*/  IMAD R3, R4, 0x27, RZ ;  /* 0x0000002704037824 */ /* 0x000fe400078e02ff */
[----:B------:R1:W-:Y:S04]  /*b180*/  STS.U8 [R6+UR9+0xc80], R30 ;  /* 0x000c801e06007988 */ /* 0x0003e80008000009 */
[----:B------:R0:W-:Y:S04]  /*b190*/  STS.U8 [R6+UR9+0x1080], R31 ;  /* 0x0010801f06007988 */ /* 0x0001e80008000009 */
[----:B-1----:R-:W4:Y:S04]  /*b1a0*/  LDL.LU R30, [R1+0x25c] ;  /* 0x00025c00011e7983 */ /* 0x002f280000300800 */
[----:B0-----:R-:W4:Y:S04]  /*b1b0*/  LDL.LU R31, [R1+0x174] ;  /* 0x00017400011f7983 */ /* 0x001f280000300800 */
[----:B------:R0:W-:Y:S04]  /*b1c0*/  STL [R1+0x15c], R10 ;  /* 0x00015c0a01007387 */ /* 0x0001e80000100800 */
[----:B------:R1:W-:Y:S01]  /*b1d0*/  STL [R1+0x158], R11 ;  /* 0x0001580b01007387 */ /* 0x0003e20000100800 */
[----:B0-----:R-:W-:-:S04]  /*b1e0*/  IADD3 R10, P1, PT, R3, R0, RZ ;  /* 0x00000000030a7210 */ /* 0x001fc80007f3e0ff */
[----:B-1----:R-:W-:Y:S01]  /*b1f0*/  LEA.HI.X.SX32 R11, R3, R2, 0x1, P1 ;  /* 0x00000002030b7211 */ /* 0x002fe200008f0eff */
[----:B---3--:R0:W-:Y:S04]  /*b200*/  STS.U8 [R6+UR9+0x1480], R32 ;  /* 0x0014802006007988 */ /* 0x0081e80008000009 */
[----:B--2---:R1:W-:Y:S04]  /*b210*/  STS.U8 [R6+UR9+0x1880], R35 ;  /* 0x0018802306007988 */ /* 0x0043e80008000009 */
[----:B0-----:R-:W2:Y:S04]  /*b220*/  LDL.LU R32, [R1+0x170] ;  /* 0x0001700001207983 */ /* 0x001ea80000300800 */
[----:B-1----:R-:W3:Y:S04]  /*b230*/  LDL.LU R35, [R1+0x258] ;  /* 0x0002580001237983 */ /* 0x002ee80000300800 */
[----:B------:R-:W-:Y:S04]  /*b240*/  STL [R1+0x164], R10 ;  /* 0x0001640a01007387 */ /* 0x000fe80000100800 */
[----:B------:R0:W-:Y:S04]  /*b250*/  STS.U8 [R6+UR9+0x1c80], R36 ;  /* 0x001c802406007988 */ /* 0x0001e80008000009 */
[----:B------:R-:W-:Y:S04]  /*b260*/  STL [R1+0x160], R11 ;  /* 0x0001600b01007387 */ /* 0x000fe80000100800 */
[----:B0-----:R-:W3:Y:S04]  /*b270*/  LDL.LU R36, [R1+0x250] ;  /* 0x0002500001247983 */ /* 0x001ee80000300800 */
[----:B----4-:R0:W-:Y:S04]  /*b280*/  STS.U8 [R6+UR9+0x2080], R38 ;  /* 0x0020802606007988 */ /* 0x0101e80008000009 */
[----:B0-----:R-:W4:Y:S04]  /*b290*/  LDL.LU R38, [R1+0x17c] ;  /* 0x00017c0001267983 */ /* 0x001f280000300800 */
[----:B------:R-:W-:Y:S04]  /*b2a0*/  STS.U8 [R6+UR9+0x2480], R29 ;  /* 0x0024801d06007988 */ /* 0x000fe80008000009 */
[----:B------:R0:W-:Y:S04]  /*b2b0*/  STS.U8 [R6+UR9+0x2880], R39 ;  /* 0x0028802706007988 */ /* 0x0001e80008000009 */
        /* <DEDUP_REMOVED lines=9> */
[----:B------:R-:W-:-:S04]  /*b350*/  VIADD R3, R40, 0xffffffc8 ;  /* 0xffffffc828037836 */ /* 0x000fc80000000000 */
[----:B------:R0:W4:Y:S01]  /*b360*/  @!P0 LDG.E.U8 R17, desc[UR18][R10.64] ;  /* 0x000000120a118981 */ /* 0x000122000c1e1100 */
[----:B------:R-:W-:Y:S01]  /*b370*/  ISETP.GE.U32.AND P0, PT, R3, 0x7fffff49, PT ;  /* 0x7fffff490300780c */ /* 0x000fe20003f06070 */
[----:B------:R-:W-:Y:S02]  /*b380*/  IMAD R3, R4, 0x37, RZ ;  /* 0x0000003704037824 */ /* 0x000fe400078e02ff */
[----:B------:R0:W-:Y:S01]  /*b390*/  STL [R1+0x16c], R10 ;  /* 0x00016c0a01007387 */ /* 0x0001e20000100800 */
[----:B------:R-:W-:-:S03]  /*b3a0*/  PRMT R16, RZ, 0x7610, R16 ;  /* 0x00007610ff107816 */ /* 0x000fc60000000010 */
[----:B------:R1:W-:Y:S04]  /*b3b0*/  STL [R1+0x168], R11 ;  /* 0x0001680b01007387 */ /* 0x0003e80000100800 */
[----:B------:R1:W-:Y:S01]  /*b3c0*/  STS.U8 [R6+UR9+0x2c80], R30 ;  /* 0x002c801e06007988 */ /* 0x0003e20008000009 */
[----:B0-----:R-:W-:-:S03]  /*b3d0*/  IADD3 R10, P1, PT, R3, R0, RZ ;  /* 0x00000000030a7210 */ /* 0x001fc60007f3e0ff */
[----:B------:R-:W4:Y:S01]  /*b3e0*/  LDL.LU R27, [R1+0x254] ;  /* 0x00025400011b7983 */ /* 0x000f220000300800 */
[----:B-1----:R-:W-:Y:S01]  /*b3f0*/  LEA.HI.X.SX32 R11, R3, R2, 0x1, P1 ;  /* 0x00000002030b7211 */ /* 0x002fe200008f0eff */
[----:B------:R-:W-:Y:S02]  /*b400*/  VIADD R3, R40, 0xffffffc0 ;  /* 0xffffffc028037836 */ /* 0x000fe40000000000 */
[----:B------:R0:W-:Y:S04]  /*b410*/  STS.U8 [R6+UR9+0x3080], R31 ;  /* 0x0030801f06007988 */ /* 0x0001e80008000009 */
[----:B------:R-:W4:Y:S04]  /*b420*/  LDL.LU R30, [R1+0x184] ;  /* 0x00018400011e7983 */ /* 0x000f280000300800 */
[----:B------:R1:W4:Y:S04]  /*b430*/  @!P0 LDG.E.U8 R16, desc[UR18][R10.64] ;  /* 0x000000120a108981 */ /* 0x000328000c1e1100 */
[----:B0-----:R-:W4:Y:S01]  /*b440*/  LDL.LU R31, [R1+0x180] ;  /* 0x00018000011f7983 */ /* 0x001f220000300800 */
[----:B------:R-:W-:Y:S01]  /*b450*/  ISETP.GE.U32.AND P0, PT, R3, 0x7fffff41, PT ;  /* 0x7fffff410300780c */ /* 0x000fe20003f06070 */
[----:B------:R-:W-:-:S02]  /*b460*/  IMAD R3, R4, 0x3f, RZ ;  /* 0x0000003f04037824 */ /* 0x000fc400078e02ff */
[----:B------:R1:W-:Y:S04]  /*b470*/  STL [R1+0x174], R10 ;  /* 0x0001740a01007387 */ /* 0x0003e80000100800 */
[----:B------:R0:W-:Y:S01]  /*b480*/  STL [R1+0x170], R11 ;  /* 0x0001700b01007387 */ /* 0x0001e20000100800 */
[----:B-1----:R-:W-:-:S03]  /*b490*/  IADD3 R10, P1, PT, R3, R0, RZ ;  /* 0x00000000030a7210 */ /* 0x002fc60007f3e0ff */
[----:B--2---:R-:W-:Y:S04]  /*b4a0*/  STS.U8 [R6+UR9+0x3480], R32 ;  /* 0x0034802006007988 */ /* 0x004fe80008000009 */
[----:B---3--:R1:W-:Y:S01]  /*b4b0*/  STS.U8 [R6+UR9+0x3880], R35 ;  /* 0x0038802306007988 */ /* 0x0083e20008000009 */
[----:B0-----:R-:W-:-:S03]  /*b4c0*/  LEA.HI.X.SX32 R11, R3, R2, 0x1, P1 ;  /* 0x00000002030b7211 */ /* 0x001fc600008f0eff */
[----:B-1----:R-:W2:Y:S04]  /*b4d0*/  LDL.LU R35, [R1+0x24c] ;  /* 0x00024c0001237983 */ /* 0x002ea80000300800 */
[----:B------:R-:W3:Y:S04]  /*b4e0*/  LDL.LU R32, [R1+0x18c] ;  /* 0x00018c0001207983 */ /* 0x000ee80000300800 */
[----:B------:R0:W-:Y:S04]  /*b4f0*/  STS.U8 [R6+UR9+0x3c80], R36 ;  /* 0x003c802406007988 */ /* 0x0001e80008000009 */
[----:B0-----:R-:W3:Y:S04]  /*b500*/  LDL.LU R36, [R1+0x188] ;  /* 0x0001880001247983 */ /* 0x001ee80000300800 */
[----:B----4-:R0:W-:Y:S04]  /*b510*/  STS.U8 [R6+UR9+0x80], R38 ;  /* 0x0000802606007988 */ /* 0x0101e80008000009 */
[----:B0-----:R-:W4:Y:S01]  /*b520*/  LDL.LU R38, [R1+0x248] ;  /* 0x0002480001267983 */ /* 0x001f220000300800 */
[----:B------:R-:W-:-:S03]  /*b530*/  LOP3.LUT R6, R41, 0x20, RZ, 0x3c, !PT ;  /* 0x0000002029067812 */ /* 0x000fc600078e3cff */
[----:B------:R-:W-:Y:S04]  /*b540*/  STL [R1+0x17c], R10 ;  /* 0x00017c0a01007387 */ /* 0x000fe80000100800 */
[----:B------:R-:W-:Y:S04]  /*b550*/  STL [R1+0x178], R11 ;  /* 0x0001780b01007387 */ /* 0x000fe80000100800 */
        /* <DEDUP_REMOVED lines=15> */
[----:B------:R-:W-:Y:S04]  /*b650*/  STS.U8 [R6+UR9+0x500], R27 ;  /* 0x0005001b06007988 */ /* 0x000fe80008000009 */
        /* <DEDUP_REMOVED lines=8> */
[----:B--2---:R0:W-:Y:S04]  /*b6e0*/  STS.U8 [R6+UR9+0x1100], R35 ;  /* 0x0011002306007988 */ /* 0x0041e80008000009 */
[----:B---3--:R1:W-:Y:S04]  /*b6f0*/  STS.U8 [R6+UR9+0x1500], R32 ;  /* 0x0015002006007988 */ /* 0x0083e80008000009 */
[----:B0-----:R-:W2:Y:S04]  /*b700*/  LDL.LU R35, [R1+0x198] ;  /* 0x0001980001237983 */ /* 0x001ea80000300800 */
[----:B------:R-:W-:Y:S04]  /*b710*/  STL [R1+0x18c], R10 ;  /* 0x00018c0a01007387 */ /* 0x000fe80000100800 */
[----:B------:R-:W-:Y:S04]  /*b720*/  STL [R1+0x188], R11 ;  /* 0x0001880b01007387 */ /* 0x000fe80000100800 */
[----:B------:R0:W-:Y:S04]  /*b730*/  STS.U8 [R6+UR9+0x1900], R36 ;  /* 0x0019002406007988 */ /* 0x0001e80008000009 */
[----:B-1----:R-:W3:Y:S04]  /*b740*/  LDL.LU R32, [R1+0x240] ;  /* 0x0002400001207983 */ /* 0x002ee80000300800 */
[----:B0-----:R-:W3:Y:S01]  /*b750*/  LDL.LU R36, [R1+0x238] ;  /* 0x0002380001247983 */ /* 0x001ee20000300800 */
[----:B------:R-:W-:Y:S01]  /*b760*/  PRMT R13, RZ, 0x7610, R13 ;  /* 0x00007610ff0d7816 */ /* 0x000fe2000000000d */
[----:B------:R-:W-:-:S05]  /*b770*/  VIADD R3, R40, 0xffffffa8 ;  /* 0xffffffa828037836 */ /* 0x000fca0000000000 */
[----:B------:R0:W3:Y:S01]  /*b780*/  @!P0 LDG.E.U8 R13, desc[UR18][R10.64] ;  /* 0x000000120a0d8981 */ /* 0x0000e2000c1e1100 */
[----:B------:R-:W-:Y:S01]  /*b790*/  ISETP.GE.U32.AND P0, PT, R3, 0x7fffff29, PT ;  /* 0x7fffff290300780c */ /* 0x000fe20003f06070 */
[----:B------:R-:W-:-:S05]  /*b7a0*/  IMAD R3, R4, 0x57, RZ ;  /* 0x0000005704037824 */ /* 0x000fca00078e02ff */
[----:B0-----:R-:W-:-:S04]  /*b7b0*/  IADD3 R10, P1, PT, R3, R0, RZ ;  /* 0x00000000030a7210 */ /* 0x001fc80007f3e0ff */
[----:B------:R-:W-:Y:S01]  /*b7c0*/  LEA.HI.X.SX32 R11, R3, R2, 0x1, P1 ;  /* 0x00000002030b7211 */ /* 0x000fe200008f0eff */
[----:B----4-:R0:W-:Y:S04]  /*b7d0*/  STS.U8 [R6+UR9+0x1d00], R38 ;  /* 0x001d002606007988 */ /* 0x0101e80008000009 */
[----:B0-----:R-:W4:Y:S04]  /*b7e0*/  LDL.LU R38, [R1+0x1a4] ;  /* 0x0001a40001267983 */ /* 0x001f280000300800 */
[----:B------:R-:W-:Y:S04]  /*b7f0*/  STS.U8 [R6+UR9+0x2100], R29 ;  /* 0x0021001d06007988 */ /* 0x000fe80008000009 */
[----:B------:R0:W-:Y:S04]  /*b800*/  STS.U8 [R6+UR9+0x2500], R39 ;  /* 0x0025002706007988 */ /* 0x0001e80008000009 */
[----:B0-----:R-:W4:Y:S04]  /*b810*/  LDL.LU R39, [R1+0x1a0] ;  /* 0x0001a00001277983 */ /* 0x001f280000300800 */
[----:B------:R-:W-:Y:S04]  /*b820*/  STL [R1+0x194], R10 ;  /* 0x0001940a01007387 */ /* 0x000fe80000100800 */
[----:B------:R0:W-:Y:S04]  /*b830*/  STL [R1+0x190], R11 ;  /* 0x0001900b01007387 */ /* 0x0001e80000100800 */
[----:B------:R-:W4:Y:S01]  /*b840*/  LDL.LU R26, [R1+0x23c] ;  /* 0x00023c00011a7983 */ /* 0x000f220000300800 */
[----:B------:R-:W-:Y:S01]  /*b850*/  PRMT R12, RZ, 0x7610, R12 ;  /* 0x00007610ff0c7816 */ /* 0x000fe2000000000c */
[----:B------:R-:W-:-:S02]  /*b860*/  VIADD R3, R40, 0xffffffa0 ;  /* 0xffffffa028037836 */ /* 0x000fc40000000000 */
[----:B------:R-:W4:Y:S04]  /*b870*/  LDL.LU R27, [R1+0x1b4] ;  /* 0x0001b400011b7983 */ /* 0x000f280000300800 */
[----:B------:R0:W4:Y:S01]  /*b880*/  @!P0 LDG.E.U8 R12, desc[UR18][R10.64] ;  /* 0x000000120a0c8981 */ /* 0x000122000c1e1100 */
[----:B------:R-:W-:Y:S01]  /*b890*/  ISETP.GE.U32.AND P0, PT, R3, 0x7fffff21, PT ;  /* 0x7fffff210300780c */ /* 0x000fe20003f06070 */
[----:B------:R-:W-:Y:S02]  /*b8a0*/  IMAD R3, R4, 0x5f, RZ ;  /* 0x0000005f04037824 */ /* 0x000fe400078e02ff */
[----:B------:R-:W4:Y:S03]  /*b8b0*/  LDL.LU R29, [R1+0x1b0] ;  /* 0x0001b000011d7983 */ /* 0x000f260000300800 */
[----:B------:R-:W-:-:S02]  /*b8c0*/  IADD3 R24, P1, PT, R3, R0, RZ ;  /* 0x0000000003187210 */ /* 0x000fc40007f3e0ff */
[----:B0-----:R-:W-:Y:S02]  /*b8d0*/  PRMT R11, RZ, 0x7610, R11 ;  /* 0x00007610ff0b7816 */ /* 0x001fe4000000000b */
[----:B------:R-:W-:Y:S01]  /*b8e0*/  LEA.HI.X.SX32 R25, R3, R2, 0x1, P1 ;  /* 0x0000000203197211 */ /* 0x000fe200008f0eff */
[----:B------:R-:W-:-:S04]  /*b8f0*/  VIADD R3, R40, 0xffffff98 ;  /* 0xffffff9828037836 */ /* 0x000fc80000000000 */
[----:B------:R0:W4:Y:S01]  /*b900*/  @!P0 LDG.E.U8 R11, desc[UR18][R24.64] ;  /* 0x00000012180b8981 */ /* 0x000122000c1e1100 */
[----:B------:R-:W-:Y:S01]  /*b910*/  ISETP.GE.U32.AND P0, PT, R3, 0x7fffff19, PT ;  /* 0x7fffff190300780c */ /* 0x000fe20003f06070 */
[----:B------:R-:W-:Y:S02]  /*b920*/  IMAD R3, R4, 0x67, RZ ;  /* 0x0000006704037824 */ /* 0x000fe400078e02ff */
[----:B------:R1:W-:Y:S04]  /*b930*/  STS.U8 [R6+UR9+0x2900], R30 ;  /* 0x0029001e06007988 */ /* 0x0003e80008000009 */
[----:B------:R0:W-:Y:S04]  /*b940*/  STS.U8 [R6+UR9+0x2d00], R31 ;  /* 0x002d001f06007988 */ /* 0x0001e80008000009 */
[----:B------:R-:W-:Y:S04]  /*b950*/  STL [R1+0x19c], R24 ;  /* 0x00019c1801007387 */ /* 0x000fe80000100800 */
[----:B------:R-:W-:Y:S04]  /*b960*/  STL [R1+0x198], R25 ;  /* 0x0001981901007387 */ /* 0x000fe80000100800 */
[----:B-1----:R-:W4:Y:S04]  /*b970*/  LDL.LU R30, [R1+0x234] ;  /* 0x00023400011e7983 */ /* 0x002f280000300800 */
[----:B0-----:R-:W4:Y:S01]  /*b980*/  LDL.LU R31, [R1+0x1c4] ;  /* 0x0001c400011f7983 */ /* 0x001f220000300800 */
[----:B------:R-:W-:-:S03]  /*b990*/  PRMT R10, RZ, 0x7610, R10 ;  /* 0x00007610ff0a7816 */ /* 0x000fc6000000000a */
[----:B--2---:R0:W-:Y:S04]  /*b9a0*/  STS.U8 [R6+UR9+0x3100], R35 ;  /* 0x0031002306007988 */ /* 0x0041e80008000009 */
[----:B0-----:R-:W2:Y:S04]  /*b9b0*/  LDL.LU R35, [R1+0x1c0] ;  /* 0x0001c00001237983 */ /* 0x001ea80000300800 */
[----:B---3--:R0:W-:Y:S04]  /*b9c0*/  STS.U8 [R6+UR9+0x3500], R32 ;  /* 0x0035002006007988 */ /* 0x0081e80008000009 */
[----:B------:R1:W-:Y:S01]  /*b9d0*/  STS.U8 [R6+UR9+0x3900], R36 ;  /* 0x0039002406007988 */ /* 0x0003e20008000009 */
[----:B0-----:R-:W-:-:S03]  /*b9e0*/  LOP3.LUT R32, R41, 0x30, RZ, 0x3c, !PT ;  /* 0x0000003029207812 */ /* 0x001fc600078e3cff */
[----:B-1----:R-:W3:Y:S01]  /*b9f0*/  LDL.LU R36, [R1+0x230] ;  /* 0x0002300001247983 */ /* 0x002ee20000300800 */
[----:B------:R-:W-:-:S03]  /*ba00*/  PRMT R28, RZ, 0x7610, R28 ;  /* 0x00007610ff1c7816 */ /* 0x000fc6000000001c */
[----:B----4-:R0:W-:Y:S02]  /*ba10*/  STS.U8 [R6+UR9+0x3d00], R38 ;  /* 0x003d002606007988 */ /* 0x0101e40008000009 */
[C---:B0-----:R-:W-:Y:S02]  /*ba20*/  IADD3 R6, P1, PT, R3.reuse, R0, RZ ;  /* 0x0000000003067210 */ /* 0x041fe40007f3e0ff */
[----:B------:R-:W4:Y:S02]  /*ba30*/  LDL.LU R38, [R1+0x1d4] ;  /* 0x0001d40001267983 */ /* 0x000f240000300800 */
[----:B------:R-:W-:Y:S01]  /*ba40*/  LEA.HI.X.SX32 R24, R3, R2, 0x1, P1 ;  /* 0x0000000203187211 */ /* 0x000fe200008f0eff */
[----:B------:R-:W-:-:S04]  /*ba50*/  VIADD R3, R40, 0xffffff90 ;  /* 0xffffff9028037836 */ /* 0x000fc80000000000 */
[----:B------:R-:W-:Y:S01]  /*ba60*/  @!P0 IMAD.MOV.U32 R25, RZ, RZ, R24 ;  /* 0x000000ffff198224 */ /* 0x000fe200078e0018 */
[----:B------:R0:W-:Y:S04]  /*ba70*/  STS.U8 [R32+UR9+0x180], R39 ;  /* 0x0001802720007988 */ /* 0x0001e80008000009 */
[----:B0-----:R-:W4:Y:S04]  /*ba80*/  LDL.LU R39, [R1+0x1d0] ;  /* 0x0001d00001277983 */ /* 0x001f280000300800 */
[----:B------:R-:W-:Y:S04]  /*ba90*/  STL [R1+0x1a4], R6 ;  /* 0x0001a40601007387 */ /* 0x000fe80000100800 */
[----:B------:R0:W-:Y:S02]  /*baa0*/  STL [R1+0x1a0], R24 ;  /* 0x0001a01801007387 */ /* 0x0001e40000100800 */
[----:B0-----:R-:W-:-:S05]  /*bab0*/  @!P0 IMAD.MOV.U32 R24, RZ, RZ, R6 ;  /* 0x000000ffff188224 */ /* 0x001fca00078e0006 */
[----:B------:R0:W4:Y:S01]  /*bac0*/  @!P0 LDG.E.U8 R10, desc[UR18][R24.64] ;  /* 0x00000012180a8981 */ /* 0x000122000c1e1100 */
[----:B------:R-:W-:Y:S01]  /*bad0*/  ISETP.GE.U32.AND P0, PT, R3, 0x7fffff11, PT ;  /* 0x7fffff110300780c */ /* 0x000fe20003f06070 */
[----:B------:R-:W-:-:S05]  /*bae0*/  IMAD R3, R4, 0x6f, RZ ;  /* 0x0000006f04037824 */ /* 0x000fca00078e02ff */
[----:B------:R-:W-:-:S04]  /*baf0*/  IADD3 R6, P1, PT, R3, R0, RZ ;  /* 0x0000000003067210 */ /* 0x000fc80007f3e0ff */
[----:B0-----:R-:W-:Y:S01]  /*bb00*/  LEA.HI.X.SX32 R24, R3, R2, 0x1, P1 ;  /* 0x0000000203187211 */ /* 0x001fe200008f0eff */
[----:B------:R-:W-:Y:S01]  /*bb10*/  STL [R1+0x1b4], R6 ;  /* 0x0001b40601007387 */ /* 0x000fe20000100800 */
[----:B------:R-:W-:-:S03]  /*bb20*/  VIADD R3, R40, 0xffffff88 ;  /* 0xffffff8828037836 */ /* 0x000fc60000000000 */
[----:B------:R0:W-:Y:S01]  /*bb30*/  STL [R1+0x1b0], R24 ;  /* 0x0001b01801007387 */ /* 0x0001e20000100800 */
[----:B------:R-:W-:Y:S02]  /*bb40*/  @!P0 IMAD.MOV.U32 R25, RZ, RZ, R24 ;  /* 0x000000ffff198224 */ /* 0x000fe400078e0018 */
[----:B0-----:R-:W-:-:S05]  /*bb50*/  @!P0 IMAD.MOV.U32 R24, RZ, RZ, R6 ;  /* 0x000000ffff188224 */ /* 0x001fca00078e0006 */
[----:B------:R0:W4:Y:S01]  /*bb60*/  @!P0 LDG.E.U8 R28, desc[UR18][R24.64] ;  /* 0x00000012181c8981 */ /* 0x000122000c1e1100 */
[----:B------:R-:W-:Y:S01]  /*bb70*/  ISETP.GE.U32.AND P0, PT, R3, 0x7fffff09, PT ;  /* 0x7fffff090300780c */ /* 0x000fe20003f06070 */
[----:B------:R-:W-:-:S05]  /*bb80*/  IMAD R3, R4, 0x77, RZ ;  /* 0x0000007704037824 */ /* 0x000fca00078e02ff */
[----:B------:R-:W-:-:S04]  /*bb90*/  IADD3 R6, P1, PT, R3, R0, RZ ;  /* 0x0000000003067210 */ /* 0x000fc80007f3e0ff */
[----:B0-----:R-:W-:Y:S01]  /*bba0*/  LEA.HI.X.SX32 R25, R3, R2, 0x1, P1 ;  /* 0x0000000203197211 */ /* 0x001fe200008f0eff */
[----:B------:R0:W-:Y:S04]  /*bbb0*/  STS.U8 [R32+UR9+0x580], R26 ;  /* 0x0005801a20007988 */ /* 0x0001e80008000009 */
[----:B------:R1:W-:Y:S04]  /*bbc0*/  STL [R1+0x1c4], R6 ;  /* 0x0001c40601007387 */ /* 0x0003e80000100800 */
[----:B------:R-:W-:Y:S01]  /*bbd0*/  STL [R1+0x1c0], R25 ;  /* 0x0001c01901007387 */ /* 0x000fe20000100800 */
[----:B0-----:R-:W-:-:S03]  /*bbe0*/  @!P0 IMAD.MOV.U32 R26, RZ, RZ, R6 ;  /* 0x000000ffff1a8224 */ /* 0x001fc600078e0006 */
[----:B-1----:R-:W4:Y:S01]  /*bbf0*/  LDL.LU R6, [R1+0x22c] ;  /* 0x00022c0001067983 */ /* 0x002f220000300800 */
[----:B------:R-:W-:Y:S01]  /*bc00*/  PRMT R24, RZ, 0x7610, R24 ;  /* 0x00007610ff187816 */ /* 0x000fe20000000018 */
[----:B------:R-:W-:Y:S02]  /*bc10*/  VIADD R3, R40, 0xffffff80 ;  /* 0xffffff8028037836 */ /* 0x000fe40000000000 */
[----:B------:R0:W-:Y:S02]  /*bc20*/  STS.U8 [R32+UR9+0x980], R27 ;  /* 0x0009801b20007988 */ /* 0x0001e40008000009 */
[----:B0-----:R-:W-:-:S05]  /*bc30*/  @!P0 IMAD.MOV.U32 R27, RZ, RZ, R25 ;  /* 0x000000ffff1b8224 */ /* 0x001fca00078e0019 */
[----:B------:R0:W4:Y:S01]  /*bc40*/  @!P0 LDG.E.U8 R24, desc[UR18][R26.64] ;  /* 0x000000121a188981 */ /* 0x000122000c1e1100 */
[----:B------:R-:W-:Y:S01]  /*bc50*/  ISETP.GE.U32.AND P0, PT, R3, 0x7fffff01, PT ;  /* 0x7fffff010300780c */ /* 0x000fe20003f06070 */
[----:B------:R-:W-:Y:S02]  /*bc60*/  IMAD R3, R4, 0x7f, RZ ;  /* 0x0000007f04037824 */ /* 0x000fe400078e02ff */
[----:B------:R1:W-:Y:S03]  /*bc70*/  STS.U8 [R32+UR9+0xd80], R29 ;  /* 0x000d801d20007988 */ /* 0x0003e60008000009 */
[C---:B------:R-:W-:Y:S01]  /*bc80*/  IADD3 R25, P1, PT, R3.reuse, R0, RZ ;  /* 0x0000000003197210 */ /* 0x040fe20007f3e0ff */
[----:B------:R2:W-:Y:S04]  /*bc90*/  STS.U8 [R32+UR9+0x1180], R30 ;  /* 0x0011801e20007988 */ /* 0x0005e80008000009 */
[----:B------:R3:W-:Y:S04]  /*bca0*/  STS.U8 [R32+UR9+0x1580], R31 ;  /* 0x0015801f20007988 */ /* 0x0007e80008000009 */
[----:B-1----:R-:W4:Y:S01]  /*bcb0*/  LDL.LU R29, [R1+0x228] ;  /* 0x00022800011d7983 */ /* 0x002f220000300800 */
[----:B0-----:R-:W-:-:S03]  /*bcc0*/  LEA.HI.X.SX32 R26, R3, R2, 0x1, P1 ;  /* 0x00000002031a7211 */ /* 0x001fc600008f0eff */
[----:B--2---:R-:W2:Y:S04]  /*bcd0*/  LDL.LU R30, [R1+0x220] ;  /* 0x00022000011e7983 */ /* 0x004ea80000300800 */
[----:B------:R0:W-:Y:S04]  /*bce0*/  STS.U8 [R32+UR9+0x1980], R35 ;  /* 0x0019802320007988 */ /* 0x0001e80008000009 */
[----:B---3--:R-:W3:Y:S04]  /*bcf0*/  LDL.LU R31, [R1+0x218] ;  /* 0x00021800011f7983 */ /* 0x008ee80000300800 */
[----:B0-----:R-:W3:Y:S04]  /*bd00*/  LDL.LU R35, [R1+0x1dc] ;  /* 0x0001dc0001237983 */ /* 0x001ee80000300800 */
[----:B------:R0:W-:Y:S04]  /*bd10*/  STL [R1+0x808], R4 ;  /* 0x0008080401007387 */ /* 0x0001e80000100800 */
[----:B------:R1:W-:Y:S04]  /*bd20*/  STS.U8 [R32+UR9+0x1d80], R36 ;  /* 0x001d802420007988 */ /* 0x0003e80008000009 */
[----:B0-----:R-:W3:Y:S04]  /*bd30*/  LDL.LU R4, [R1+0x1f4] ;  /* 0x0001f40001047983 */ /* 0x001ee80000300800 */
[----:B------:R-:W-:Y:S04]  /*bd40*/  STL [R1+0x80c], R0 ;  /* 0x00080c0001007387 */ /* 0x000fe80000100800 */
[----:B------:R-:W-:Y:S04]  /*bd50*/  STL [R1+0x810], R2 ;  /* 0x0008100201007387 */ /* 0x000fe80000100800 */
[----:B------:R-:W-:Y:S04]  /*bd60*/  STL [R1+0x1d4], R25 ;  /* 0x0001d41901007387 */ /* 0x000fe80000100800 */
[----:B------:R0:W-:Y:S04]  /*bd70*/  STL [R1+0x1d0], R26 ;  /* 0x0001d01a01007387 */ /* 0x0001e80000100800 */
[----:B-1----:R-:W3:Y:S01]  /*bd80*/  LDL.LU R36, [R1+0x1e4] ;  /* 0x0001e40001247983 */ /* 0x002ee20000300800 */
[----:B------:R-:W-:-:S02]  /*bd90*/  @!P0 IMAD.MOV.U32 R27, RZ, RZ, R26 ;  /* 0x000000ffff1b8224 */ /* 0x000fc400078e001a */
[----:B0-----:R-:W-:Y:S01]  /*bda0*/  @!P0 IMAD.MOV.U32 R26, RZ, RZ, R25 ;  /* 0x000000ffff1a8224 */ /* 0x001fe200078e0019 */
[----:B----4-:R0:W-:Y:S04]  /*bdb0*/  STS.U8 [R32+UR9+0x2180], R38 ;  /* 0x0021802620007988 */ /* 0x0101e80008000009 */
[----:B0-----:R-:W4:Y:S04]  /*bdc0*/  LDL.LU R38, [R1+0xe4] ;  /* 0x0000e40001267983 */ /* 0x001f280000300800 */
[----:B------:R0:W-:Y:S04]  /*bdd0*/  STS.U8 [R32+UR9+0x2580], R39 ;  /* 0x0025802720007988 */ /* 0x0001e80008000009 */
[----:B0-----:R-:W4:Y:S04]  /*bde0*/  LDL.LU R39, [R1+0xbc] ;  /* 0x0000bc0001277983 */ /* 0x001f280000300800 */
[----:B------:R-:W4:Y:S04]  /*bdf0*/  LDL.LU R40, [R1+0xa8] ;  /* 0x0000a80001287983 */ /* 0x000f280000300800 */
[----:B------:R-:W4:Y:S04]  /*be00*/  LDL.LU R25, [R1+0xa4] ;  /* 0x0000a40001197983 */ /* 0x000f280000300800 */
[----:B------:R0:W-:Y:S04]  /*be10*/  STS.U8 [R32+UR9+0x2980], R6 ;  /* 0x0029800620007988 */ /* 0x0001e80008000009 */
[----:B0-----:R-:W4:Y:S01]  /*be20*/  LDL.LU R6, [R1+0x9c] ;  /* 0x00009c0001067983 */ /* 0x001f220000300800 */
[----:B------:R-:W-:-:S03]  /*be30*/  LOP3.LUT R0, R41, 0x40, RZ, 0x3c, !PT ;  /* 0x0000004029007812 */ /* 0x000fc600078e3cff */
[----:B------:R0:W-:Y:S04]  /*be40*/  STS.U8 [R32+UR9+0x2d80], R29 ;  /* 0x002d801d20007988 */ /* 0x0001e80008000009 */
[----:B--2---:R1:W-:Y:S04]  /*be50*/  STS.U8 [R32+UR9+0x3180], R30 ;  /* 0x0031801e20007988 */ /* 0x0043e80008000009 */
[----:B0-----:R-:W2:Y:S04]  /*be60*/  LDL.LU R29, [R1+0x90] ;  /* 0x00009000011d7983 */ /* 0x001ea80000300800 */
[----:B---3--:R0:W-:Y:S04]  /*be70*/  STS.U8 [R32+UR9+0x3580], R31 ;  /* 0x0035801f20007988 */ /* 0x0081e80008000009 */
[----:B-1----:R-:W3:Y:S04]  /*be80*/  LDL.LU R30, [R1+0x8c] ;  /* 0x00008c00011e7983 */ /* 0x002ee80000300800 */
[----:B0-----:R-:W3:Y:S04]  /*be90*/  LDL.LU R31, [R1+0x84] ;  /* 0x00008400011f7983 */ /* 0x001ee80000300800 */
[----:B------:R-:W-:Y:S04]  /*bea0*/  STS.U8 [R32+UR9+0x3980], R4 ;  /* 0x0039800420007988 */ /* 0x000fe80008000009 */
[----:B------:R0:W-:Y:S04]  /*beb0*/  STS.U8 [R32+UR9+0x3d80], R35 ;  /* 0x003d802320007988 */ /* 0x0001e80008000009 */
[----:B0-----:R-:W3:Y:S04]  /*bec0*/  LDL.LU R32, [R1+0x80] ;  /* 0x0000800001207983 */ /* 0x001ee80000300800 */
[----:B------:R-:W3:Y:S04]  /*bed0*/  LDL.LU R35, [R1+0x7c] ;  /* 0x00007c0001237983 */ /* 0x000ee80000300800 */
[----:B------:R0:W-:Y:S04]  /*bee0*/  STS.U8 [R0+UR9+0x200], R36 ;  /* 0x0002002400007988 */ /* 0x0001e80008000009 */
[----:B0-----:R-:W3:Y:S04]  /*bef0*/  LDL.LU R36, [R1+0x70] ;  /* 0x0000700001247983 */ /* 0x001ee80000300800 */
[----:B----4-:R0:W-:Y:S04]  /*bf00*/  STS.U8 [R0+UR9+0x600], R38 ;  /* 0x0006002600007988 */ /* 0x0101e80008000009 */
[----:B0-----:R-:W4:Y:S04]  /*bf10*/  LDL.LU R38, [R1+0x6c] ;  /* 0x00006c0001267983 */ /* 0x001f280000300800 */
[----:B------:R0:W-:Y:S04]  /*bf20*/  STS.U8 [R0+UR9+0xa00], R39 ;  /* 0x000a002700007988 */ /* 0x0001e80008000009 */
[----:B------:R1:W-:Y:S04]  /*bf30*/  STS.U8 [R0+UR9+0xe00], R40 ;  /* 0x000e002800007988 */ /* 0x0003e80008000009 */
[----:B0-----:R-:W4:Y:S04]  /*bf40*/  LDL.LU R39, [R1+0x68] ;  /* 0x0000680001277983 */ /* 0x001f280000300800 */
[----:B-1----:R-:W4:Y:S04]  /*bf50*/  LDL.LU R40, [R1+0x5c] ;  /* 0x00005c0001287983 */ /* 0x002f280000300800 */
[----:B------:R0:W-:Y:S04]  /*bf60*/  STS.U8 [R0+UR9+0x1200], R25 ;  /* 0x0012001900007988 */ /* 0x0001e80008000009 */
[----:B------:R-:W4:Y:S04]  /*bf70*/  LDL.LU R4, [R1+0x50] ;  /* 0x0000500001047983 */ /* 0x000f280000300800 */
[----:B0-----:R-:W4:Y:S04]  /*bf80*/  LDL.LU R25, [R1+0x54] ;  /* 0x0000540001197983 */ /* 0x001f280000300800 */
[----:B------:R0:W-:Y:S04]  /*bf90*/  STS.U8 [R0+UR9+0x1600], R6 ;  /* 0x0016000600007988 */ /* 0x0001e80008000009 */
[----:B0-----:R-:W4:Y:S01]  /*bfa0*/  LDL.LU R6, [R1+0x4c] ;  /* 0x00004c0001067983 */ /* 0x001f220000300800 */
[----:B------:R-:W-:-:S03]  /*bfb0*/  LOP3.LUT R2, R41, 0x50, RZ, 0x3c, !PT ;  /* 0x0000005029027812 */ /* 0x000fc600078e3cff */
[----:B--2---:R0:W-:Y:S04]  /*bfc0*/  STS.U8 [R0+UR9+0x1a00], R29 ;  /* 0x001a001d00007988 */ /* 0x0041e80008000009 */
[----:B---3--:R1:W-:Y:S04]  /*bfd0*/  STS.U8 [R0+UR9+0x1e00], R30 ;  /* 0x001e001e00007988 */ /* 0x0083e80008000009 */
[----:B0-----:R-:W2:Y:S04]  /*bfe0*/  LDL.LU R29, [R1+0x40] ;  /* 0x00004000011d7983 */ /* 0x001ea80000300800 */
[----:B------:R0:W-:Y:S04]  /*bff0*/  STS.U8 [R0+UR9+0x2200], R31 ;  /* 0x0022001f00007988 */ /* 0x0001e80008000009 */
[----:B-1----:R-:W3:Y:S04]  /*c000*/  LDL.LU R30, [R1+0x34] ;  /* 0x00003400011e7983 */ /* 0x002ee80000300800 */
[----:B0-----:R-:W3:Y:S04]  /*c010*/  LDL.LU R31, [R1+0x2c] ;  /* 0x00002c00011f7983 */ /* 0x001ee80000300800 */
[----:B------:R0:W-:Y:S04]  /*c020*/  STS.U8 [R0+UR9+0x2600], R32 ;  /* 0x0026002000007988 */ /* 0x0001e80008000009 */
[----:B------:R1:W-:Y:S04]  /*c030*/  STS.U8 [R0+UR9+0x2a00], R35 ;  /* 0x002a002300007988 */ /* 0x0003e80008000009 */
[----:B0-----:R-:W3:Y:S04]  /*c040*/  LDL.LU R32, [R1+0x28] ;  /* 0x0000280001207983 */ /* 0x001ee80000300800 */
[----:B-1----:R-:W3:Y:S04]  /*c050*/  LDL.LU R35, [R1+0x20] ;  /* 0x0000200001237983 */ /* 0x002ee80000300800 */
        /* <DEDUP_REMOVED lines=8> */
[----:B------:R-:W-:Y:S04]  /*c0e0*/  STS.U8 [R0+UR9+0x3e00], R4 ;  /* 0x003e000400007988 */ /* 0x000fe80008000009 */
[----:B------:R-:W-:Y:S04]  /*c0f0*/  STS.U8 [R2+UR9+0x280], R25 ;  /* 0x0002801902007988 */ /* 0x000fe80008000009 */
[----:B------:R-:W-:Y:S04]  /*c100*/  STS.U8 [R2+UR9+0x680], R6 ;  /* 0x0006800602007988 */ /* 0x000fe80008000009 */
[----:B------:R0:W-:Y:S04]  /*c110*/  STS.U8 [R2+UR9+0xa80], R5 ;  /* 0x000a800502007988 */ /* 0x0001e80008000009 */
[----:B0-----:R-:W4:Y:S01]  /*c120*/  LDL.LU R5, [R1+0x884] ;  /* 0x0008840001057983 */ /* 0x001f220000300800 */
[----:B------:R-:W-:-:S03]  /*c130*/  LOP3.LUT R0, R41, 0x60, RZ, 0x3c, !PT ;  /* 0x0000006029007812 */ /* 0x000fc600078e3cff */
[----:B--2---:R-:W-:Y:S04]  /*c140*/  STS.U8 [R2+UR9+0xe80], R29 ;  /* 0x000e801d02007988 */ /* 0x004fe80008000009 */
[----:B---3--:R-:W-:Y:S04]  /*c150*/  STS.U8 [R2+UR9+0x1280], R30 ;  /* 0x0012801e02007988 */ /* 0x008fe80008000009 */
[----:B------:R-:W-:Y:S01]  /*c160*/  STS.U8 [R2+UR9+0x1680], R31 ;  /* 0x0016801f02007988 */ /* 0x000fe20008000009 */
[----:B------:R-:W-:-:S06]  /*c170*/  PRMT R23, RZ, 0x7610, R23 ;  /* 0x00007610ff177816 */ /* 0x000fcc0000000017 */
[----:B------:R0:W2:Y:S04]  /*c180*/  @!P0 LDG.E.U8 R23, desc[UR18][R26.64] ;  /* 0x000000121a178981 */ /* 0x0000a8000c1e1100 */
[----:B------:R-:W-:Y:S04]  /*c190*/  STS.U8 [R2+UR9+0x1a80], R32 ;  /* 0x001a802002007988 */ /* 0x000fe80008000009 */
[----:B------:R-:W-:Y:S04]  /*c1a0*/  STS.U8 [R2+UR9+0x1e80], R35 ;  /* 0x001e802302007988 */ /* 0x000fe80008000009 */
[----:B------:R-:W-:Y:S04]  /*c1b0*/  STS.U8 [R2+UR9+0x2280], R36 ;  /* 0x0022802402007988 */ /* 0x000fe80008000009 */
[----:B----4-:R-:W-:Y:S04]  /*c1c0*/  STS.U8 [R2+UR9+0x2680], R38 ;  /* 0x0026802602007988 */ /* 0x010fe80008000009 */
[----:B------:R-:W-:Y:S04]  /*c1d0*/  STS.U8 [R2+UR9+0x2a80], R39 ;  /* 0x002a802702007988 */ /* 0x000fe80008000009 */
        /* <DEDUP_REMOVED lines=10> */
[----:B------:R1:W-:Y:S04]  /*c280*/  STS.U8 [R0+UR9+0x1700], R81 ;  /* 0x0017005100007988 */ /* 0x0003e80008000009 */
[----:B------:R-:W-:Y:S04]  /*c290*/  STS.U8 [R0+UR9+0x1b00], R80 ;  /* 0x001b005000007988 */ /* 0x000fe80008000009 */
[----:B------:R-:W-:Y:S04]  /*c2a0*/  STS.U8 [R0+UR9+0x1f00], R79 ;  /* 0x001f004f00007988 */ /* 0x000fe80008000009 */
[----:B------:R-:W-:Y:S04]  /*c2b0*/  STS.U8 [R0+UR9+0x2300], R78 ;  /* 0x0023004e00007988 */ /* 0x000fe80008000009 */
[----:B------:R-:W-:Y:S04]  /*c2c0*/  STS.U8 [R0+UR9+0x2700], R77 ;  /* 0x0027004d00007988 */ /* 0x000fe80008000009 */
[----:B------:R-:W-:Y:S04]  /*c2d0*/  STS.U8 [R0+UR9+0x2b00], R76 ;  /* 0x002b004c00007988 */ /* 0x000fe80008000009 */
[----:B------:R-:W-:Y:S04]  /*c2e0*/  STS.U8 [R0+UR9+0x2f00], R75 ;  /* 0x002f004b00007988 */ /* 0x000fe80008000009 */
[----:B------:R-:W-:Y:S04]  /*c2f0*/  STS.U8 [R0+UR9+0x3300], R74 ;  /* 0x0033004a00007988 */ /* 0x000fe80008000009 */
[----:B------:R3:W-:Y:S04]  /*c300*/  STL [R1+0x814], R5 ;  /* 0x0008140501007387 */ /* 0x0007e80000100800 */
[----:B-1----:R-:W4:Y:S04]  /*c310*/  LDL.LU R81, [R1+0x210] ;  /* 0x0002100001517983 */ /* 0x002f280000300800 */
[----:B------:R-:W2:Y:S04]  /*c320*/  LDL.LU R83, [R1+0x20c] ;  /* 0x00020c0001537983 */ /* 0x000ea80000300800 */
[----:B------:R-:W2:Y:S04]  /*c330*/  LDL.LU R85, [R1+0x208] ;  /* 0x0002080001557983 */ /* 0x000ea80000300800 */
[----:B------:R-:W2:Y:S04]  /*c340*/  LDL.LU R87, [R1+0x204] ;  /* 0x0002040001577983 */ /* 0x000ea80000300800 */
[----:B------:R-:W2:Y:S01]  /*c350*/  LDL.LU R88, [R1+0x200] ;  /* 0x0002000001587983 */ /* 0x000ea20000300800 */
[----:B------:R-:W-:-:S03]  /*c360*/  IMAD R3, R41, R5, RZ ;  /* 0x0000000529037224 */ /* 0x000fc600078e02ff */
[----:B------:R-:W2:Y:S04]  /*c370*/  LDL.LU R90, [R1+0x1fc] ;  /* 0x0001fc00015a7983 */ /* 0x000ea80000300800 */
[----:B------:R-:W2:Y:S04]  /*c380*/  LDL.LU R89, [R1+0x1f8] ;  /* 0x0001f80001597983 */ /* 0x000ea80000300800 */
[----:B------:R-:W2:Y:S04]  /*c390*/  LDL.LU R91, [R1+0x1f0] ;  /* 0x0001f000015b7983 */ /* 0x000ea80000300800 */
[----:B------:R-:W2:Y:S04]  /*c3a0*/  LDL.LU R92, [R1+0x1ec] ;  /* 0x0001ec00015c7983 */ /* 0x000ea80000300800 */
[----:B---3--:R-:W3:Y:S04]  /*c3b0*/  LDL.LU R5, [R1+0x1e8] ;  /* 0x0001e80001057983 */ /* 0x008ee80000300800 */
[----:B------:R-:W-:Y:S04]  /*c3c0*/  STS.U8 [R0+UR9+0x3700], R9 ;  /* 0x0037000900007988 */ /* 0x000fe80008000009 */
[----:B------:R-:W3:Y:S04]  /*c3d0*/  LDL.LU R26, [R1+0x1e0] ;  /* 0x0001e000011a7983 */ /* 0x000ee80000300800 */
[----:B------:R-:W-:Y:S04]  /*c3e0*/  STS.U8 [R0+UR9+0x3b00], R8 ;  /* 0x003b000800007988 */ /* 0x000fe80008000009 */
[----:B------:R-:W3:Y:S04]  /*c3f0*/  LDL.LU R27, [R1+0x1d8] ;  /* 0x0001d800011b7983 */ /* 0x000ee80000300800 */
[----:B------:R1:W-:Y:S04]  /*c400*/  STS.U8 [R0+UR9+0x3f00], R7 ;  /* 0x003f000700007988 */ /* 0x0003e80008000009 */
[----:B------:R-:W3:Y:S04]  /*c410*/  LDL.LU R2, [R1+0x11c] ;  /* 0x00011c0001027983 */ /* 0x000ee80000300800 */
[----:B-1----:R-:W3:Y:S04]  /*c420*/  LDL.LU R0, [R1+0x118] ;  /* 0x0001180001007983 */ /* 0x002ee80000300800 */
[----:B------:R-:W3:Y:S04]  /*c430*/  LDL.LU R4, [R1+0x114] ;  /* 0x0001140001047983 */ /* 0x000ee80000300800 */
[----:B------:R-:W3:Y:S04]  /*c440*/  LDL.LU R25, [R1+0x110] ;  /* 0x0001100001197983 */ /* 0x000ee80000300800 */
[----:B------:R-:W3:Y:S04]  /*c450*/  LDL.LU R29, [R1+0x100] ;  /* 0x00010000011d7983 */ /* 0x000ee80000300800 */
[----:B------:R-:W0:Y:S04]  /*c460*/  LDL.LU R30, [R1+0xfc] ;  /* 0x0000fc00011e7983 */ /* 0x000e280000300800 */
[----:B------:R-:W3:Y:S04]  /*c470*/  LDL.LU R31, [R1+0xf8] ;  /* 0x0000f800011f7983 */ /* 0x000ee80000300800 */
[----:B------:R-:W3:Y:S04]  /*c480*/  LDL.LU R32, [R1+0xf4] ;  /* 0x0000f40001207983 */ /* 0x000ee80000300800 */
[----:B------:R-:W3:Y:S04]  /*c490*/  LDL.LU R35, [R1+0xe0] ;  /* 0x0000e00001237983 */ /* 0x000ee80000300800 */
[----:B------:R-:W3:Y:S04]  /*c4a0*/  LDL.LU R36, [R1+0xdc] ;  /* 0x0000dc0001247983 */ /* 0x000ee80000300800 */
[----:B------:R-:W3:Y:S04]  /*c4b0*/  LDL.LU R38, [R1+0xd8] ;  /* 0x0000d80001267983 */ /* 0x000ee80000300800 */
[----:B------:R-:W3:Y:S04]  /*c4c0*/  LDL.LU R39, [R1+0xc8] ;  /* 0x0000c80001277983 */ /* 0x000ee80000300800 */
[----:B------:R-:W3:Y:S01]  /*c4d0*/  LDL.LU R40, [R1+0xc4] ;  /* 0x0000c40001287983 */ /* 0x000ee20000300800 */
[----:B------:R-:W-:-:S03]  /*c4e0*/  LOP3.LUT R93, R41, 0x70, RZ, 0x3c, !PT ;  /* 0x00000070295d7812 */ /* 0x000fc600078e3cff */
[----:B------:R-:W3:Y:S01]  /*c4f0*/  LDL.LU R41, [R1+0xc0] ;  /* 0x0000c00001297983 */ /* 0x000ee20000300800 */
[C---:B------:R-:W-:Y:S01]  /*c500*/  IADD3 R6, P0, PT, R3.reuse, UR14, RZ ;  /* 0x0000000e03067c10 */ /* 0x040fe2000ff1e0ff */
[----:B------:R-:W-:Y:S01]  /*c510*/  IMAD R74, R68, UR61, RZ ;  /* 0x0000003d444a7c24 */ /* 0x000fe2000f8e02ff */
[----:B------:R-:W1:Y:S01]  /*c520*/  LDCU UR14, c[0x0][0x3b0] ;  /* 0x00007600ff0e77ac */ /* 0x000e620008000800 */
[----:B------:R-:W-:Y:S04]  /*c530*/  STS.U8 [R93+UR9+0x380], R22 ;  /* 0x000380165d007988 */ /* 0x000fe80008000009 */
[----:B------:R-:W-:Y:S04]  /*c540*/  STS.U8 [R93+UR9+0x780], R21 ;  /* 0x000780155d007988 */ /* 0x000fe80008000009 */
[----:B------:R-:W-:Y:S04]  /*c550*/  STS.U8 [R93+UR9+0xb80], R20 ;  /* 0x000b80145d007988 */ /* 0x000fe80008000009 */
[----:B------:R-:W-:Y:S01]  /*c560*/  STS.U8 [R93+UR9+0xf80], R19 ;  /* 0x000f80135d007988 */ /* 0x000fe20008000009 */
[----:B------:R-:W-:Y:S01]  /*c570*/  LEA.HI.X.SX32 R3, R3, UR15, 0x1, P0 ;  /* 0x0000000f03037c11 */ /* 0x000fe200080f0eff */
[----:B------:R-:W-:Y:S01]  /*c580*/  IMAD R42, R42, UR29, RZ ;  /* 0x0000001d2a2a7c24 */ /* 0x000fe2000f8e02ff */
[----:B------:R-:W0:Y:S01]  /*c590*/  LDCU UR15, c[0x0][0x3b0] ;  /* 0x00007600ff0f77ac */ /* 0x000e220008000800 */
        /* <DEDUP_REMOVED lines=8> */
[----:B------:R1:W-:Y:S01]  /*c620*/  STS.U8 [R93+UR9+0x3380], R10 ;  /* 0x0033800a5d007988 */ /* 0x0003e20008000009 */
[----:B------:R-:W-:-:S02]  /*c630*/  IMAD R43, R43, UR30, RZ ;  /* 0x0000001e2b2b7c24 */ /* 0x000fc4000f8e02ff */
[----:B------:R-:W-:Y:S02]  /*c640*/  IMAD R44, R44, UR31, RZ ;  /* 0x0000001f2c2c7c24 */ /* 0x000fe4000f8e02ff */
[----:B------:R-:W-:Y:S02]  /*c650*/  IMAD R45, R45, UR32, RZ ;  /* 0x000000202d2d7c24 */ /* 0x000fe4000f8e02ff */
[----:B----4-:R-:W-:Y:S02]  /*c660*/  IMAD R7, R81, UR4, RZ ;  /* 0x0000000451077c24 */ /* 0x010fe4000f8e02ff */
[----:B--2---:R-:W-:Y:S02]  /*c670*/  IMAD R8, R83, UR4, RZ ;  /* 0x0000000453087c24 */ /* 0x004fe4000f8e02ff */
[----:B------:R-:W-:Y:S02]  /*c680*/  IMAD R9, R85, UR4, RZ ;  /* 0x0000000455097c24 */ /* 0x000fe4000f8e02ff */
[----:B-1----:R-:W-:-:S02]  /*c690*/  IMAD R10, R87, UR4, RZ ;  /* 0x00000004570a7c24 */ /* 0x002fc4000f8e02ff */
[----:B------:R-:W-:Y:S02]  /*c6a0*/  IMAD R11, R88, UR4, RZ ;  /* 0x00000004580b7c24 */ /* 0x000fe4000f8e02ff */
[----:B------:R-:W-:Y:S02]  /*c6b0*/  IMAD R12, R90, UR4, RZ ;  /* 0x000000045a0c7c24 */ /* 0x000fe4000f8e02ff */
[----:B------:R-:W-:Y:S02]  /*c6c0*/  IMAD R13, R89, UR4, RZ ;  /* 0x00000004590d7c24 */ /* 0x000fe4000f8e02ff */
[----:B------:R-:W-:Y:S02]  /*c6d0*/  IMAD R14, R91, UR4, RZ ;  /* 0x000000045b0e7c24 */ /* 0x000fe4000f8e02ff */
[----:B------:R-:W-:Y:S02]  /*c6e0*/  IMAD R15, R92, UR4, RZ ;  /* 0x000000045c0f7c24 */ /* 0x000fe4000f8e02ff */
[----:B---3--:R-:W-:-:S02]  /*c6f0*/  IMAD R17, R26, UR4, RZ ;  /* 0x000000041a117c24 */ /* 0x008fc4000f8e02ff */
[----:B------:R-:W-:Y:S02]  /*c700*/  IMAD R19, R2, UR4, RZ ;  /* 0x0000000402137c24 */ /* 0x000fe4000f8e02ff */
[----:B------:R-:W-:Y:S01]  /*c710*/  IMAD R20, R0, UR4, RZ ;  /* 0x0000000400147c24 */ /* 0x000fe2000f8e02ff */
[----:B------:R-:W-:Y:S01]  /*c720*/  IADD3 R0, P0, PT, R7, R6, RZ ;  /* 0x0000000607007210 */ /* 0x000fe20007f1e0ff */
[----:B------:R-:W-:-:S03]  /*c730*/  IMAD R21, R4, UR5, RZ ;  /* 0x0000000504157c24 */ /* 0x000fc6000f8e02ff */
[----:B------:R-:W-:Y:S02]  /*c740*/  LEA.HI.X.SX32 R4, R7, R3, 0x1, P0 ;  /* 0x0000000307047211 */ /* 0x000fe400000f0eff */
[-C--:B------:R-:W-:Y:S01]  /*c750*/  IADD3 R2, P2, PT, R8, R6.reuse, RZ ;  /* 0x0000000608027210 */ /* 0x080fe20007f5e0ff */
[----:B------:R1:W-:Y:S04]  /*c760*/  STL [R1+0x1dc], R0 ;  /* 0x0001dc0001007387 */ /* 0x0003e80000100800 */
[----:B------:R2:W-:Y:S04]  /*c770*/  STL [R1+0x1d8], R4 ;  /* 0x0001d80401007387 */ /* 0x0005e80000100800 */
[----:B------:R3:W-:Y:S01]  /*c780*/  STL [R1+0x1e4], R2 ;  /* 0x0001e40201007387 */ /* 0x0007e20000100800 */
[----:B-1----:R-:W-:-:S02]  /*c790*/  IADD3 R0, P6, PT, R9, R6, RZ ;  /* 0x0000000609007210 */ /* 0x002fc40007fde0ff */
[----:B--2---:R-:W-:-:S03]  /*c7a0*/  IADD3 R4, P5, PT, R10, R6, RZ ;  /* 0x000000060a047210 */ /* 0x004fc60007fbe0ff */
[----:B------:R1:W-:Y:S01]  /*c7b0*/  STL [R1+0x1ec], R0 ;  /* 0x0001ec0001007387 */ /* 0x0003e20000100800 */
[-C--:B---3--:R-:W-:Y:S01]  /*c7c0*/  IADD3 R2, P1, PT, R11, R6.reuse, RZ ;  /* 0x000000060b027210 */ /* 0x088fe20007f3e0ff */
[----:B0-----:R-:W-:Y:S02]  /*c7d0*/  IMAD R26, R30, UR13, RZ ;  /* 0x0000000d1e1a7c24 */ /* 0x001fe4000f8e02ff */
[----:B------:R-:W-:Y:S01]  /*c7e0*/  STL [R1+0x210], R4 ;  /* 0x0002100401007387 */ /* 0x000fe20000100800 */
[----:B------:R-:W-:Y:S01]  /*c7f0*/  IMAD R30, R35, UR20, RZ ;  /* 0x00000014231e7c24 */ /* 0x000fe2000f8e02ff */
[-C--:B-1----:R-:W-:Y:S02]  /*c800*/  IADD3 R0, P0, PT, R12, R6.reuse, RZ ;  /* 0x000000060c007210 */ /* 0x082fe40007f1e0ff */
[----:B------:R0:W-:Y:S01]  /*c810*/  STL [R1+0x218], R2 ;  /* 0x0002180201007387 */ /* 0x0001e20000100800 */
[----:B------:R-:W-:Y:S02]  /*c820*/  IMAD R35, R39, UR23, RZ ;  /* 0x0000001727237c24 */ /* 0x000fe4000f8e02ff */
[----:B------:R-:W-:Y:S01]  /*c830*/  IMAD R39, R86, UR26, RZ ;  /* 0x0000001a56277c24 */ /* 0x000fe2000f8e02ff */
[----:B------:R-:W-:-:S02]  /*c840*/  IADD3 R86, P4, PT, R13, R6, RZ ;  /* 0x000000060d567210 */ /* 0x000fc40007f9e0ff */
[-C--:B0-----:R-:W-:Y:S01]  /*c850*/  LEA.HI.X.SX32 R2, R8, R3.reuse, 0x1, P2 ;  /* 0x0000000308027211 */ /* 0x081fe200010f0eff */
[----:B------:R0:W-:Y:S01]  /*c860*/  STL [R1+0x220], R0 ;  /* 0x0002200001007387 */ /* 0x0001e20000100800 */
[----:B------:R-:W-:Y:S01]  /*c870*/  IADD3 R91, P2, PT, R14, R6, RZ ;  /* 0x000000060e5b7210 */ /* 0x000fe20007f5e0ff */
[----:B------:R-:W-:Y:S02]  /*c880*/  IMAD R16, R5, UR4, RZ ;  /* 0x0000000405107c24 */ /* 0x000fe4000f8e02ff */
[----:B------:R1:W-:Y:S01]  /*c890*/  STL [R1+0x1e0], R2 ;  /* 0x0001e00201007387 */ /* 0x0003e20000100800 */
[----:B0-----:R-:W-:-:S03]  /*c8a0*/  LEA.HI.X.SX32 R0, R9, R3, 0x1, P6 ;  /* 0x0000000309007211 */ /* 0x001fc600030f0eff */
[----:B------:R-:W-:Y:S01]  /*c8b0*/  STL [R1+0x228], R86 ;  /* 0x0002285601007387 */ /* 0x000fe20000100800 */
[----:B-1----:R-:W-:-:S03]  /*c8c0*/  IADD3 R2, P6, PT, R15, R6, RZ ;  /* 0x000000060f027210 */ /* 0x002fc60007fde0ff */
[----:B------:R-:W-:Y:S04]  /*c8d0*/  STL [R1+0x818], R86 ;  /* 0x0008185601007387 */ /* 0x000fe80000100800 */
[----:B------:R0:W-:Y:S01]  /*c8e0*/  STL [R1+0x1e8], R0 ;  /* 0x0001e80001007387 */ /* 0x0001e20000100800 */
[----:B------:R-:W-:-:S03]  /*c8f0*/  IMAD R18, R27, UR4, RZ ;  /* 0x000000041b127c24 */ /* 0x000fc6000f8e02ff */
[----:B------:R-:W-:Y:S04]  /*c900*/  STL [R1+0x230], R91 ;  /* 0x0002305b01007387 */ /* 0x000fe80000100800 */
[----:B------:R1:W-:Y:S01]  /*c910*/  STL [R1+0x238], R2 ;  /* 0x0002380201007387 */ /* 0x0003e20000100800 */
[-C--:B0-----:R-:W-:Y:S02]  /*c920*/  LEA.HI.X.SX32 R0, R10, R3.reuse, 0x1, P5 ;  /* 0x000000030a007211 */ /* 0x081fe400028f0eff */
[----:B------:R-:W-:Y:S01]  /*c930*/  IADD3 R4, P5, PT, R16, R6, RZ ;  /* 0x0000000610047210 */ /* 0x000fe20007fbe0ff */
[----:B------:R0:W-:Y:S01]  /*c940*/  STL [R1+0x81c], R91 ;  /* 0x00081c5b01007387 */ /* 0x0001e20000100800 */
[----:B-1----:R-:W-:-:S03]  /*c950*/  LEA.HI.X.SX32 R2, R11, R3, 0x1, P1 ;  /* 0x000000030b027211 */ /* 0x002fc600008f0eff */
[----:B------:R1:W-:Y:S04]  /*c960*/  STL [R1+0x1f0], R0 ;  /* 0x0001f00001007387 */ /* 0x0003e80000100800 */
[----:B------:R-:W-:Y:S01]  /*c970*/  STL [R1+0x240], R4 ;  /* 0x0002400401007387 */ /* 0x000fe20000100800 */
[----:B0-----:R-:W-:-:S03]  /*c980*/  LEA.HI.X.SX32 R91, R12, R3, 0x1, P0 ;  /* 0x000000030c5b7211 */ /* 0x001fc600000f0eff */
[----:B------:R0:W-:Y:S01]  /*c990*/  STL [R1+0x214], R2 ;  /* 0x0002140201007387 */ /* 0x0001e20000100800 */
[----:B-1----:R-:W-:Y:S02]  /*c9a0*/  IADD3 R0, P1, PT, R17, R6, RZ ;  /* 0x0000000611007210 */ /* 0x002fe40007f3e0ff */
[----:B------:R-:W-:-:S03]  /*c9b0*/  LEA.HI.X.SX32 R68, R13, R3, 0x1, P4 ;  /* 0x000000030d447211 */ /* 0x000fc600020f0eff */
[----:B------:R1:W-:Y:S01]  /*c9c0*/  STL [R1+0x248], R0 ;  /* 0x0002480001007387 */ /* 0x0003e20000100800 */
[----:B0-----:R-:W-:Y:S02]  /*c9d0*/  IADD3 R2, P0, PT, R18, R6, RZ ;  /* 0x0000000612027210 */ /* 0x001fe40007f1e0ff */
[----:B------:R-:W-:-:S03]  /*c9e0*/  LEA.HI.X.SX32 R92, R14, R3, 0x1, P2 ;  /* 0x000000030e5c7211 */ /* 0x000fc600010f0eff */
[----:B------:R-:W-:Y:S01]  /*c9f0*/  STL [R1+0x250], R2 ;  /* 0x0002500201007387 */ /* 0x000fe20000100800 */
[----:B-1----:R-:W-:-:S03]  /*ca00*/  IADD3 R0, P4, PT, R19, R6, RZ ;  /* 0x0000000613007210 */ /* 0x002fc60007f9e0ff */
[----:B------:R-:W-:Y:S01]  /*ca10*/  STL [R1+0x21c], R91 ;  /* 0x00021c5b01007387 */ /* 0x000fe20000100800 */
[----:B------:R-:W-:Y:S01]  /*ca20*/  IADD3 R5, P2, PT, R20, R6, RZ ;  /* 0x0000000614057210 */ /* 0x000fe20007f5e0ff */
[----:B------:R-:W-:Y:S02]  /*ca30*/  IMAD R27, R31, UR16, RZ ;  /* 0x000000101f1b7c24 */ /* 0x000fe4000f8e02ff */
[----:B------:R-:W-:Y:S01]  /*ca40*/  STL [R1+0x820], R91 ;  /* 0x0008205b01007387 */ /* 0x000fe20000100800 */
[----:B------:R-:W-:-:S03]  /*ca50*/  IMAD R31, R36, UR21, RZ ;  /* 0x00000015241f7c24 */ /* 0x000fc6000f8e02ff */
[----:B------:R0:W-:Y:S01]  /*ca60*/  STL [R1+0x258], R0 ;  /* 0x0002580001007387 */ /* 0x0001e20000100800 */
[----:B------:R-:W-:Y:S02]  /*ca70*/  IMAD R36, R40, UR24, RZ ;  /* 0x0000001828247c24 */ /* 0x000fe4000f8e02ff */
[----:B------:R-:W-:Y:S01]  /*ca80*/  IMAD R40, R73, UR27, RZ ;  /* 0x0000001b49287c24 */ /* 0x000fe2000f8e02ff */
[----:B------:R-:W-:Y:S01]  /*ca90*/  STL [R1+0x224], R68 ;  /* 0x0002244401007387 */ /* 0x000fe20000100800 */
[----:B------:R-:W-:Y:S01]  /*caa0*/  IMAD R22, R25, UR7, RZ ;  /* 0x0000000719167c24 */ /* 0x000fe2000f8e02ff */
[-C--:B0-----:R-:W-:Y:S02]  /*cab0*/  LEA.HI.X.SX32 R0, R15, R3.reuse, 0x1, P6 ;  /* 0x000000030f007211 */ /* 0x081fe400030f0eff */
[----:B------:R-:W-:Y:S01]  /*cac0*/  STL [R1+0x824], R68 ;  /* 0x0008244401007387 */ /* 0x000fe20000100800 */
[----:B------:R-:W-:Y:S01]  /*cad0*/  IMAD R73, R82, UR60, RZ ;  /* 0x0000003c52497c24 */ /* 0x000fe2000f8e02ff */
[----:B------:R-:W-:Y:S01]  /*cae0*/  IADD3 R82, P6, PT, R21, R6, RZ ;  /* 0x0000000615527210 */ /* 0x000fe20007fde0ff */
[----:B------:R-:W-:Y:S01]  /*caf0*/  IMAD R25, R29, UR12, RZ ;  /* 0x0000000c1d197c24 */ /* 0x000fe2000f8e02ff */
[----:B------:R-:W-:Y:S01]  /*cb00*/  STL [R1+0x260], R5 ;  /* 0x0002600501007387 */ /* 0x000fe20000100800 */
[----:B------:R-:W-:-:S03]  /*cb10*/  LEA.HI.X.SX32 R4, R17, R3, 0x1, P1 ;  /* 0x0000000311047211 */ /* 0x000fc600008f0eff */
[----:B------:R0:W-:Y:S01]  /*cb20*/  STL [R1+0x234], R0 ;  /* 0x0002340001007387 */ /* 0x0001e20000100800 */
[----:B------:R-:W-:-:S03]  /*cb30*/  IADD3 R2, P1, PT, R25, R6, RZ ;  /* 0x0000000619027210 */ /* 0x000fc60007f3e0ff */
[----:B------:R-:W-:Y:S04]  /*cb40*/  STL [R1+0x828], R5 ;  /* 0x0008280501007387 */ /* 0x000fe80000100800 */
[----:B------:R-:W-:Y:S01]  /*cb50*/  STL [R1+0x22c], R92 ;  /* 0x00022c5c01007387 */ /* 0x000fe20000100800 */
[----:B0-----:R-:W-:-:S03]  /*cb60*/  LEA.HI.X.SX32 R0, R16, R3, 0x1, P5 ;  /* 0x0000000310007211 */ /* 0x001fc600028f0eff */
[----:B------:R-:W-:Y:S01]  /*cb70*/  STL [R1+0x82c], R92 ;  /* 0x00082c5c01007387 */ /* 0x000fe20000100800 */
[----:B------:R-:W-:-:S03]  /*cb80*/  IADD3 R89, P5, PT, R22, R6, RZ ;  /* 0x0000000616597210 */ /* 0x000fc60007fbe0ff */
[----:B------:R-:W-:Y:S04]  /*cb90*/  STL [R1+0x268], R82 ;  /* 0x0002685201007387 */ /* 0x000fe80000100800 */
[----:B------:R0:W-:Y:S04]  /*cba0*/  STL [R1+0x23c], R0 ;  /* 0x00023c0001007387 */ /* 0x0001e80000100800 */
[----:B------:R1:W-:Y:S04]  /*cbb0*/  STL [R1+0x830], R82 ;  /* 0x0008305201007387 */ /* 0x0003e80000100800 */
[----:B------:R-:W-:Y:S01]  /*cbc0*/  STL [R1+0x244], R4 ;  /* 0x0002440401007387 */ /* 0x000fe20000100800 */
[----:B0-----:R-:W-:-:S03]  /*cbd0*/  LEA.HI.X.SX32 R0, R18, R3, 0x1, P0 ;  /* 0x0000000312007211 */ /* 0x001fc600000f0eff */
[----:B------:R-:W-:Y:S04]  /*cbe0*/  STL [R1+0x270], R89 ;  /* 0x0002705901007387 */ /* 0x000fe80000100800 */
[----:B------:R0:W-:Y:S01]  /*cbf0*/  STL [R1+0x278], R2 ;  /* 0x0002780201007387 */ /* 0x0001e20000100800 */
[----:B------:R-:W-:-:S03]  /*cc00*/  IMAD R29, R32, UR17, RZ ;  /* 0x00000011201d7c24 */ /* 0x000fc6000f8e02ff */
[----:B------:R-:W-:Y:S01]  /*cc10*/  STL [R1+0x834], R89 ;  /* 0x0008345901007387 */ /* 0x000fe20000100800 */
[----:B-1----:R-:W-:-:S03]  /*cc20*/  LEA.HI.X.SX32 R82, R19, R3, 0x1, P4 ;  /* 0x0000000313527211 */ /* 0x002fc600020f0eff */
[----:B------:R1:W-:Y:S01]  /*cc30*/  STL [R1+0x24c], R0 ;  /* 0x00024c0001007387 */ /* 0x0003e20000100800 */
[----:B------:R-:W-:Y:S01]  /*cc40*/  IMAD R32, R38, UR22, RZ ;  /* 0x0000001626207c24 */ /* 0x000fe2000f8e02ff */
[-C--:B0-----:R-:W-:Y:S01]  /*cc50*/  IADD3 R2, P4, PT, R27, R6.reuse, RZ ;  /* 0x000000061b027210 */ /* 0x081fe20007f9e0ff */
[----:B------:R-:W-:Y:S01]  /*cc60*/  IMAD R38, R41, UR25, RZ ;  /* 0x0000001929267c24 */ /* 0x000fe2000f8e02ff */
[-C--:B------:R-:W-:Y:S02]  /*cc70*/  LEA.HI.X.SX32 R86, R20, R3.reuse, 0x1, P2 ;  /* 0x0000000314567211 */ /* 0x080fe400010f0eff */
[----:B-1----:R-:W-:Y:S01]  /*cc80*/  IADD3 R0, P0, PT, R26, R6, RZ ;  /* 0x000000061a007210 */ /* 0x002fe20007f1e0ff */
[----:B------:R-:W-:Y:S02]  /*cc90*/  IMAD R41, R72, UR28, RZ ;  /* 0x0000001c48297c24 */ /* 0x000fe4000f8e02ff */
[----:B------:R-:W-:Y:S02]  /*cca0*/  IMAD R72, R84, UR59, RZ ;  /* 0x0000003b54487c24 */ /* 0x000fe4000f8e02ff */
[----:B------:R0:W-:Y:S01]  /*ccb0*/  STL [R1+0x280], R0 ;  /* 0x0002800001007387 */ /* 0x0001e20000100800 */
[----:B------:R-:W-:-:S02]  /*ccc0*/  LEA.HI.X.SX32 R84, R21, R3, 0x1, P6 ;  /* 0x0000000315547211 */ /* 0x000fc400030f0eff */
[-C--:B------:R-:W-:Y:S01]  /*ccd0*/  IADD3 R5, P6, PT, R30, R6.reuse, RZ ;  /* 0x000000061e057210 */ /* 0x080fe20007fde0ff */
[----:B------:R1:W-:Y:S01]  /*cce0*/  STL [R1+0x288], R2 ;  /* 0x0002880201007387 */ /* 0x0003e20000100800 */
[----:B0-----:R-:W-:-:S03]  /*ccf0*/  IADD3 R0, P2, PT, R29, R6, RZ ;  /* 0x000000061d007210 */ /* 0x001fc60007f5e0ff */
[----:B------:R-:W-:Y:S01]  /*cd00*/  STL [R1+0x254], R82 ;  /* 0x0002545201007387 */ /* 0x000fe20000100800 */
[----:B------:R-:W-:-:S03]  /*cd10*/  LEA.HI.X.SX32 R90, R22, R3, 0x1, P5 ;  /* 0x00000003165a7211 */ /* 0x000fc600028f0eff */
[----:B------:R-:W-:Y:S01]  /*cd20*/  STL [R1+0x838], R82 ;  /* 0x0008385201007387 */ /* 0x000fe20000100800 */
[----:B-1----:R-:W-:-:S03]  /*cd30*/  LEA.HI.X.SX32 R2, R25, R3, 0x1, P1 ;  /* 0x0000000319027211 */ /* 0x002fc600008f0eff */
[----:B------:R0:W-:Y:S04]  /*cd40*/  STL [R1+0x290], R0 ;  /* 0x0002900001007387 */ /* 0x0001e80000100800 */
[----:B------:R-:W-:Y:S04]  /*cd50*/  STL [R1+0x25c], R86 ;  /* 0x00025c5601007387 */ /* 0x000fe80000100800 */
[----:B------:R-:W-:Y:S01]  /*cd60*/  STL [R1+0x83c], R86 ;  /* 0x00083c5601007387 */ /* 0x000fe20000100800 */
[----:B0-----:R-:W-:-:S03]  /*cd70*/  IADD3 R0, P5, PT, R31, R6, RZ ;  /* 0x000000061f007210 */ /* 0x001fc60007fbe0ff */
[----:B------:R-:W-:Y:S04]  /*cd80*/  STL [R1+0x298], R5 ;  /* 0x0002980501007387 */ /* 0x000fe80000100800 */
[----:B------:R-:W-:Y:S04]  /*cd90*/  STL [R1+0x840], R5 ;  /* 0x0008400501007387 */ /* 0x000fe80000100800 */
[----:B------:R-:W-:Y:S01]  /*cda0*/  STL [R1+0x264], R84 ;  /* 0x0002645401007387 */ /* 0x000fe20000100800 */
[----:B------:R-:W-:-:S03]  /*cdb0*/  IADD3 R21, P1, PT, R32, R6, RZ ;  /* 0x0000000620157210 */ /* 0x000fc60007f3e0ff */
[----:B------:R-:W-:Y:S04]  /*cdc0*/  STL [R1+0x844], R84 ;  /* 0x0008445401007387 */ /* 0x000fe80000100800 */
[----:B------:R-:W-:Y:S04]  /*cdd0*/  STL [R1+0x2a0], R0 ;  /* 0x0002a00001007387 */ /* 0x000fe80000100800 */
[----:B------:R0:W-:Y:S04]  /*cde0*/  STL [R1+0x274], R2 ;  /* 0x0002740201007387 */ /* 0x0001e80000100800 */
[----:B------:R1:W-:Y:S04]  /*cdf0*/  STL [R1+0x848], R0 ;  /* 0x0008480001007387 */ /* 0x0003e80000100800 */
[----:B------:R-:W-:Y:S01]  /*ce00*/  STL [R1+0x26c], R90 ;  /* 0x00026c5a01007387 */ /* 0x000fe20000100800 */
[----:B0-----:R-:W-:-:S02]  /*ce10*/  LEA.HI.X.SX32 R2, R27, R3, 0x1, P4 ;  /* 0x000000031b027211 */ /* 0x001fc400020f0eff */
[----:B-1----:R-:W-:Y:S01]  /*ce20*/  LEA.HI.X.SX32 R0, R26, R3, 0x1, P0 ;  /* 0x000000031a007211 */ /* 0x002fe200000f0eff */
[----:B------:R-:W-:Y:S01]  /*ce30*/  STL [R1+0x84c], R90 ;  /* 0x00084c5a01007387 */ /* 0x000fe20000100800 */
[----:B------:R-:W-:-:S03]  /*ce40*/  IADD3 R87, P0, PT, R35, R6, RZ ;  /* 0x0000000623577210 */ /* 0x000fc60007f1e0ff */
[----:B------:R-:W-:Y:S04]  /*ce50*/  STL [R1+0x2a8], R21 ;  /* 0x0002a81501007387 */ /* 0x000fe80000100800 */
[----:B------:R0:W-:Y:S01]  /*ce60*/  STL [R1+0x27c], R0 ;  /* 0x00027c0001007387 */ /* 0x0001e20000100800 */
[----:B------:R-:W-:-:S03]  /*ce70*/  LEA.HI.X.SX32 R84, R29, R3, 0x1, P2 ;  /* 0x000000031d547211 */ /* 0x000fc600010f0eff */
[----:B------:R-:W-:Y:S01]  /*ce80*/  STL [R1+0x850], R21 ;  /* 0x0008501501007387 */ /* 0x000fe20000100800 */
[----:B0-----:R-:W-:-:S03]  /*ce90*/  IADD3 R0, P4, PT, R36, R6, RZ ;  /* 0x0000000624007210 */ /* 0x001fc60007f9e0ff */
[----:B------:R-:W-:Y:S04]  /*cea0*/  STL [R1+0x284], R2 ;  /* 0x0002840201007387 */ /* 0x000fe80000100800 */
[----:B------:R-:W-:Y:S04]  /*ceb0*/  STL [R1+0x2b0], R87 ;  /* 0x0002b05701007387 */ /* 0x000fe80000100800 */
[----:B------:R0:W-:Y:S01]  /*cec0*/  STL [R1+0x2b8], R0 ;  /* 0x0002b80001007387 */ /* 0x0001e20000100800 */
[----:B------:R-:W-:-:S03]  /*ced0*/  LEA.HI.X.SX32 R92, R30, R3, 0x1, P6 ;  /* 0x000000031e5c7211 */ /* 0x000fc600030f0eff */
[----:B------:R-:W-:Y:S01]  /*cee0*/  STL [R1+0x854], R87 ;  /* 0x0008545701007387 */ /* 0x000fe20000100800 */
[----:B0-----:R-:W-:-:S03]  /*cef0*/  IADD3 R0, P2, PT, R38, R6, RZ ;  /* 0x0000000626007210 */ /* 0x001fc60007f5e0ff */
[----:B------:R-:W-:Y:S01]  /*cf00*/  STL [R1+0x28c], R84 ;  /* 0x00028c5401007387 */ /* 0x000fe20000100800 */
[----:B------:R-:W-:-:S03]  /*cf10*/  LEA.HI.X.SX32 R2, R31, R3, 0x1, P5 ;  /* 0x000000031f027211 */ /* 0x000fc600028f0eff */
[----:B------:R0:W-:Y:S01]  /*cf20*/  STL [R1+0x2c0], R0 ;  /* 0x0002c00001007387 */ /* 0x0001e20000100800 */
[----:B------:R-:W-:-:S03]  /*cf30*/  IADD3 R86, P5, PT, R40, R6, RZ ;  /* 0x0000000628567210 */ /* 0x000fc60007fbe0ff */
[----:B------:R-:W-:Y:S01]  /*cf40*/  STL [R1+0x858], R84 ;  /* 0x0008585401007387 */ /* 0x000fe20000100800 */
[----:B0-----:R-:W-:Y:S02]  /*cf50*/  IADD3 R0, P6, PT, R39, R6, RZ ;  /* 0x0000000627007210 */ /* 0x001fe40007fde0ff */
[----:B------:R-:W-:-:S03]  /*cf60*/  LEA.HI.X.SX32 R22, R32, R3, 0x1, P1 ;  /* 0x0000000320167211 */ /* 0x000fc600008f0eff */
[----:B------:R0:W-:Y:S01]  /*cf70*/  STL [R1+0x2c8], R0 ;  /* 0x0002c80001007387 */ /* 0x0001e20000100800 */
[----:B------:R-:W-:-:S03]  /*cf80*/  IADD3 R91, P1, PT, R41, R6, RZ ;  /* 0x00000006295b7210 */ /* 0x000fc60007f3e0ff */
[----:B------:R-:W-:Y:S01]  /*cf90*/  STL [R1+0x294], R92 ;  /* 0x0002945c01007387 */ /* 0x000fe20000100800 */
[----:B------:R-:W-:-:S03]  /*cfa0*/  LEA.HI.X.SX32 R88, R35, R3, 0x1, P0 ;  /* 0x0000000323587211 */ /* 0x000fc600000f0eff */
[----:B------:R-:W-:Y:S01]  /*cfb0*/  STL [R1+0x85c], R92 ;  /* 0x00085c5c01007387 */ /* 0x000fe20000100800 */
[----:B------:R-:W-:-:S03]  /*cfc0*/  IADD3 R4, P0, PT, R42, R6, RZ ;  /* 0x000000062a047210 */ /* 0x000fc60007f1e0ff */
[----:B------:R-:W-:Y:S01]  /*cfd0*/  STL [R1+0x2d0], R86 ;  /* 0x0002d05601007387 */ /* 0x000fe20000100800 */
[----:B0-----:R-:W-:-:S03]  /*cfe0*/  LEA.HI.X.SX32 R0, R36, R3, 0x1, P4 ;  /* 0x0000000324007211 */ /* 0x001fc600020f0eff */
[----:B------:R-:W-:Y:S04]  /*cff0*/  STL [R1+0x860], R86 ;  /* 0x0008605601007387 */ /* 0x000fe80000100800 */
[----:B------:R-:W-:Y:S04]  /*d000*/  STL [R1+0x29c], R2 ;  /* 0x00029c0201007387 */ /* 0x000fe80000100800 */
[----:B------:R-:W-:Y:S04]  /*d010*/  STL [R1+0x864], R2 ;  /* 0x0008640201007387 */ /* 0x000fe80000100800 */
[----:B------:R-:W-:Y:S04]  /*d020*/  STL [R1+0x2d8], R91 ;  /* 0x0002d85b01007387 */ /* 0x000fe80000100800 */
[----:B------:R-:W-:Y:S01]  /*d030*/  STL [R1+0x868], R91 ;  /* 0x0008685b01007387 */ /* 0x000fe20000100800 */
[----:B------:R-:W-:-:S03]  /*d040*/  IADD3 R19, P4, PT, R43, R6, RZ ;  /* 0x000000062b137210 */ /* 0x000fc60007f9e0ff */
[----:B------:R-:W-:Y:S04]  /*d050*/  STL [R1+0x2a4], R22 ;  /* 0x0002a41601007387 */ /* 0x000fe80000100800 */
[----:B------:R-:W-:Y:S04]  /*d060*/  STL [R1+0x86c], R22 ;  /* 0x00086c1601007387 */ /* 0x000fe80000100800 */
[----:B------:R-:W-:Y:S04]  /*d070*/  STL [R1+0x2e0], R4 ;  /* 0x0002e00401007387 */ /* 0x000fe80000100800 */
[----:B------:R0:W-:Y:S04]  /*d080*/  STL [R1+0x2b4], R0 ;  /* 0x0002b40001007387 */ /* 0x0001e80000100800 */
[----:B------:R-:W-:Y:S01]  /*d090*/  STL [R1+0x870], R4 ;  /* 0x0008700401007387 */ /* 0x000fe20000100800 */
[----:B------:R-:W-:-:S03]  /*d0a0*/  LEA.HI.X.SX32 R84, R39, R3, 0x1, P6 ;  /* 0x0000000327547211 */ /* 0x000fc600030f0eff */
[----:B------:R-:W-:Y:S01]  /*d0b0*/  STL [R1+0x2ac], R88 ;  /* 0x0002ac5801007387 */ /* 0x000fe20000100800 */
[----:B0-----:R-:W-:-:S03]  /*d0c0*/  LEA.HI.X.SX32 R0, R38, R3, 0x1, P2 ;  /* 0x0000000326007211 */ /* 0x001fc600010f0eff */
[----:B------:R-:W-:Y:S01]  /*d0d0*/  STL [R1+0x874], R88 ;  /* 0x0008745801007387 */ /* 0x000fe20000100800 */
[----:B------:R-:W-:-:S03]  /*d0e0*/  IADD3 R83, P2, PT, R44, R6, RZ ;  /* 0x000000062c537210 */ /* 0x000fc60007f5e0ff */
[----:B------:R-:W-:Y:S01]  /*d0f0*/  STL [R1+0x2e8], R19 ;  /* 0x0002e81301007387 */ /* 0x000fe20000100800 */
[----:B------:R-:W-:-:S03]  /*d100*/  IMAD R46, R46, UR33, RZ ;  /* 0x000000212e2e7c24 */ /* 0x000fc6000f8e02ff */
[----:B------:R0:W-:Y:S01]  /*d110*/  STL [R1+0x2bc], R0 ;  /* 0x0002bc0001007387 */ /* 0x0001e20000100800 */
[----:B------:R-:W-:-:S03]  /*d120*/  LEA.HI.X.SX32 R5, R40, R3, 0x1, P5 ;  /* 0x0000000328057211 */ /* 0x000fc600028f0eff */
[----:B------:R-:W-:Y:S01]  /*d130*/  STL [R1+0x878], R19 ;  /* 0x0008781301007387 */ /* 0x000fe20000100800 */
[-C--:B------:R-:W-:Y:S02]  /*d140*/  LEA.HI.X.SX32 R68, R41, R3.reuse, 0x1, P1 ;  /* 0x0000000329447211 */ /* 0x080fe400008f0eff */
[-C--:B0-----:R-:W-:Y:S01]  /*d150*/  IADD3 R0, P6, PT, R45, R6.reuse, RZ ;  /* 0x000000062d007210 */ /* 0x081fe20007fde0ff */
[----:B------:R-:W-:Y:S01]  /*d160*/  STL [R1+0x2f0], R83 ;  /* 0x0002f05301007387 */ /* 0x000fe20000100800 */
[-C--:B------:R-:W-:Y:S01]  /*d170*/  LEA.HI.X.SX32 R42, R42, R3.reuse, 0x1, P0 ;  /* 0x000000032a2a7211 */ /* 0x080fe200000f0eff */
[----:B------:R-:W-:Y:S01]  /*d180*/  IMAD R48, R48, UR34, RZ ;  /* 0x0000002230307c24 */ /* 0x000fe2000f8e02ff */
[----:B------:R-:W-:Y:S01]  /*d190*/  IADD3 R91, P0, PT, R46, R6, RZ ;  /* 0x000000062e5b7210 */ /* 0x000fe20007f1e0ff */
[----:B------:R0:W-:Y:S01]  /*d1a0*/  STL [R1+0x2f8], R0 ;  /* 0x0002f80001007387 */ /* 0x0001e20000100800 */
[----:B------:R-:W-:Y:S01]  /*d1b0*/  IMAD R49, R49, UR35, RZ ;  /* 0x0000002331317c24 */ /* 0x000fe2000f8e02ff */
[----:B------:R-:W-:-:S02]  /*d1c0*/  LEA.HI.X.SX32 R20, R43, R3, 0x1, P4 ;  /* 0x000000032b147211 */ /* 0x000fc400020f0eff */
[----:B------:R1:W-:Y:S01]  /*d1d0*/  STL [R1+0x87c], R83 ;  /* 0x00087c5301007387 */ /* 0x0003e20000100800 */
[----:B------:R-:W-:-:S03]  /*d1e0*/  IMAD R51, R51, UR36, RZ ;  /* 0x0000002433337c24 */ /* 0x000fc6000f8e02ff */
[----:B------:R-:W-:Y:S01]  /*d1f0*/  STL [R1+0x2c4], R84 ;  /* 0x0002c45401007387 */ /* 0x000fe20000100800 */
[-C--:B------:R-:W-:Y:S02]  /*d200*/  LEA.HI.X.SX32 R85, R44, R3.reuse, 0x1, P2 ;  /* 0x000000032c557211 */ /* 0x080fe400010f0eff */
[-C--:B0-----:R-:W-:Y:S01]  /*d210*/  LEA.HI.X.SX32 R0, R45, R3.reuse, 0x1, P6 ;  /* 0x000000032d007211 */ /* 0x081fe200030f0eff */
[----:B------:R-:W-:Y:S01]  /*d220*/  STL [R1+0x880], R84 ;  /* 0x0008805401007387 */ /* 0x000fe20000100800 */
[----:B------:R-:W-:-:S03]  /*d230*/  LEA.HI.X.SX32 R22, R46, R3, 0x1, P0 ;  /* 0x000000032e167211 */ /* 0x000fc600000f0eff */
[----:B------:R-:W-:Y:S01]  /*d240*/  STL [R1+0x2cc], R5 ;  /* 0x0002cc0501007387 */ /* 0x000fe20000100800 */
[----:B------:R-:W-:-:S03]  /*d250*/  IADD3 R21, P0, PT, R48, R6, RZ ;  /* 0x0000000630157210 */ /* 0x000fc60007f1e0ff */
[----:B------:R-:W-:Y:S01]  /*d260*/  STL [R1+0x2d4], R68 ;  /* 0x0002d44401007387 */ /* 0x000fe20000100800 */
[----:B------:R-:W-:Y:S01]  /*d270*/  IMAD R53, R53, UR37, RZ ;  /* 0x0000002535357c24 */ /* 0x000fe2000f8e02ff */
[-C--:B------:R-:W-:Y:S02]  /*d280*/  IADD3 R89, P1, PT, R49, R6.reuse, RZ ;  /* 0x0000000631597210 */ /* 0x080fe40007f3e0ff */
[----:B------:R-:W-:Y:S01]  /*d290*/  STL [R1+0x300], R91 ;  /* 0x0003005b01007387 */ /* 0x000fe20000100800 */
[----:B------:R-:W-:-:S03]  /*d2a0*/  IADD3 R46, P2, PT, R51, R6, RZ ;  /* 0x00000006332e7210 */ /* 0x000fc60007f5e0ff */
[----:B------:R-:W-:Y:S01]  /*d2b0*/  STL [R1+0x2dc], R42 ;  /* 0x0002dc2a01007387 */ /* 0x000fe20000100800 */
[----:B------:R-:W-:Y:S01]  /*d2c0*/  IMAD R54, R54, UR38, RZ ;  /* 0x0000002636367c24 */ /* 0x000fe2000f8e02ff */
[----:B------:R-:W-:Y:S02]  /*d2d0*/  LEA.HI.X.SX32 R87, R48, R3, 0x1, P0 ;  /* 0x0000000330577211 */ /* 0x000fe400000f0eff */
[----:B------:R-:W-:Y:S01]  /*d2e0*/  STL [R1+0x2e4], R20 ;  /* 0x0002e41401007387 */ /* 0x000fe20000100800 */
[----:B------:R-:W-:-:S03]  /*d2f0*/  IMAD R55, R55, UR39, RZ ;  /* 0x0000002737377c24 */ /* 0x000fc6000f8e02ff */
[----:B------:R0:W-:Y:S01]  /*d300*/  STL [R1+0x2f4], R0 ;  /* 0x0002f40001007387 */ /* 0x0001e20000100800 */
[----:B------:R-:W-:-:S03]  /*d310*/  LEA.HI.X.SX32 R82, R49, R3, 0x1, P1 ;  /* 0x0000000331527211 */ /* 0x000fc600008f0eff */
[----:B------:R-:W-:Y:S01]  /*d320*/  STL [R1+0x2ec], R85 ;  /* 0x0002ec5501007387 */ /* 0x000fe20000100800 */
[----:B------:R-:W-:-:S03]  /*d330*/  LEA.HI.X.SX32 R51, R51, R3, 0x1, P2 ;  /* 0x0000000333337211 */ /* 0x000fc600010f0eff */
[----:B------:R-:W-:Y:S01]  /*d340*/  STL [R1+0x2fc], R22 ;  /* 0x0002fc1601007387 */ /* 0x000fe20000100800 */
[-C--:B------:R-:W-:Y:S01]  /*d350*/  IADD3 R35, P0, PT, R53, R6.reuse, RZ ;  /* 0x0000000635237210 */ /* 0x080fe20007f1e0ff */
[----:B------:R-:W-:Y:S02]  /*d360*/  IMAD R57, R57, UR40, RZ ;  /* 0x0000002839397c24 */ /* 0x000fe4000f8e02ff */
[----:B------:R-:W-:Y:S01]  /*d370*/  STL [R1+0x308], R21 ;  /* 0x0003081501007387 */ /* 0x000fe20000100800 */
[----:B------:R-:W-:-:S03]  /*d380*/  IADD3 R17, P1, PT, R54, R6, RZ ;  /* 0x0000000636117210 */ /* 0x000fc60007f3e0ff */
[----:B------:R-:W2:Y:S01]  /*d390*/  LDL R48, [R1+0x2f8] ;  /* 0x0002f80001307983 */ /* 0x000ea20000100800 */
[----:B------:R-:W-:-:S03]  /*d3a0*/  IMAD R60, R60, UR41, RZ ;  /* 0x000000293c3c7c24 */ /* 0x000fc6000f8e02ff */
[----:B------:R-:W3:Y:S01]  /*d3b0*/  LDL R49, [R1+0x2b8] ;  /* 0x0002b80001317983 */ /* 0x000ee20000100800 */
[----:B------:R-:W-:-:S03]  /*d3c0*/  IADD3 R80, P2, PT, R55, R6, RZ ;  /* 0x0000000637507210 */ /* 0x000fc60007f5e0ff */
[----:B------:R-:W-:Y:S01]  /*d3d0*/  STL [R1+0x310], R89 ;  /* 0x0003105901007387 */ /* 0x000fe20000100800 */
[----:B------:R-:W-:Y:S01]  /*d3e0*/  IMAD R61, R61, UR42, RZ ;  /* 0x0000002a3d3d7c24 */ /* 0x000fe2000f8e02ff */
[-C--:B------:R-:W-:Y:S02]  /*d3f0*/  LEA.HI.X.SX32 R36, R53, R3.reuse, 0x1, P0 ;  /* 0x0000000335247211 */ /* 0x080fe400000f0eff */
[----:B------:R-:W-:Y:S01]  /*d400*/  STL [R1+0x304], R87 ;  /* 0x0003045701007387 */ /* 0x000fe20000100800 */
[----:B------:R-:W-:-:S03]  /*d410*/  LEA.HI.X.SX32 R18, R54, R3, 0x1, P1 ;  /* 0x0000000336127211 */ /* 0x000fc600008f0eff */
[----:B------:R-:W-:Y:S01]  /*d420*/  STL [R1+0x318], R46 ;  /* 0x0003182e01007387 */ /* 0x000fe20000100800 */
[----:B-1----:R-:W-:-:S03]  /*d430*/  IADD3 R83, P0, PT, R57, R6, RZ ;  /* 0x0000000639537210 */ /* 0x002fc60007f1e0ff */
[----:B------:R-:W-:Y:S01]  /*d440*/  STL [R1+0x30c], R82 ;  /* 0x00030c5201007387 */ /* 0x000fe20000100800 */
[----:B------:R-:W-:-:S03]  /*d450*/  LEA.HI.X.SX32 R81, R55, R3, 0x1, P2 ;  /* 0x0000000337517211 */ /* 0x000fc600010f0eff */
[----:B------:R-:W-:Y:S01]  /*d460*/  STL [R1+0x314], R51 ;  /* 0x0003143301007387 */ /* 0x000fe20000100800 */
[----:B------:R-:W-:-:S03]  /*d470*/  IADD3 R86, P1, PT, R60, R6, RZ ;  /* 0x000000063c567210 */ /* 0x000fc60007f3e0ff */
[----:B------:R-:W4:Y:S01]  /*d480*/  LDL R53, [R1+0x2b4] ;  /* 0x0002b40001357983 */ /* 0x000f220000100800 */
[----:B------:R-:W-:Y:S01]  /*d490*/  IMAD R64, R64, UR43, RZ ;  /* 0x0000002b40407c24 */ /* 0x000fe2000f8e02ff */
[----:B0-----:R-:W-:Y:S02]  /*d4a0*/  IADD3 R0, P2, PT, R61, R6, RZ ;  /* 0x000000063d007210 */ /* 0x001fe40007f5e0ff */
[----:B------:R-:W-:Y:S01]  /*d4b0*/  STL [R1+0x320], R35 ;  /* 0x0003202301007387 */ /* 0x000fe20000100800 */
[----:B------:R-:W-:-:S03]  /*d4c0*/  LEA.HI.X.SX32 R84, R57, R3, 0x1, P0 ;  /* 0x0000000339547211 */ /* 0x000fc600000f0eff */
[----:B------:R-:W-:Y:S01]  /*d4d0*/  STL [R1+0x328], R17 ;  /* 0x0003281101007387 */ /* 0x000fe20000100800 */
[----:B------:R-:W-:-:S03]  /*d4e0*/  IMAD R65, R65, UR44, RZ ;  /* 0x0000002c41417c24 */ /* 0x000fc6000f8e02ff */
[----:B------:R-:W-:Y:S01]  /*d4f0*/  STL [R1+0x31c], R36 ;  /* 0x00031c2401007387 */ /* 0x000fe20000100800 */
[----:B------:R-:W-:Y:S01]  /*d500*/  IMAD R67, R67, UR45, RZ ;  /* 0x0000002d43437c24 */ /* 0x000fe2000f8e02ff */
[-C--:B------:R-:W-:Y:S02]  /*d510*/  LEA.HI.X.SX32 R2, R60, R3.reuse, 0x1, P1 ;  /* 0x000000033c027211 */ /* 0x080fe400008f0eff */
[----:B------:R-:W-:Y:S01]  /*d520*/  STL [R1+0x330], R80 ;  /* 0x0003305001007387 */ /* 0x000fe20000100800 */
[----:B------:R-:W-:-:S03]  /*d530*/  LEA.HI.X.SX32 R90, R61, R3, 0x1, P2 ;  /* 0x000000033d5a7211 */ /* 0x000fc600010f0eff */
[----:B------:R-:W-:Y:S01]  /*d540*/  STL [R1+0x324], R18 ;  /* 0x0003241201007387 */ /* 0x000fe20000100800 */
[----:B------:R-:W-:-:S03]  /*d550*/  IADD3 R60, P0, PT, R64, R6, RZ ;  /* 0x00000006403c7210 */ /* 0x000fc60007f1e0ff */
[----:B------:R-:W-:Y:S01]  /*d560*/  STL [R1+0x32c], R81 ;  /* 0x00032c5101007387 */ /* 0x000fe20000100800 */
[----:B------:R-:W-:-:S03]  /*d570*/  IMAD R71, R71, UR46, RZ ;  /* 0x0000002e47477c24 */ /* 0x000fc6000f8e02ff */
[----:B------:R-:W-:Y:S01]  /*d580*/  STL [R1+0x338], R83 ;  /* 0x0003385301007387 */ /* 0x000fe20000100800 */
[----:B------:R-:W-:-:S03]  /*d590*/  IADD3 R44, P1, PT, R65, R6, RZ ;  /* 0x00000006412c7210 */ /* 0x000fc60007f3e0ff */
[----:B------:R-:W-:Y:S01]  /*d5a0*/  STL [R1+0x340], R86 ;  /* 0x0003405601007387 */ /* 0x000fe20000100800 */
[----:B------:R-:W-:Y:S01]  /*d5b0*/  IMAD R70, R70, UR47, RZ ;  /* 0x0000002f46467c24 */ /* 0x000fe2000f8e02ff */
[----:B------:R-:W-:Y:S02]  /*d5c0*/  IADD3 R31, P2, PT, R67, R6, RZ ;  /* 0x00000006431f7210 */ /* 0x000fe40007f5e0ff */
[----:B------:R-:W-:Y:S01]  /*d5d0*/  STL [R1+0x334], R84 ;  /* 0x0003345401007387 */ /* 0x000fe20000100800 */
[----:B------:R-:W-:Y:S01]  /*d5e0*/  IMAD R69, R69, UR48, RZ ;  /* 0x0000003045457c24 */ /* 0x000fe2000f8e02ff */
[-C--:B------:R-:W-:Y:S02]  /*d5f0*/  LEA.HI.X.SX32 R61, R64, R3.reuse, 0x1, P0 ;  /* 0x00000003403d7211 */ /* 0x080fe400000f0eff */
[----:B------:R-:W-:Y:S01]  /*d600*/  STL [R1+0x348], R0 ;  /* 0x0003480001007387 */ /* 0x000fe20000100800 */
[----:B------:R-:W-:-:S03]  /*d610*/  LEA.HI.X.SX32 R45, R65, R3, 0x1, P1 ;  /* 0x00000003412d7211 */ /* 0x000fc600008f0eff */
[----:B------:R-:W-:Y:S01]  /*d620*/  STL [R1+0x33c], R2 ;  /* 0x00033c0201007387 */ /* 0x000fe20000100800 */
[----:B------:R-:W-:-:S03]  /*d630*/  LEA.HI.X.SX32 R32, R67, R3, 0x1, P2 ;  /* 0x0000000343207211 */ /* 0x000fc600010f0eff */
[----:B------:R-:W-:Y:S01]  /*d640*/  STL [R1+0x344], R90 ;  /* 0x0003445a01007387 */ /* 0x000fe20000100800 */
[----:B------:R-:W-:-:S03]  /*d650*/  IADD3 R15, P0, PT, R71, R6, RZ ;  /* 0x00000006470f7210 */ /* 0x000fc60007f1e0ff */
[----:B------:R-:W2:Y:S01]  /*d660*/  LDL R64, [R1+0x2f4] ;  /* 0x0002f40001407983 */ /* 0x000ea20000100800 */
[----:B------:R-:W-:-:S03]  /*d670*/  IADD3 R78, P1, PT, R70, R6, RZ ;  /* 0x00000006464e7210 */ /* 0x000fc60007f3e0ff */
[----:B------:R-:W-:Y:S01]  /*d680*/  STL [R1+0x350], R60 ;  /* 0x0003503c01007387 */ /* 0x000fe20000100800 */
[----:B------:R-:W-:Y:S01]  /*d690*/  IMAD R66, R66, UR49, RZ ;  /* 0x0000003142427c24 */ /* 0x000fe2000f8e02ff */
[----:B------:R-:W-:Y:S02]  /*d6a0*/  IADD3 R88, P2, PT, R69, R6, RZ ;  /* 0x0000000645587210 */ /* 0x000fe40007f5e0ff */
[----:B------:R-:W2:Y:S01]  /*d6b0*/  LDL R65, [R1+0x278] ;  /* 0x0002780001417983 */ /* 0x000ea20000100800 */
[----:B------:R-:W-:-:S03]  /*d6c0*/  IMAD R63, R63, UR14, RZ ;  /* 0x0000000e3f3f7c24 */ /* 0x000fc6000f8e02ff */
[----:B------:R-:W-:Y:S01]  /*d6d0*/  STL [R1+0x358], R44 ;  /* 0x0003582c01007387 */ /* 0x000fe20000100800 */
[----:B------:R-:W-:-:S03]  /*d6e0*/  LEA.HI.X.SX32 R16, R71, R3, 0x1, P0 ;  /* 0x0000000347107211 */ /* 0x000fc600000f0eff */
        /* <DEDUP_REMOVED lines=13> */
[----:B------:R-:W-:-:S03]  /*d7c0*/  IMAD R58, R58, UR51, RZ ;  /* 0x000000333a3a7c24 */ /* 0x000fc6000f8e02ff */
[----:B------:R-:W-:Y:S01]  /*d7d0*/  STL [R1+0x370], R78 ;  /* 0x0003704e01007387 */ /* 0x000fe20000100800 */
[----:B------:R-:W-:-:S03]  /*d7e0*/  LEA.HI.X.SX32 R92, R66, R3, 0x1, P0 ;  /* 0x00000003425c7211 */ /* 0x000fc600000f0eff */
[----:B------:R-:W-:Y:S01]  /*d7f0*/  STL [R1+0x364], R16 ;  /* 0x0003641001007387 */ /* 0x000fe20000100800 */
[----:B------:R-:W-:Y:S01]  /*d800*/  IMAD R56, R56, UR52, RZ ;  /* 0x0000003438387c24 */ /* 0x000fe2000f8e02ff */
[----:B------:R-:W-:Y:S02]  /*d810*/  LEA.HI.X.SX32 R69, R63, R3, 0x1, P1 ;  /* 0x000000033f457211 */ /* 0x000fe400008f0eff */
[----:B------:R-:W-:Y:S01]  /*d820*/  STL [R1+0x36c], R79 ;  /* 0x00036c4f01007387 */ /* 0x000fe20000100800 */
[----:B------:R-:W-:-:S03]  /*d830*/  IADD3 R25, P0, PT, R59, R6, RZ ;  /* 0x000000063b197210 */ /* 0x000fc60007f1e0ff */
[----:B------:R-:W-:Y:S01]  /*d840*/  STL [R1+0x374], R19 ;  /* 0x0003741301007387 */ /* 0x000fe20000100800 */
[----:B------:R-:W-:-:S03]  /*d850*/  LEA.HI.X.SX32 R57, R62, R3, 0x1, P2 ;  /* 0x000000033e397211 */ /* 0x000fc600010f0eff */
[----:B------:R-:W-:Y:S01]  /*d860*/  STL [R1+0x380], R67 ;  /* 0x0003804301007387 */ /* 0x000fe20000100800 */
[----:B------:R-:W-:-:S03]  /*d870*/  IADD3 R29, P1, PT, R58, R6, RZ ;  /* 0x000000063a1d7210 */ /* 0x000fc60007f3e0ff */
[----:B------:R-:W2:Y:S04]  /*d880*/  LDL R66, [R1+0x274] ;  /* 0x0002740001427983 */ /* 0x000ea80000100800 */
[----:B------:R-:W2:Y:S01]  /*d890*/  LDL R63, [R1+0x238] ;  /* 0x00023800013f7983 */ /* 0x000ea20000100800 */
[----:B------:R-:W-:-:S03]  /*d8a0*/  IMAD R52, R52, UR53, RZ ;  /* 0x0000003534347c24 */ /* 0x000fc6000f8e02ff */
[----:B------:R-:W-:Y:S01]  /*d8b0*/  STL [R1+0x388], R70 ;  /* 0x0003884601007387 */ /* 0x000fe20000100800 */
[----:B------:R-:W-:-:S03]  /*d8c0*/  IADD3 R13, P2, PT, R56, R6, RZ ;  /* 0x00000006380d7210 */ /* 0x000fc60007f5e0ff */
[----:B------:R-:W2:Y:S01]  /*d8d0*/  LDL R62, [R1+0x234] ;  /* 0x00023400013e7983 */ /* 0x000ea20000100800 */
[----:B------:R-:W-:-:S03]  /*d8e0*/  LEA.HI.X.SX32 R43, R59, R3, 0x1, P0 ;  /* 0x000000033b2b7211 */ /* 0x000fc600000f0eff */
[----:B------:R-:W-:Y:S01]  /*d8f0*/  STL [R1+0x37c], R92 ;  /* 0x00037c5c01007387 */ /* 0x000fe20000100800 */
[----:B------:R-:W-:-:S03]  /*d900*/  LEA.HI.X.SX32 R30, R58, R3, 0x1, P1 ;  /* 0x000000033a1e7211 */ /* 0x000fc600008f0eff */
[----:B------:R-:W-:Y:S01]  /*d910*/  STL [R1+0x390], R55 ;  /* 0x0003903701007387 */ /* 0x000fe20000100800 */
[----:B------:R-:W-:-:S03]  /*d920*/  LEA.HI.X.SX32 R14, R56, R3, 0x1, P2 ;  /* 0x00000003380e7211 */ /* 0x000fc600010f0eff */
[----:B------:R-:W-:Y:S01]  /*d930*/  STL [R1+0x384], R69 ;  /* 0x0003844501007387 */ /* 0x000fe20000100800 */
[----:B------:R-:W-:-:S03]  /*d940*/  IADD3 R76, P0, PT, R52, R6, RZ ;  /* 0x00000006344c7210 */ /* 0x000fc60007f1e0ff */
[----:B------:R-:W-:Y:S04]  /*d950*/  STL [R1+0x38c], R57 ;  /* 0x00038c3901007387 */ /* 0x000fe80000100800 */
[----:B------:R-:W-:Y:S04]  /*d960*/  STL [R1+0x398], R25 ;  /* 0x0003981901007387 */ /* 0x000fe80000100800 */
[----:B------:R-:W-:Y:S04]  /*d970*/  STL [R1+0x3a0], R29 ;  /* 0x0003a01d01007387 */ /* 0x000fe80000100800 */
[----:B------:R-:W-:Y:S01]  /*d980*/  STL [R1+0x394], R43 ;  /* 0x0003942b01007387 */ /* 0x000fe20000100800 */
[----:B------:R-:W-:-:S03]  /*d990*/  LEA.HI.X.SX32 R77, R52, R3, 0x1, P0 ;  /* 0x00000003344d7211 */ /* 0x000fc600000f0eff */
[----:B------:R-:W2:Y:S04]  /*d9a0*/  LDL R56, [R1+0x1dc] ;  /* 0x0001dc0001387983 */ /* 0x000ea80000100800 */
[----:B------:R-:W-:Y:S04]  /*d9b0*/  STL [R1+0x3a8], R13 ;  /* 0x0003a80d01007387 */ /* 0x000fe80000100800 */
[----:B------:R-:W-:Y:S04]  /*d9c0*/  STL [R1+0x39c], R30 ;  /* 0x00039c1e01007387 */ /* 0x000fe80000100800 */
[----:B------:R-:W-:Y:S04]  /*d9d0*/  STL [R1+0x3a4], R14 ;  /* 0x0003a40e01007387 */ /* 0x000fe80000100800 */
[----:B------:R-:W3:Y:S01]  /*d9e0*/  LDL R52, [R1+0x1d8] ;  /* 0x0001d80001347983 */ /* 0x000ee20000100800 */
[----:B------:R-:W-:Y:S01]  /*d9f0*/  IMAD R47, R47, UR55, RZ ;  /* 0x000000372f2f7c24 */ /* 0x000fe2000f8e02ff */
[----:B------:R-:W0:Y:S04]  /*da00*/  S2R R10, SR_TID.X ;  /* 0x00000000000a7919 */ /* 0x000e280000002100 */
[----:B------:R-:W-:-:S04]  /*da10*/  IADD3 R59, P2, PT, R47, R6, RZ ;  /* 0x000000062f3b7210 */ /* 0x000fc80007f5e0ff */
[----:B------:R-:W-:Y:S02]  /*da20*/  LEA.HI.X.SX32 R58, R47, R3, 0x1, P2 ;  /* 0x000000032f3a7211 */ /* 0x000fe400010f0eff */
[----:B------:R-:W1:Y:S01]  /*da30*/  LDC R47, c[0x0][0x3a0] ;  /* 0x0000e800ff2f7b82 */ /* 0x000e620000000800 */
[----:B------:R-:W-:Y:S02]  /*da40*/  IMAD R37, R37, UR56, RZ ;  /* 0x0000003825257c24 */ /* 0x000fe4000f8e02ff */
[----:B------:R-:W-:-:S03]  /*da50*/  IMAD R50, R50, UR54, RZ ;  /* 0x0000003632327c24 */ /* 0x000fc6000f8e02ff */
[CC--:B------:R-:W-:Y:S02]  /*da60*/  IADD3 R38, P0, PT, R37.reuse, R6.reuse, RZ ;  /* 0x0000000625267210 */ /* 0x0c0fe40007f1e0ff */
[-C--:B------:R-:W-:Y:S01]  /*da70*/  IADD3 R4, P1, PT, R50, R6.reuse, RZ ;  /* 0x0000000632047210 */ /* 0x080fe20007f3e0ff */
[----:B------:R-:W-:Y:S01]  /*da80*/  IMAD R34, R34, UR57, RZ ;  /* 0x0000003922227c24 */ /* 0x000fe2000f8e02ff */
[-C--:B------:R-:W-:Y:S01]  /*da90*/  LEA.HI.X.SX32 R71, R37, R3.reuse, 0x1, P0 ;  /* 0x0000000325477211 */ /* 0x080fe200000f0eff */
[----:B------:R-:W-:Y:S01]  /*daa0*/  IMAD R33, R33, UR58, RZ ;  /* 0x0000003a21217c24 */ /* 0x000fe2000f8e02ff */
[----:B------:R-:W-:Y:S01]  /*dab0*/  LEA.HI.X.SX32 R50, R50, R3, 0x1, P1 ;  /* 0x0000000332327211 */ /* 0x000fe200008f0eff */
[----:B------:R-:W-:Y:S01]  /*dac0*/  STL [R1+0x3b8], R4 ;  /* 0x0003b80401007387 */ /* 0x000fe20000100800 */
[----:B------:R-:W-:-:S03]  /*dad0*/  IADD3 R39, P1, PT, R34, R6, RZ ;  /* 0x0000000622277210 */ /* 0x000fc60007f3e0ff */
[----:B------:R-:W-:Y:S01]  /*dae0*/  STL [R1+0x3b0], R76 ;  /* 0x0003b04c01007387 */ /* 0x000fe20000100800 */
[----:B-1----:R-:W-:Y:S01]  /*daf0*/  VIADD R75, R47, 0x7f ;  /* 0x0000007f2f4b7836 */ /* 0x002fe20000000000 */
[----:B0-----:R-:W-:Y:S02]  /*db00*/  LOP3.LUT R10, R10, 0x7f, RZ, 0xc0, !PT ;  /* 0x0000007f0a0a7812 */ /* 0x001fe400078ec0ff */
[----:B------:R-:W-:Y:S02]  /*db10*/  STL [R1+0x3c0], R59 ;  /* 0x0003c03b01007387 */ /* 0x000fe40000100800 */
[----:B------:R-:W-:Y:S02]  /*db20*/  ISETP.GT.AND P0, PT, R75, 0x7f, PT ;  /* 0x0000007f4b00780c */ /* 0x000fe40003f04270 */
[----:B------:R-:W-:Y:S01]  /*db30*/  STL [R1+0x3ac], R77 ;  /* 0x0003ac4d01007387 */ /* 0x000fe20000100800 */
[-C--:B------:R-:W-:Y:S02]  /*db40*/  IADD3 R40, P2, PT, R33, R6.reuse, RZ ;  /* 0x0000000621287210 */ /* 0x080fe40007f5e0ff */
[----:B------:R-:W-:Y:S01]  /*db50*/  ISETP.LT.AND P0, PT, R10, R47, P0 ;  /* 0x0000002f0a00720c */ /* 0x000fe20000701270 */
[----:B------:R-:W-:Y:S01]  /*db60*/  STL [R1+0x3b4], R50 ;  /* 0x0003b43201007387 */ /* 0x000fe20000100800 */
[----:B------:R-:W-:-:S02]  /*db70*/  IADD3 R26, P4, PT, R72, R6, RZ ;  /* 0x00000006481a7210 */ /* 0x000fc40007f9e0ff */
[-C--:B------:R-:W-:Y:S01]  /*db80*/  IADD3 R8, P6, PT, R74, R6.reuse, RZ ;  /* 0x000000064a087210 */ /* 0x080fe20007fde0ff */
[----:B------:R-:W-:Y:S01]  /*db90*/  STL [R1+0x3bc], R58 ;  /* 0x0003bc3a01007387 */ /* 0x000fe20000100800 */
[----:B------:R-:W-:-:S03]  /*dba0*/  IADD3 R11, P5, PT, R73, R6, RZ ;  /* 0x00000006490b7210 */ /* 0x000fc60007fbe0ff */
[----:B------:R-:W-:Y:S01]  /*dbb0*/  STL [R1+0x3c4], R38 ;  /* 0x0003c42601007387 */ /* 0x000fe20000100800 */
[----:B------:R-:W-:-:S03]  /*dbc0*/  LEA.HI.X.SX32 R54, R34, R3, 0x1, P1 ;  /* 0x0000000322367211 */ /* 0x000fc600008f0eff */
[----:B------:R-:W-:Y:S01]  /*dbd0*/  STL [R1+0x3c8], R39 ;  /* 0x0003c82701007387 */ /* 0x000fe20000100800 */
[----:B------:R-:W-:-:S03]  /*dbe0*/  LEA.HI.X.SX32 R41, R33, R3, 0x1, P2 ;  /* 0x0000000321297211 */ /* 0x000fc600010f0eff */
[----:B------:R-:W-:Y:S01]  /*dbf0*/  STL [R1+0x3cc], R40 ;  /* 0x0003cc2801007387 */ /* 0x000fe20000100800 */
[-C--:B------:R-:W-:Y:S02]  /*dc00*/  LEA.HI.X.SX32 R27, R72, R3.reuse, 0x1, P4 ;  /* 0x00000003481b7211 */ /* 0x080fe400020f0eff */
[----:B------:R-:W-:Y:S01]  /*dc10*/  PRMT R7, RZ, 0x7610, R7 ;  /* 0x00007610ff077816 */ /* 0x000fe20000000007 */
[----:B------:R-:W-:Y:S01]  /*dc20*/  STL [R1+0x3d0], R26 ;  /* 0x0003d01a01007387 */ /* 0x000fe20000100800 */
[----:B------:R-:W-:-:S03]  /*dc30*/  LEA.HI.X.SX32 R9, R74, R3, 0x1, P6 ;  /* 0x000000034a097211 */ /* 0x000fc600030f0eff */
[----:B------:R2:W-:Y:S04]  /*dc40*/  STL [R1+0x20c], R8 ;  /* 0x00020c0801007387 */ /* 0x0005e80000100800 */
[----:B------:R-:W-:Y:S01]  /*dc50*/  STL [R1+0x3d4], R11 ;  /* 0x0003d40b01007387 */ /* 0x000fe20000100800 */
[----:B------:R-:W-:-:S03]  /*dc60*/  LEA.HI.X.SX32 R12, R73, R3, 0x1, P5 ;  /* 0x00000003490c7211 */ /* 0x000fc600028f0eff */
[----:B------:R-:W-:Y:S01]  /*dc70*/  STL [R1+0x1f4], R71 ;  /* 0x0001f44701007387 */ /* 0x000fe20000100800 */
[----:B------:R-:W-:-:S03]  /*dc80*/  PRMT R3, RZ, 0x7610, R3 ;  /* 0x00007610ff037816 */ /* 0x000fc60000000003 */
[----:B------:R-:W-:Y:S04]  /*dc90*/  STL [R1+0x1fc], R54 ;  /* 0x0001fc3601007387 */ /* 0x000fe80000100800 */
[----:B------:R-:W-:Y:S04]  /*dca0*/  STL [R1+0x200], R41 ;  /* 0x0002002901007387 */ /* 0x000fe80000100800 */
[----:B------:R-:W-:Y:S04]  /*dcb0*/  STL [R1+0x204], R27 ;  /* 0x0002041b01007387 */ /* 0x000fe80000100800 */
[----:B------:R3:W-:Y:S04]  /*dcc0*/  STL [R1+0x1f8], R9 ;  /* 0x0001f80901007387 */ /* 0x0007e80000100800 */
[----:B------:R2:W4:Y:S02]  /*dcd0*/  @P0 LDG.E.U8 R7, desc[UR18][R8.64] ;  /* 0x0000001208070981 */ /* 0x000524000c1e1100 */
[----:B--2---:R-:W-:-:S02]  /*dce0*/  @P0 IMAD.MOV.U32 R8, RZ, RZ, R56 ;  /* 0x000000ffff080224 */ /* 0x004fc400078e0038 */
[----:B---3--:R-:W-:-:S05]  /*dcf0*/  @P0 IMAD.MOV.U32 R9, RZ, RZ, R52 ;  /* 0x000000ffff090224 */ /* 0x008fca00078e0034 */
[----:B------:R0:W2:Y:S04]  /*dd00*/  @P0 LDG.E.U8 R3, desc[UR18][R8.64] ;  /* 0x0000001208030981 */ /* 0x0000a8000c1e1100 */
[----:B------:R-:W-:Y:S04]  /*dd10*/  STS.U8 [R93+UR9+0x3780], R28 ;  /* 0x0037801c5d007988 */ /* 0x000fe80008000009 */
[----:B------:R-:W-:Y:S04]  /*dd20*/  STS.U8 [R93+UR9+0x3b80], R24 ;  /* 0x003b80185d007988 */ /* 0x000fe80008000009 */
[----:B------:R-:W-:Y:S01]  /*dd30*/  STS.U8 [R93+UR9+0x3f80], R23 ;  /* 0x003f80175d007988 */ /* 0x000fe20008000009 */
[----:B0-----:R-:W-:-:S02]  /*dd40*/  @P0 IMAD.MOV.U32 R8, RZ, RZ, R63 ;  /* 0x000000ffff080224 */ /* 0x001fc400078e003f */
[----:B------:R-:W-:Y:S01]  /*dd50*/  @P0 IMAD.MOV.U32 R9, RZ, RZ, R62 ;  /* 0x000000ffff090224 */ /* 0x000fe200078e003e */
[----:B--2---:R0:W-:Y:S02]  /*dd60*/  STS.U8 [R10+UR9+0x8000], R3 ;  /* 0x008000030a007988 */ /* 0x0041e40008000009 */
[----:B0-----:R-:W-:-:S06]  /*dd70*/  PRMT R3, RZ, 0x7610, R3 ;  /* 0x00007610ff037816 */ /* 0x001fcc0000000003 */
[----:B------:R0:W2:Y:S02]  /*dd80*/  @P0 LDG.E.U8 R3, desc[UR18][R8.64] ;  /* 0x0000001208030981 */ /* 0x0000a4000c1e1100 */
[----:B0-----:R-:W-:Y:S02]  /*dd90*/  @P0 IMAD.MOV.U32 R8, RZ, RZ, R65 ;  /* 0x000000ffff080224 */ /* 0x001fe400078e0041 */
[----:B------:R-:W-:Y:S01]  /*dda0*/  @P0 IMAD.MOV.U32 R9, RZ, RZ, R66 ;  /* 0x000000ffff090224 */ /* 0x000fe200078e0042 */
[----:B--2---:R0:W-:Y:S02]  /*ddb0*/  STS.U8 [R10+UR9+0x8400], R3 ;  /* 0x008400030a007988 */ /* 0x0041e40008000009 */
[----:B0-----:R-:W-:-:S06]  /*ddc0*/  PRMT R3, RZ, 0x7610, R3 ;  /* 0x00007610ff037816 */ /* 0x001fcc0000000003 */
[----:B------:R0:W2:Y:S02]  /*ddd0*/  @P0 LDG.E.U8 R3, desc[UR18][R8.64] ;  /* 0x0000001208030981 */ /* 0x0000a4000c1e1100 */
[----:B0-----:R-:W-:Y:S02]  /*dde0*/  @P0 IMAD.MOV.U32 R8, RZ, RZ, R49 ;  /* 0x000000ffff080224 */ /* 0x001fe400078e0031 */
[----:B----4-:R-:W-:Y:S01]  /*ddf0*/  @P0 IMAD.MOV.U32 R9, RZ, RZ, R53 ;  /* 0x000000ffff090224 */ /* 0x010fe200078e0035 */
        /* <DEDUP_REMOVED lines=17> */
[----:B------:R0:W2:Y:S04]  /*df10*/  @P0 LDG.E.U8 R3, desc[UR18][R8.64] ;  /* 0x0000001208030981 */ /* 0x0000a8000c1e1100 */
[----:B------:R-:W-:Y:S04]  /*df20*/  STL [R1+0x208], R12 ;  /* 0x0002080c01007387 */ /* 0x000fe80000100800 */
[----:B------:R-:W3:Y:S01]  /*df30*/  LDL R56, [R1+0x1e0] ;  /* 0x0001e00001387983 */ /* 0x000ee20000100800 */
[----:B0-----:R-:W-:Y:S02]  /*df40*/  @P0 IMAD.MOV.U32 R8, RZ, RZ, R4 ;  /* 0x000000ffff080224 */ /* 0x001fe400078e0004 */
[----:B------:R-:W-:Y:S01]  /*df50*/  @P0 IMAD.MOV.U32 R9, RZ, RZ, R50 ;  /* 0x000000ffff090224 */ /* 0x000fe200078e0032 */
[----:B------:R-:W4:Y:S04]  /*df60*/  LDL R63, [R1+0x1e4] ;  /* 0x0001e400013f7983 */ /* 0x000f280000100800 */
[----:B------:R-:W3:Y:S04]  /*df70*/  LDL R66, [R1+0x23c] ;  /* 0x00023c0001427983 */ /* 0x000ee80000100800 */
[----:B------:R-:W3:Y:S01]  /*df80*/  LDL R65, [R1+0x240] ;  /* 0x0002400001417983 */ /* 0x000ee20000100800 */
[----:B------:R-:W-:-:S03]  /*df90*/  PRMT R6, RZ, 0x7610, R6 ;  /* 0x00007610ff067816 */ /* 0x000fc60000000006 */
[----:B------:R-:W3:Y:S04]  /*dfa0*/  LDL R53, [R1+0x27c] ;  /* 0x00027c0001357983 */ /* 0x000ee80000100800 */
[----:B------:R-:W3:Y:S01]  /*dfb0*/  LDL R49, [R1+0x280] ;  /* 0x0002800001317983 */ /* 0x000ee20000100800 */
[----:B------:R-:W0:Y:S03]  /*dfc0*/  S2R R62, SR_TID.X ;  /* 0x00000000003e7919 */ /* 0x000e260000002100 */
[----:B------:R-:W3:Y:S04]  /*dfd0*/  LDL R64, [R1+0x2bc] ;  /* 0x0002bc0001407983 */ /* 0x000ee80000100800 */
[----:B------:R-:W3:Y:S04]  /*dfe0*/  LDL R48, [R1+0x2c0] ;  /* 0x0002c00001307983 */ /* 0x000ee80000100800 */
[----:B------:R-:W3:Y:S04]  /*dff0*/  LDL.LU R84, [R1+0x880] ;  /* 0x0008800001547983 */ /* 0x000ee80000300800 */
[----:B------:R-:W3:Y:S04]  /*e000*/  LDL.LU R83, [R1+0x87c] ;  /* 0x00087c0001537983 */ /* 0x000ee80000300800 */
[----:B------:R-:W3:Y:S04]  /*e010*/  LDL.LU R19, [R1+0x878] ;  /* 0x0008780001137983 */ /* 0x000ee80000300800 */
[----:B------:R-:W3:Y:S04]  /*e020*/  LDL.LU R88, [R1+0x874] ;  /* 0x0008740001587983 */ /* 0x000ee80000300800 */
[----:B------:R-:W3:Y:S04]  /*e030*/  LDL.LU R4, [R1+0x870] ;  /* 0x0008700001047983 */ /* 0x000ee80000300800 */
[----:B--2---:R1:W-:Y:S02]  /*e040*/  STS.U8 [R10+UR9+0x9800], R3 ;  /* 0x009800030a007988 */ /* 0x0043e40008000009 */
[----:B-1----:R-:W-:-:S06]  /*e050*/  PRMT R3, RZ, 0x7610, R3 ;  /* 0x00007610ff037816 */ /* 0x002fcc0000000003 */
[----:B------:R4:W2:Y:S02]  /*e060*/  @P0 LDG.E.U8 R3, desc[UR18][R8.64] ;  /* 0x0000001208030981 */ /* 0x0008a4000c1e1100 */
[----:B----4-:R-:W-:Y:S02]  /*e070*/  @P0 IMAD.MOV.U32 R8, RZ, RZ, R63 ;  /* 0x000000ffff080224 */ /* 0x010fe400078e003f */
[----:B---3--:R-:W-:Y:S01]  /*e080*/  @P0 IMAD.MOV.U32 R9, RZ, RZ, R56 ;  /* 0x000000ffff090224 */ /* 0x008fe200078e0038 */
[----:B0-----:R-:W-:Y:S01]  /*e090*/  LOP3.LUT R62, R62, 0x7f, RZ, 0xc0, !PT ;  /* 0x0000007f3e3e7812 */ /* 0x001fe200078ec0ff */
[----:B------:R-:W3:Y:S04]  /*e0a0*/  LDL R63, [R1+0x1e8] ;  /* 0x0001e800013f7983 */ /* 0x000ee80000100800 */
[----:B------:R0:W4:Y:S02]  /*e0b0*/  @P0 LDG.E.U8 R6, desc[UR18][R8.64] ;  /* 0x0000001208060981 */ /* 0x000124000c1e1100 */
[----:B0-----:R-:W-:-:S02]  /*e0c0*/  @P0 IMAD.MOV.U32 R8, RZ, RZ, R65 ;  /* 0x000000ffff080224 */ /* 0x001fc400078e0041 */
[----:B------:R-:W-:Y:S01]  /*e0d0*/  @P0 IMAD.MOV.U32 R9, RZ, RZ, R66 ;  /* 0x000000ffff090224 */ /* 0x000fe200078e0042 */
[----:B--2---:R0:W-:Y:S01]  /*e0e0*/  STS.U8 [R10+UR9+0x9c00], R3 ;  /* 0x009c00030a007988 */ /* 0x0041e20008000009 */
[----:B------:R-:W-:-:S03]  /*e0f0*/  LOP3.LUT R62, R62, 0x10, RZ, 0x3c, !PT ;  /* 0x000000103e3e7812 */ /* 0x000fc600078e3cff */
[----:B------:R-:W2:Y:S04]  /*e100*/  LDL R66, [R1+0x1ec] ;  /* 0x0001ec0001427983 */ /* 0x000ea80000100800 */
[----:B------:R-:W2:Y:S01]  /*e110*/  LDL R65, [R1+0x284] ;  /* 0x0002840001417983 */ /* 0x000ea20000100800 */
[----:B0-----:R-:W-:-:S06]  /*e120*/  PRMT R3, RZ, 0x7610, R3 ;  /* 0x00007610ff037816 */ /* 0x001fcc0000000003 */
[----:B------:R0:W2:Y:S04]  /*e130*/  @P0 LDG.E.U8 R3, desc[UR18][R8.64] ;  /* 0x0000001208030981 */ /* 0x0000a8000c1e1100 */
[----:B----4-:R-:W-:Y:S01]  /*e140*/  STS.U8 [R62+UR9+0x8080], R6 ;  /* 0x008080063e007988 */ /* 0x010fe20008000009 */
[----:B0-----:R-:W-:Y:S02]  /*e150*/  @P0 IMAD.MOV.U32 R8, RZ, RZ, R49 ;  /* 0x000000ffff080224 */ /* 0x001fe400078e0031 */
[----:B------:R-:W-:Y:S01]  /*e160*/  @P0 IMAD.MOV.U32 R9, RZ, RZ, R53 ;  /* 0x000000ffff090224 */ /* 0x000fe200078e0035 */
[----:B------:R-:W4:Y:S04]  /*e170*/  LDL R49, [R1+0x248] ;  /* 0x0002480001317983 */ /* 0x000f280000100800 */
[----:B------:R-:W3:Y:S04]  /*e180*/  LDL R53, [R1+0x244] ;  /* 0x0002440001357983 */ /* 0x000ee80000100800 */
[----:B--2---:R0:W-:Y:S02]  /*e190*/  STS.U8 [R62+UR9+0x8480], R3 ;  /* 0x008480033e007988 */ /* 0x0041e40008000009 */
[----:B0-----:R-:W-:-:S06]  /*e1a0*/  PRMT R3, RZ, 0x7610, R3 ;  /* 0x00007610ff037816 */ /* 0x001fcc0000000003 */
[----:B------:R0:W2:Y:S02]  /*e1b0*/  @P0 LDG.E.U8 R3, desc[UR18][R8.64] ;  /* 0x0000001208030981 */ /* 0x0000a4000c1e1100 */
[----:B0-----:R-:W-:Y:S02]  /*e1c0*/  @P0 IMAD.MOV.U32 R8, RZ, RZ, R48 ;  /* 0x000000ffff080224 */ /* 0x001fe400078e0030 */
[----:B------:R-:W-:Y:S01]  /*e1d0*/  @P0 IMAD.MOV.U32 R9, RZ, RZ, R64 ;  /* 0x000000ffff090224 */ /* 0x000fe200078e0040 */
[----:B------:R-:W-:Y:S01]  /*e1e0*/  PRMT R6, RZ, 0x7610, R6 ;  /* 0x00007610ff067816 */ /* 0x000fe20000000006 */
[----:B------:R-:W3:Y:S04]  /*e1f0*/  LDL R48, [R1+0x288] ;  /* 0x0002880001307983 */ /* 0x000ee80000100800 */
[----:B--2---:R0:W-:Y:S02]  /*e200*/  STS.U8 [R62+UR9+0x8880], R3 ;  /* 0x008880033e007988 */ /* 0x0041e40008000009 */
[----:B0-----:R-:W-:-:S06]  /*e210*/  PRMT R3, RZ, 0x7610, R3 ;  /* 0x00007610ff037816 */ /* 0x001fcc0000000003 */
[----:B------:R0:W2:Y:S02]  /*e220*/  @P0 LDG.E.U8 R3, desc[UR18][R8.64] ;  /* 0x0000001208030981 */ /* 0x0000a4000c1e1100 */
[----:B0-----:R-:W-:Y:S02]  /*e230*/  @P0 IMAD.MOV.U32 R8, RZ, RZ, R91 ;  /* 0x000000ffff080224 */ /* 0x001fe400078e005b */
[----:B------:R-:W-:Y:S02]  /*e240*/  @P0 IMAD.MOV.U32 R9, RZ, RZ, R22 ;  /* 0x000000ffff090224 */ /* 0x000fe400078e0016 */
[----:B------:R-:W3:Y:S04]  /*e250*/  LDL.LU R22, [R1+0x86c] ;  /* 0x00086c0001167983 */ /* 0x000ee80000300800 */
[----:B------:R-:W3:Y:S04]  /*e260*/  LDL.LU R91, [R1+0x868] ;  /* 0x00086800015b7983 */ /* 0x000ee80000300800 */
        /* <DEDUP_REMOVED lines=8> */
[----:B--2---:R0:W-:Y:S02]  /*e2f0*/  STS.U8 [R62+UR9+0x9080], R3 ;  /* 0x009080033e007988 */ /* 0x0041e40008000009 */
[----:B0-----:R-:W-:-:S06]  /*e300*/  PRMT R3, RZ, 0x7610, R3 ;  /* 0x00007610ff037816 */ /* 0x001fcc0000000003 */
[----:B------:R0:W2:Y:S02]  /*e310*/  @P0 LDG.E.U8 R3, desc[UR18][R8.64] ;  /* 0x0000001208030981 */ /* 0x0000a4000c1e1100 */
[----:B0-----:R-:W-:Y:S02]  /*e320*/  @P0 IMAD.MOV.U32 R8, RZ, RZ, R67 ;  /* 0x000000ffff080224 */ /* 0x001fe400078e0043 */
[----:B------:R-:W-:Y:S01]  /*e330*/  @P0 IMAD.MOV.U32 R9, RZ, RZ, R92 ;  /* 0x000000ffff090224 */ /* 0x000fe200078e005c */
[----:B--2---:R0:W-:Y:S01]  /*e340*/  STS.U8 [R62+UR9+0x9480], R3 ;  /* 0x009480033e007988 */ /* 0x0041e20008000009 */
[----:B------:R-:W1:Y:S03]  /*e350*/  S2R R67, SR_TID.X ;  /* 0x0000000000437919 */ /* 0x000e660000002100 */
[----:B------:R-:W2:Y:S01]  /*e360*/  LDL.LU R92, [R1+0x85c] ;  /* 0x00085c00015c7983 */ /* 0x000ea20000300800 */
        /* <DEDUP_REMOVED lines=8> */
[----:B---3--:R-:W-:-:S05]  /*e3f0*/  @P0 IMAD.MOV.U32 R9, RZ, RZ, R63 ;  /* 0x000000ffff090224 */ /* 0x008fca00078e003f */
[----:B------:R4:W3:Y:S02]  /*e400*/  @P0 LDG.E.U8 R6, desc[UR18][R8.64] ;  /* 0x0000001208060981 */ /* 0x0008e4000c1e1100 */
[----:B----4-:R-:W-:Y:S02]  /*e410*/  @P0 IMAD.MOV.U32 R8, RZ, RZ, R49 ;  /* 0x000000ffff080224 */ /* 0x010fe400078e0031 */
[----:B------:R-:W-:Y:S01]  /*e420*/  @P0 IMAD.MOV.U32 R9, RZ, RZ, R53 ;  /* 0x000000ffff090224 */ /* 0x000fe200078e0035 */
[----:B-1----:R-:W-:Y:S01]  /*e430*/  LOP3.LUT R67, R67, 0x7f, RZ, 0xc0, !PT ;  /* 0x0000007f43437812 */ /* 0x002fe200078ec0ff */
[----:B------:R-:W4:Y:S04]  /*e440*/  LDL R53, [R1+0x1f0] ;  /* 0x0001f00001357983 */ /* 0x000f280000100800 */
[----:B--2---:R0:W-:Y:S04]  /*e450*/  STS.U8 [R62+UR9+0x9c80], R3 ;  /* 0x009c80033e007988 */ /* 0x0041e80008000009 */
[----:B------:R-:W2:Y:S01]  /*e460*/  LDL R49, [R1+0x210] ;  /* 0x0002100001317983 */ /* 0x000ea20000100800 */
[----:B0-----:R-:W-:-:S06]  /*e470*/  PRMT R3, RZ, 0x7610, R3 ;  /* 0x00007610ff037816 */ /* 0x001fcc0000000003 */
[----:B------:R0:W2:Y:S01]  /*e480*/  @P0 LDG.E.U8 R3, desc[UR18][R8.64] ;  /* 0x0000001208030981 */ /* 0x0000a2000c1e1100 */
[----:B------:R-:W-:-:S05]  /*e490*/  LOP3.LUT R67, R67, 0x20, RZ, 0x3c, !PT ;  /* 0x0000002043437812 */ /* 0x000fca00078e3cff */
[----:B---3--:R-:W-:Y:S01]  /*e4a0*/  STS.U8 [R67+UR9+0x8100], R6 ;  /* 0x0081000643007988 */ /* 0x008fe20008000009 */
[----:B0-----:R-:W-:Y:S02]  /*e4b0*/  @P0 IMAD.MOV.U32 R8, RZ, RZ, R48 ;  /* 0x000000ffff080224 */ /* 0x001fe400078e0030 */
[----:B------:R-:W-:Y:S01]  /*e4c0*/  @P0 IMAD.MOV.U32 R9, RZ, RZ, R65 ;  /* 0x000000ffff090224 */ /* 0x000fe200078e0041 */
[----:B------:R-:W3:Y:S04]  /*e4d0*/  LDL R48, [R1+0x250] ;  /* 0x0002500001307983 */ /* 0x000ee80000100800 */
[----:B------:R-:W3:Y:S04]  /*e4e0*/  LDL R65, [R1+0x24c] ;  /* 0x00024c0001417983 */ /* 0x000ee80000100800 */
[----:B--2---:R0:W-:Y:S02]  /*e4f0*/  STS.U8 [R67+UR9+0x8500], R3 ;  /* 0x0085000343007988 */ /* 0x0041e40008000009 */
[----:B0-----:R-:W-:-:S06]  /*e500*/  PRMT R3, RZ, 0x7610, R3 ;  /* 0x00007610ff037816 */ /* 0x001fcc0000000003 */
[----:B------:R0:W2:Y:S02]  /*e510*/  @P0 LDG.E.U8 R3, desc[UR18][R8.64] ;  /* 0x0000001208030981 */ /* 0x0000a4000c1e1100 */
[----:B0-----:R-:W-:Y:S02]  /*e520*/  @P0 IMAD.MOV.U32 R8, RZ, RZ, R64 ;  /* 0x000000ffff080224 */ /* 0x001fe400078e0040 */
[----:B------:R-:W-:Y:S01]  /*e530*/  @P0 IMAD.MOV.U32 R9, RZ, RZ, R84 ;  /* 0x000000ffff090224 */ /* 0x000fe200078e0054 */
[----:B------:R-:W-:Y:S01]  /*e540*/  PRMT R6, RZ, 0x7610, R6 ;  /* 0x00007610ff067816 */ /* 0x000fe20000000006 */
        /* <DEDUP_REMOVED lines=31> */
[----:B------:R-:W0:Y:S04]  /*e740*/  S2R R38, SR_TID.X ;  /* 0x0000000000267919 */ /* 0x000e280000002100 */
[----:B------:R3:W4:Y:S04]  /*e750*/  @P0 LDG.E.U8 R6, desc[UR18][R8.64] ;  /* 0x0000001208060981 */ /* 0x000728000c1e1100 */
[----:B------:R-:W4:Y:S01]  /*e760*/  LDL R49, [R1+0x214] ;  /* 0x0002140001317983 */ /* 0x000f220000100800 */
[----:B---3--:R-:W-:-:S02]  /*e770*/  @P0 IMAD.MOV.U32 R8, RZ, RZ, R48 ;  /* 0x000000ffff080224 */ /* 0x008fc400078e0030 */
[----:B------:R-:W-:Y:S01]  /*e780*/  @P0 IMAD.MOV.U32 R9, RZ, RZ, R65 ;  /* 0x000000ffff090224 */ /* 0x000fe200078e0041 */
[----:B------:R-:W3:Y:S04]  /*e790*/  LDL R48, [R1+0x258] ;  /* 0x0002580001307983 */ /* 0x000ee80000100800 */
[----:B--2---:R1:W-:Y:S02]  /*e7a0*/  STS.U8 [R67+UR9+0x9d00], R3 ;  /* 0x009d000343007988 */ /* 0x0043e40008000009 */
[----:B-1----:R-:W-:-:S06]  /*e7b0*/  PRMT R3, RZ, 0x7610, R3 ;  /* 0x00007610ff037816 */ /* 0x002fcc0000000003 */
[----:B------:R1:W2:Y:S01]  /*e7c0*/  @P0 LDG.E.U8 R3, desc[UR18][R8.64] ;  /* 0x0000001208030981 */ /* 0x0002a2000c1e1100 */
[----:B0-----:R-:W-:-:S04]  /*e7d0*/  LOP3.LUT R38, R38, 0x7f, RZ, 0xc0, !PT ;  /* 0x0000007f26267812 */ /* 0x001fc800078ec0ff */
[----:B------:R-:W-:Y:S02]  /*e7e0*/  LOP3.LUT R53, R38, 0x30, RZ, 0x3c, !PT ;  /* 0x0000003026357812 */ /* 0x000fe400078e3cff */
[----:B------:R-:W3:Y:S04]  /*e7f0*/  LDL R38, [R1+0x218] ;  /* 0x0002180001267983 */ /* 0x000ee80000100800 */
[----:B----4-:R-:W-:Y:S01]  /*e800*/  STS.U8 [R53+UR9+0x8180], R6 ;  /* 0x0081800635007988 */ /* 0x010fe20008000009 */
[----:B-1----:R-:W-:Y:S02]  /*e810*/  @P0 IMAD.MOV.U32 R8, RZ, RZ, R64 ;  /* 0x000000ffff080224 */ /* 0x002fe400078e0040 */
[----:B------:R-:W-:Y:S02]  /*e820*/  @P0 IMAD.MOV.U32 R9, RZ, RZ, R84 ;  /* 0x000000ffff090224 */ /* 0x000fe400078e0054 */
[----:B------:R-:W4:Y:S04]  /*e830*/  LDL.LU R84, [R1+0x844] ;  /* 0x0008440001547983 */ /* 0x000f280000300800 */
        /* <DEDUP_REMOVED lines=12> */
[----:B------:R-:W3:Y:S01]  /*e900*/  LDL.LU R82, [R1+0x838] ;  /* 0x0008380001527983 */ /* 0x000ee20000300800 */
[----:B------:R-:W-:-:S03]  /*e910*/  PRMT R6, RZ, 0x7610, R6 ;  /* 0x00007610ff067816 */ /* 0x000fc60000000006 */
        /* <DEDUP_REMOVED lines=19> */
[----:B---3--:R-:W-:Y:S02]  /*ea50*/  @P0 IMAD.MOV.U32 R8, RZ, RZ, R38 ;  /* 0x000000ffff080224 */ /* 0x008fe400078e0026 */
[----:B------:R-:W-:Y:S01]  /*ea60*/  @P0 IMAD.MOV.U32 R9, RZ, RZ, R49 ;  /* 0x000000ffff090224 */ /* 0x000fe200078e0031 */
[----:B------:R-:W0:Y:S04]  /*ea70*/  S2R R39, SR_TID.X ;  /* 0x0000000000277919 */ /* 0x000e280000002100 */
[----:B------:R1:W3:Y:S04]  /*ea80*/  @P0 LDG.E.U8 R6, desc[UR18][R8.64] ;  /* 0x0000001208060981 */ /* 0x0002e8000c1e1100 */
[----:B------:R-:W3:Y:S01]  /*ea90*/  LDL R38, [R1+0x220] ;  /* 0x0002200001267983 */ /* 0x000ee20000100800 */
[----:B-1----:R-:W-:-:S02]  /*eaa0*/  @P0 IMAD.MOV.U32 R8, RZ, RZ, R48 ;  /* 0x000000ffff080224 */ /* 0x002fc400078e0030 */
[----:B------:R-:W-:Y:S02]  /*eab0*/  @P0 IMAD.MOV.U32 R9, RZ, RZ, R82 ;  /* 0x000000ffff090224 */ /* 0x000fe400078e0052 */
[----:B------:R-:W4:Y:S04]  /*eac0*/  LDL.LU R82, [R1+0x830] ;  /* 0x0008300001527983 */ /* 0x000f280000300800 */
[----:B--2---:R1:W-:Y:S02]  /*ead0*/  STS.U8 [R53+UR9+0x9d80], R3 ;  /* 0x009d800335007988 */ /* 0x0043e40008000009 */
[----:B-1----:R-:W-:-:S06]  /*eae0*/  PRMT R3, RZ, 0x7610, R3 ;  /* 0x00007610ff037816 */ /* 0x002fcc0000000003 */
[----:B------:R1:W2:Y:S01]  /*eaf0*/  @P0 LDG.E.U8 R3, desc[UR18][R8.64] ;  /* 0x0000001208030981 */ /* 0x0002a2000c1e1100 */
[----:B0-----:R-:W-:-:S04]  /*eb00*/  LOP3.LUT R39, R39, 0x7f, RZ, 0xc0, !PT ;  /* 0x0000007f27277812 */ /* 0x001fc800078ec0ff */
[----:B------:R-:W-:-:S05]  /*eb10*/  LOP3.LUT R39, R39, 0x40, RZ, 0x3c, !PT ;  /* 0x0000004027277812 */ /* 0x000fca00078e3cff */
[----:B---3--:R-:W-:Y:S01]  /*eb20*/  STS.U8 [R39+UR9+0x8200], R6 ;  /* 0x0082000627007988 */ /* 0x008fe20008000009 */
[----:B-1----:R-:W-:Y:S02]  /*eb30*/  @P0 IMAD.MOV.U32 R8, RZ, RZ, R5 ;  /* 0x000000ffff080224 */ /* 0x002fe400078e0005 */
        /* <DEDUP_REMOVED lines=32> */
[----:B------:R0:W2:Y:S01]  /*ed40*/  @P0 LDG.E.U8 R3, desc[UR18][R8.64] ;  /* 0x0000001208030981 */ /* 0x0000a2000c1e1100 */
[----:B------:R-:W-:Y:S01]  /*ed50*/  PRMT R6, RZ, 0x7610, R6 ;  /* 0x00007610ff067816 */ /* 0x000fe20000000006 */
[----:B0-----:R-:W-:Y:S02]  /*ed60*/  @P0 IMAD.MOV.U32 R8, RZ, RZ, R38 ;  /* 0x000000ffff080224 */ /* 0x001fe400078e0026 */
[----:B---3--:R-:W-:Y:S01]  /*ed70*/  @P0 IMAD.MOV.U32 R9, RZ, RZ, R91 ;  /* 0x000000ffff090224 */ /* 0x008fe200078e005b */
[----:B------:R-:W0:Y:S04]  /*ed80*/  S2R R25, SR_TID.X ;  /* 0x0000000000197919 */ /* 0x000e280000002100 */
[----:B------:R1:W3:Y:S04]  /*ed90*/  @P0 LDG.E.U8 R6, desc[UR18][R8.64] ;  /* 0x0000001208060981 */ /* 0x0002e8000c1e1100 */
[----:B------:R-:W3:Y:S01]  /*eda0*/  LDL.LU R91, [R1+0x81c] ;  /* 0x00081c00015b7983 */ /* 0x000ee20000300800 */
[----:B-1----:R-:W-:-:S02]  /*edb0*/  @P0 IMAD.MOV.U32 R8, RZ, RZ, R5 ;  /* 0x000000ffff080224 */ /* 0x002fc400078e0005 */
[----:B------:R-:W-:Y:S02]  /*edc0*/  @P0 IMAD.MOV.U32 R9, RZ, RZ, R86 ;  /* 0x000000ffff090224 */ /* 0x000fe400078e0056 */
[----:B------:R-:W4:Y:S01]  /*edd0*/  LDL.LU R86, [R1+0x818] ;  /* 0x0008180001567983 */ /* 0x000f220000300800 */
[----:B------:R-:W-:-:S03]  /*ede0*/  LOP3.LUT R10, R10, 0x60, RZ, 0x3c, !PT ;  /* 0x000000600a0a7812 */ /* 0x000fc600078e3cff */
[----:B------:R-:W5:Y:S04]  /*edf0*/  LDL.LU R5, [R1+0x814] ;  /* 0x0008140001057983 */ /* 0x000f680000300800 */
        /* <DEDUP_REMOVED lines=8> */
[----:B------:R-:W5:Y:S04]  /*ee80*/  LDL.LU R2, [R1+0x810] ;  /* 0x0008100001027983 */ /* 0x000f680000300800 */
[----:B------:R-:W5:Y:S04]  /*ee90*/  LDL.LU R0, [R1+0x80c] ;  /* 0x00080c0001007983 */ /* 0x000f680000300800 */
[----:B--2---:R0:W-:Y:S02]  /*eea0*/  STS.U8 [R25+UR9+0x8680], R3 ;  /* 0x0086800319007988 */ /* 0x0041e40008000009 */
[----:B0-----:R-:W-:-:S06]  /*eeb0*/  PRMT R3, RZ, 0x7610, R3 ;  /* 0x00007610ff037816 */ /* 0x001fcc0000000003 */
[----:B------:R0:W2:Y:S02]  /*eec0*/  @P0 LDG.E.U8 R3, desc[UR18][R8.64] ;  /* 0x0000001208030981 */ /* 0x0000a4000c1e1100 */
[----:B0-----:R-:W-:Y:S02]  /*eed0*/  @P0 IMAD.MOV.U32 R8, RZ, RZ, R4 ;  /* 0x000000ffff080224 */ /* 0x001fe400078e0004 */
[----:B------:R-:W-:Y:S01]  /*eee0*/  @P0 IMAD.MOV.U32 R9, RZ, RZ, R42 ;  /* 0x000000ffff090224 */ /* 0x000fe200078e002a */
[----:B------:R-:W-:Y:S01]  /*eef0*/  PRMT R6, RZ, 0x7610, R6 ;  /* 0x00007610ff067816 */ /* 0x000fe20000000006 */
[----:B------:R-:W5:Y:S04]  /*ef00*/  LDL.LU R4, [R1+0x808] ;  /* 0x0008080001047983 */ /* 0x000f680000300800 */
        /* <DEDUP_REMOVED lines=23> */
[----:B----4-:R-:W-:Y:S02]  /*f080*/  @P0 IMAD.MOV.U32 R8, RZ, RZ, R86 ;  /* 0x000000ffff080224 */ /* 0x010fe400078e0056 */
[----:B------:R-:W-:Y:S02]  /*f090*/  @P0 IMAD.MOV.U32 R9, RZ, RZ, R68 ;  /* 0x000000ffff090224 */ /* 0x000fe400078e0044 */
[----:B------:R-:W5:Y:S04]  /*f0a0*/  LDL.LU R68, [R1+0x804] ;  /* 0x0008040001447983 */ /* 0x000f680000300800 */
[----:B------:R0:W3:Y:S04]  /*f0b0*/  @P0 LDG.E.U8 R6, desc[UR18][R8.64] ;  /* 0x0000001208060981 */ /* 0x0000e8000c1e1100 */
[----:B------:R-:W5:Y:S01]  /*f0c0*/  LDL.LU R86, [R1+0x800] ;  /* 0x0008000001567983 */ /* 0x000f620000300800 */
[----:B0-----:R-:W-:-:S02]  /*f0d0*/  @P0 IMAD.MOV.U32 R8, RZ, RZ, R82 ;  /* 0x000000ffff080224 */ /* 0x001fc400078e0052 */
[----:B------:R-:W-:Y:S02]  /*f0e0*/  @P0 IMAD.MOV.U32 R9, RZ, RZ, R84 ;  /* 0x000000ffff090224 */ /* 0x000fe400078e0054 */
[----:B------:R-:W5:Y:S04]  /*f0f0*/  LDL.LU R84, [R1+0x7fc] ;  /* 0x0007fc0001547983 */ /* 0x000f680000300800 */
[----:B------:R-:W5:Y:S04]  /*f100*/  LDL.LU R82, [R1+0x7f8] ;  /* 0x0007f80001527983 */ /* 0x000f680000300800 */
[----:B--2---:R0:W-:Y:S02]  /*f110*/  STS.U8 [R25+UR9+0x9e80], R3 ;  /* 0x009e800319007988 */ /* 0x0041e40008000009 */
[----:B0-----:R-:W-:-:S06]  /*f120*/  PRMT R3, RZ, 0x7610, R3 ;  /* 0x00007610ff037816 */ /* 0x001fcc0000000003 */
[----:B------:R0:W2:Y:S04]  /*f130*/  @P0 LDG.E.U8 R3, desc[UR18][R8.64] ;  /* 0x0000001208030981 */ /* 0x0000a8000c1e1100 */
[----:B---3--:R-:W-:Y:S01]  /*f140*/  STS.U8 [R10+UR9+0x8300], R6 ;  /* 0x008300060a007988 */ /* 0x008fe20008000009 */
        /* <DEDUP_REMOVED lines=35> */
[----:B------:R-:W-:-:S03]  /*f380*/  PRMT R6, RZ, 0x7610, R6 ;  /* 0x00007610ff067816 */ /* 0x000fc60000000006 */
[----:B------:R-:W-:Y:S01]  /*f390*/  STS.U8 [R93+UR9+0x9f80], R7 ;  /* 0x009f80075d007988 */ /* 0x000fe20008000009 */
[----:B0-----:R-:W-:Y:S02]  /*f3a0*/  @P0 IMAD.MOV.U32 R8, RZ, RZ, R89 ;  /* 0x000000ffff080224 */ /* 0x001fe400078e0059 */
[----:B------:R-:W-:-:S05]  /*f3b0*/  @P0 IMAD.MOV.U32 R9, RZ, RZ, R90 ;  /* 0x000000ffff090224 */ /* 0x000fca00078e005a */
[----:B------:R0:W3:Y:S02]  /*f3c0*/  @P0 LDG.E.U8 R6, desc[UR18][R8.64] ;  /* 0x0000001208060981 */ /* 0x0000e4000c1e1100 */
[----:B0-----:R-:W-:Y:S02]  /*f3d0*/  @P0 IMAD.MOV.U32 R8, RZ, RZ, R87 ;  /* 0x000000ffff080224 */ /* 0x001fe400078e0057 */
[----:B------:R-:W-:Y:S01]  /*f3e0*/  @P0 IMAD.MOV.U32 R9, RZ, RZ, R88 ;  /* 0x000000ffff090224 */ /* 0x000fe200078e0058 */
[----:B--2---:R0:W-:Y:S02]  /*f3f0*/  STS.U8 [R93+UR9+0x8380], R3 ;  /* 0x008380035d007988 */ /* 0x0041e40008000009 */
[----:B0-----:R-:W-:-:S06]  /*f400*/  PRMT R3, RZ, 0x7610, R3 ;  /* 0x00007610ff037816 */ /* 0x001fcc0000000003 */
[----:B------:R0:W2:Y:S04]  /*f410*/  @P0 LDG.E.U8 R3, desc[UR18][R8.64] ;  /* 0x0000001208030981 */ /* 0x0000a8000c1e1100 */
[----:B---3--:R1:W-:Y:S01]  /*f420*/  STS.U8 [R93+UR9+0x8780], R6 ;  /* 0x008780065d007988 */ /* 0x0083e20008000009 */
[----:B0-----:R-:W-:Y:S02]  /*f430*/  @P0 IMAD.MOV.U32 R8, RZ, RZ, R83 ;  /* 0x000000ffff080224 */ /* 0x001fe400078e0053 */
[----:B------:R-:W-:Y:S01]  /*f440*/  @P0 IMAD.MOV.U32 R9, RZ, RZ, R85 ;  /* 0x000000ffff090224 */ /* 0x000fe200078e0055 */
[----:B-1----:R-:W-:-:S06]  /*f450*/  PRMT R6, RZ, 0x7610, R6 ;  /* 0x00007610ff067816 */ /* 0x002fcc0000000006 */
        /* <DEDUP_REMOVED lines=15> */
[----:B------:R-:W2:Y:S04]  /*f550*/  @P0 LDG.E.U8 R3, desc[UR18][R8.64] ;  /* 0x0000001208030981 */ /* 0x000ea8000c1e1100 */
[----:B---3--:R0:W-:Y:S01]  /*f560*/  STS.U8 [R93+UR9+0x9780], R6 ;  /* 0x009780065d007988 */ /* 0x0081e20008000009 */
[----:B------:R-:W-:-:S04]  /*f570*/  ISETP.NE.U32.AND P0, PT, RZ, UR11, PT ;  /* 0x0000000bff007c0c */ /* 0x000fc8000bf05070 */
[C---:B------:R-:W-:Y:S02]  /*f580*/  ISETP.LT.OR P1, PT, R75.reuse, 0x80, P0 ;  /* 0x000000804b00780c */ /* 0x040fe40000721670 */
[----:B------:R-:W-:Y:S01]  /*f590*/  ISETP.GE.AND P2, PT, R75, 0x100, PT ;  /* 0x000001004b00780c */ /* 0x000fe20003f46270 */
[----:B--2---:R0:W-:Y:S01]  /*f5a0*/  STS.U8 [R93+UR9+0x9b80], R3 ;  /* 0x009b80035d007988 */ /* 0x0041e20008000009 */
[----:B------:R1:W-:Y:S06]  /*f5b0*/  MEMBAR.ALL.CTA ;  /* 0x0000000000007992 */ /* 0x0003ec0000008000 */
[----:B-1----:R-:W1:Y:S02]  /*f5c0*/  FENCE.VIEW.ASYNC.S ;  /* 0x00000000000073c6 */ /* 0x002e640000000000 */
[----:B-1----:R-:W-:Y:S06]  /*f5d0*/  BAR.SYNC.DEFER_BLOCKING 0x0 ;  /* 0x0000000000007b1d */ /* 0x002fec0000010000 */
[----:B------:R-:W-:Y:S05]  /*f5e0*/  @P1 BRA `(.L_x_6) ;  /* 0x0000000000841947 */ /* 0x000fea0003800000 */
[----:B------:R-:W-:Y:S02]  /*f5f0*/  UIADD3 UR4, UPT, UPT, UR9, 0x8000, URZ ;  /* 0x0000800009047890 */ /* 0x000fe4000fffe0ff */
[----:B------:R-:W-:Y:S02]  /*f600*/  USHF.R.U32.HI UR12, URZ, 0x4, UR9 ;  /* 0x00000004ff0c7899 */ /* 0x000fe40008011609 */
[----:B------:R-:W-:Y:S02]  /*f610*/  USHF.R.U32.HI UR4, URZ, 0x4, UR4 ;  /* 0x00000004ff047899 */ /* 0x000fe40008011604 */
[----:B------:R-:W-:Y:S02]  /*f620*/  USGXT.U32 UR12, UR12, 0xe ;  /* 0x0000000e0c0c789a */ /* 0x000fe40008000000 */
[----:B------:R-:W-:Y:S02]  /*f630*/  USGXT.U32 UR14, UR4, 0xe ;  /* 0x0000000e040e789a */ /* 0x000fe40008000000 */
[----:B------:R-:W-:-:S02]  /*f640*/  UIADD3 UR28, UP1, UPT, UR12, 0x100, URZ ;  /* 0x000001000c1c7890 */ /* 0x000fc4000ff3e0ff */
[----:B------:R-:W-:Y:S01]  /*f650*/  UIADD3 UR26, UP2, UPT, UR14, 0x2, URZ ;  /* 0x000000020e1a7890 */ /* 0x000fe2000ff5e0ff */
[----:B------:R-:W-:Y:S01]  /*f660*/  UMOV UR4, URZ ;  /* 0x000000ff00047c82 */ /* 0x000fe20008000000 */
[----:B------:R-:W-:Y:S01]  /*f670*/  UMOV UR30, 0x0 ;  /* 0x00000000001e7882 */ /* 0x000fe20000000000 */
[----:B------:R-:W-:Y:S02]  /*f680*/  UIADD3.X UR29, UPT, UPT, UR4, 0x40004040, URZ, UP1, !UPT ;  /* 0x40004040041d7890 */ /* 0x000fe40008ffe4ff */
[----:B------:R-:W-:Y:S02]  /*f690*/  UIADD3.X UR27, UPT, UPT, UR4, 0x40004040, URZ, UP2, !UPT ;  /* 0x40004040041b7890 */ /* 0x000fe400097fe4ff */
[----:B------:R-:W-:Y:S02]  /*f6a0*/  UIADD3.64 UR16, UPT, UPT, UR28, 0x100, URZ ;  /* 0x000001001c107897 */ /* 0x000fe4000fffe0ff */
[----:B------:R-:W-:Y:S02]  /*f6b0*/  UIADD3.64 UR20, UPT, UPT, UR26, 0x2, URZ ;  /* 0x000000021a147897 */ /* 0x000fe4000fffe0ff */
[----:B------:R-:W-:-:S02]  /*f6c0*/  UIADD3.64 UR22, UPT, UPT, UR28, 0x200, URZ ;  /* 0x000002001c167897 */ /* 0x000fc4000fffe0ff */
[----:B------:R-:W-:Y:S01]  /*f6d0*/  UIADD3.64 UR24, UPT, UPT, UR26, 0x4, URZ ;  /* 0x000000041a187897 */ /* 0x000fe2000fffe0ff */
[----:B------:R-:W-:Y:S01]  /*f6e0*/  UMOV UR31, 0x8108010 ;  /* 0x08108010001f7882 */ /* 0x000fe20000000000 */
[----:B------:R-:W-:Y:S01]  /*f6f0*/  UMOV UR13, 0x40004040 ;  /* 0x40004040000d7882 */ /* 0x000fe20000000000 */
[----:B------:R-:W-:Y:S01]  /*f700*/  UMOV UR15, 0x40004040 ;  /* 0x40004040000f7882 */ /* 0x000fe20000000000 */
[----:B------:R-:W-:Y:S01]  /*f710*/  UMOV UR32, 0x0 ;  /* 0x0000000000207882 */ /* 0x000fe20000000000 */
[----:B------:R-:W-:Y:S01]  /*f720*/  UMOV UR33, 0x8108010 ;  /* 0x0810801000217882 */ /* 0x000fe20000000000 */
[----:B------:R-:W-:Y:S01]  /*f730*/  UMOV UR34, 0x0 ;  /* 0x0000000000227882 */ /* 0x000fe20000000000 */
[----:B------:R-:W-:Y:S01]  /*f740*/  UMOV UR35, 0x8108010 ;  /* 0x0810801000237882 */ /* 0x000fe20000000000 */
[----:B------:R-:W-:Y:S01]  /*f750*/  UMOV UR4, UR6 ;  /* 0x0000000600047c82 */ /* 0x000fe20008000000 */
[----:B------:R-:W-:Y:S01]  /*f760*/  UMOV UR5, URZ ;  /* 0x000000ff00057c82 */ /* 0x000fe20008000000 */
[----:B------:R1:W-:Y:S01]  /*f770*/  UTCQMMA gdesc[UR12], gdesc[UR14], tmem[UR8], tmem[UR30], idesc[UR31], !UPT ;  /* 0x00ff1e0e0c0075ea */ /* 0x0003e2000f800308 */
[----:B------:R-:W-:Y:S01]  /*f780*/  UMOV UR36, 0x0 ;  /* 0x0000000000247882 */ /* 0x000fe20000000000 */
[----:B------:R-:W-:Y:S01]  /*f790*/  UMOV UR37, 0x8108010 ;  /* 0x0810801000257882 */ /* 0x000fe20000000000 */
[----:B------:R1:W-:Y:S01]  /*f7a0*/  UTCQMMA gdesc[UR28], gdesc[UR26], tmem[UR8], tmem[UR32], idesc[UR33], UPT ;  /* 0x00ff201a1c0075ea */ /* 0x0003e2000b800308 */
[----:B------:R-:W-:Y:S01]  /*f7b0*/  UMOV UR4, UR4 ;  /* 0x0000000400047c82 */ /* 0x000fe20008000000 */
[----:B------:R1:W-:Y:S01]  /*f7c0*/  UTCQMMA gdesc[UR16], gdesc[UR20], tmem[UR8], tmem[UR34], idesc[UR35], UPT ;  /* 0x00ff2214100075ea */ /* 0x0003e2000b800308 */
[----:B------:R1:W-:Y:S01]  /*f7d0*/  UTCQMMA gdesc[UR22], gdesc[UR24], tmem[UR8], tmem[UR36], idesc[UR37], UPT ;  /* 0x00ff2418160075ea */ /* 0x0003e2000b800308 */
[----:B------:R1:W-:Y:S01]  /*f7e0*/  UTCBAR [UR4], URZ ;  /* 0x000000ff040073e9 */ /* 0x0003e200080000ff */
[----:B------:R-:W-:Y:S01]  /*f7f0*/  NOP ;  /* 0x0000000000007918 */ /* 0x000fe20000000000 */
.L_x_6:
[----:B-1----:R-:W-:Y:S01]  /*f800*/  UMOV UR4, URZ ;  /* 0x000000ff00047c82 */ /* 0x002fe20008000000 */
[----:B------:R-:W-:Y:S05]  /*f810*/  @!P2 BRA `(.L_x_7) ;  /* 0x000000a000cca947 */ /* 0x000fea0003800000 */
[----:B0-----:R-:W-:Y:S01]  /*f820*/  SHF.R.S32.HI R6, RZ, 0x1f, R75 ;  /* 0x0000001fff067819 */ /* 0x001fe2000001144b */
[----:B-----5:R-:W-:Y:S01]  /*f830*/  IMAD.SHL.U32 R3, R4, 0x80, RZ ;  /* 0x0000008004037824 */ /* 0x020fe200078e00ff */
[----:B------:R-:W-:Y:S02]  /*f840*/  UIADD3 UR4, UPT, UPT, UR9, 0x4000, URZ ;  /* 0x0000400009047890 */ /* 0x000fe4000fffe0ff */
[----:B------:R-:W-:Y:S01]  /*f850*/  LEA.HI R4, R6, R75, RZ, 0x7 ;  /* 0x0000004b06047211 */ /* 0x000fe200078f38ff */
[----:B------:R-:W-:Y:S02]  /*f860*/  UIADD3 UR5, UPT, UPT, UR9, 0xa000, URZ ;  /* 0x0000a00009057890 */ /* 0x000fe4000fffe0ff */
[----:B------:R-:W-:Y:S01]  /*f870*/  USHF.R.U32.HI UR4, URZ, 0x4, UR4 ;  /* 0x00000004ff047899 */ /* 0x000fe20008011604 */
[----:B------:R-:W-:Y:S01]  /*f880*/  SHF.R.S32.HI R4, RZ, 0x7, R4 ;  /* 0x00000007ff047819 */ /* 0x000fe20000011404 */
[----:B------:R-:W-:Y:S02]  /*f890*/  USHF.R.U32.HI UR5, URZ, 0x4, UR5 ;  /* 0x00000004ff057899 */ /* 0x000fe40008011605 */
[----:B------:R-:W-:Y:S01]  /*f8a0*/  USGXT.U32 UR12, UR4, 0xe ;  /* 0x0000000e040c789a */ /* 0x000fe20008000000 */
[----:B------:R-:W-:Y:S01]  /*f8b0*/  VIMNMX R6, PT, PT, R4, 0x2, !PT ;  /* 0x0000000204067848 */ /* 0x000fe20007fe0100 */
[----:B------:R-:W-:Y:S01]  /*f8c0*/  IMAD.SHL.U32 R4, R5, 0x80, RZ ;  /* 0x0000008005047824 */ /* 0x000fe200078e00ff */
[----:B------:R-:W-:-:S02]  /*f8d0*/  USGXT.U32 UR14, UR5, 0xe ;  /* 0x0000000e050e789a */ /* 0x000fc40008000000 */
[----:B------:R-:W-:Y:S01]  /*f8e0*/  UIADD3 UR30, UP1, UPT, UR12, 0x100, URZ ;  /* 0x000001000c1e7890 */ /* 0x000fe2000ff3e0ff */
[----:B------:R-:W-:Y:S01]  /*f8f0*/  VIADD R5, R6, 0xfffffffe ;  /* 0xfffffffe06057836 */ /* 0x000fe20000000000 */
[----:B------:R-:W-:Y:S01]  /*f900*/  UIADD3 UR28, UP2, UPT, UR14, 0x2, URZ ;  /* 0x000000020e1c7890 */ /* 0x000fe2000ff5e0ff */
[----:B------:R-:W-:Y:S01]  /*f910*/  IMAD.MOV.U32 R6, RZ, RZ, RZ ;  /* 0x000000ffff067224 */ /* 0x000fe200078e00ff */
[----:B------:R-:W-:Y:S01]  /*f920*/  UMOV UR4, URZ ;  /* 0x000000ff00047c82 */ /* 0x000fe20008000000 */
[----:B------:R-:W-:Y:S01]  /*f930*/  UMOV UR5, URZ ;  /* 0x000000ff00057c82 */ /* 0x000fe20008000000 */
[----:B------:R0:W-:Y:S01]  /*f940*/  STL [R1+0x6f4], R5 ;  /* 0x0006f40501007387 */ /* 0x0001e20000100800 */
[----:B------:R-:W-:Y:S01]  /*f950*/  UIADD3.X UR31, UPT, UPT, UR4, 0x40004040, URZ, UP1, !UPT ;  /* 0x40004040041f7890 */ /* 0x000fe20008ffe4ff */
[----:B------:R-:W-:Y:S01]  /*f960*/  SHF.R.S32.HI R7, RZ, 0x1f, R4 ;  /* 0x0000001fff077819 */ /* 0x000fe20000011404 */
[----:B------:R-:W-:Y:S01]  /*f970*/  UIADD3.X UR29, UPT, UPT, UR5, 0x40004040, URZ, UP2, !UPT ;  /* 0x40004040051d7890 */ /* 0x000fe200097fe4ff */
[----:B------:R1:W-:Y:S01]  /*f980*/  STL [R1+0x6b8], RZ ;  /* 0x0006b8ff01007387 */ /* 0x0003e20000100800 */
[----:B------:R-:W-:Y:S01]  /*f990*/  UMOV UR11, 0x1 ;  /* 0x00000001000b7882 */ /* 0x000fe20000000000 */
[----:B------:R-:W-:-:S02]  /*f9a0*/  UIADD3.64 UR20, UPT, UPT, UR30, 0x100, URZ ;  /* 0x000001001e147897 */ /* 0x000fc4000fffe0ff */
[----:B------:R-:W-:Y:S01]  /*f9b0*/  UIADD3.64 UR22, UPT, UPT, UR28, 0x2, URZ ;  /* 0x000000021c167897 */ /* 0x000fe2000fffe0ff */
[----:B0-----:R-:W-:Y:S01]  /*f9c0*/  SHF.R.S32.HI R5, RZ, 0x1f, R3 ;  /* 0x0000001fff057819 */ /* 0x001fe20000011403 */
[----:B------:R-:W-:Y:S02]  /*f9d0*/  UIADD3.64 UR24, UPT, UPT, UR30, 0x200, URZ ;  /* 0x000002001e187897 */ /* 0x000fe4000fffe0ff */
[----:B-1----:R-:W-:-:S12]  /*f9e0*/  UIADD3.64 UR26, UPT, UPT, UR28, 0x4, URZ ;  /* 0x000000041c1a7897 */ /* 0x002fd8000fffe0ff */
.L_x_10:
[----:B------:R-:W2:Y:S01]  /*f9f0*/  LDL R9, [R1+0x6b8] ;  /* 0x0006b80001097983 */ /* 0x000ea20000100800 */
[----:B------:R-:W-:Y:S01]  /*fa00*/  IMAD.U32 R6, R6, -0x80000000, RZ ;  /* 0x8000000006067824 */ /* 0x000fe200078e00ff */
[----:B------:R-:W0:Y:S02]  /*fa10*/  LDC R8, c[0x0][0x3a0] ;  /* 0x0000e800ff087b82 */ /* 0x000e240000000800 */
[----:B-1----:R-:W3:Y:S01]  /*fa20*/  LDL.LU R7, [R1] ;  /* 0x0000000001077983 */ /* 0x002ee20000300800 */
[----:B-----5:R-:W-:Y:S01]  /*fa30*/  IADD3 R84, P4, PT, R3, R84, RZ ;  /* 0x0000005403547210 */ /* 0x020fe20007f9e0ff */
[----:B------:R-:W1:Y:S01]  /*fa40*/  SYNCS.PHASECHK.TRANS64.TRYWAIT P6, [UR6], R6 ;  /* 0x00000006ff0075a7 */ /* 0x000e6200080c1106 */
[----:B--2---:R-:W-:Y:S01]  /*fa50*/  VIADD R9, R9, 0x1 ;  /* 0x0000000109097836 */ /* 0x004fe20000000000 */
[----:B---3--:R-:W-:-:S04]  /*fa60*/  IADD3 R7, P5, PT, R3, R7, RZ ;  /* 0x0000000703077210 */ /* 0x008fc80007fbe0ff */
[----:B------:R2:W-:Y:S01]  /*fa70*/  STL [R1+0x6cc], R9 ;  /* 0x0006cc0901007387 */ /* 0x0005e20000100800 */
[----:B0-----:R-:W-:-:S03]  /*fa80*/  IMAD R8, R9, -0x80, R8 ;  /* 0xffffff8009087824 */ /* 0x001fc600078e0208 */
[----:B------:R2:W-:Y:S02]  /*fa90*/  STL [R1], R7 ;  /* 0x0000000701007387 */ /* 0x0005e40000100800 */
[C---:B------:R-:W-:Y:S02]  /*faa0*/  ISETP.GT.AND P1, PT, R8.reuse, 0x1, PT ;  /* 0x000000010800780c */ /* 0x040fe40003f24270 */
[----:B------:R-:W-:Y:S01]  /*fab0*/  ISETP.GT.AND P2, PT, R8, 0x2, PT ;  /* 0x000000020800780c */ /* 0x000fe20003f44270 */
[----:B-1----:R-:W-:-:S12]  /*fac0*/  @!P6 BRA `(.L_x_8) ;  /* 0x000000c000c0e947 */ /* 0x002fd80003800000 */
.L_x_16:
[----:B------:R0:W-:Y:S04]  /*fad0*/  STL [R1+0x900], R15 ;  /* 0x0009000f01007387 */ /* 0x0001e80000100800 */
[----:B0-----:R-:W3:Y:S04]  /*fae0*/  LDL.LU R15, [R1+0x24] ;  /* 0x00002400010f7983 */ /* 0x001ee80000300800 */
[----:B------:R-:W-:Y:S04]  /*faf0*/  STL [R1+0x8fc], R27 ;  /* 0x0008fc1b01007387 */ /* 0x000fe80000100800 */
[----:B------:R0:W-:Y:S04]  /*fb00*/  STL [R1+0x8f8], R43 ;  /* 0x0008f82b01007387 */ /* 0x0001e80000100800 */
[----:B0-----:R-:W4:Y:S04]  /*fb10*/  LDL R43, [R1] ;  /* 0x00000000012b7983 */ /* 0x001f280000100800 */
[----:B------:R-:W-:Y:S04]  /*fb20*/  STL [R1+0x8f4], R62 ;  /* 0x0008f43e01007387 */ /* 0x000fe80000100800 */
[----:B------:R0:W-:Y:S04]  /*fb30*/  STL [R1+0x8f0], R11 ;  /* 0x0008f00b01007387 */ /* 0x0001e80000100800 */
[----:B0-2---:R-:W2:Y:S04]  /*fb40*/  LDL.LU R11, [R1+0x10] ;  /* 0x00001000010b7983 */ /* 0x005ea80000300800 */
[----:B------:R0:W-:Y:S04]  /*fb50*/  STL [R1+0x8ec], R14 ;  /* 0x0008ec0e01007387 */ /* 0x0001e80000100800 */
[----:B0-----:R-:W2:Y:S04]  /*fb60*/  LDL.LU R14, [R1+0xc] ;  /* 0x00000c00010e7983 */ /* 0x001ea80000300800 */
        /* <DEDUP_REMOVED lines=8> */
[----:B------:R0:W-:Y:S04]  /*fbf0*/  STL [R1+0x8c8], R90 ;  /* 0x0008c85a01007387 */ /* 0x0001e80000100800 */
[----:B0-----:R-:W2:Y:S01]  /*fc00*/  LDL.LU R90, [R1+0x38] ;  /* 0x00003800015a7983 */ /* 0x001ea20000300800 */
[C---:B------:R-:W-:Y:S01]  /*fc10*/  IMAD.X R82, R5.reuse, 0x1, R82, P4 ;  /* 0x0000000105527824 */ /* 0x040fe200020e0652 */
[----:B------:R-:W-:Y:S01]  /*fc20*/  PRMT R33, RZ, 0x7610, R33 ;  /* 0x00007610ff217816 */ /* 0x000fe20000000021 */
[----:B------:R-:W-:Y:S01]  /*fc30*/  @P1 IMAD.MOV.U32 R6, RZ, RZ, R84 ;  /* 0x000000ffff061224 */ /* 0x000fe200078e0054 */
[----:B------:R-:W-:Y:S01]  /*fc40*/  STL [R1+0x8c4], R88 ;  /* 0x0008c45801007387 */ /* 0x000fe20000100800 */
[----:B------:R-:W-:Y:S01]  /*fc50*/  @P1 IMAD.MOV.U32 R7, RZ, RZ, R82 ;  /* 0x000000ffff071224 */ /* 0x000fe200078e0052 */
[----:B------:R-:W-:Y:S01]  /*fc60*/  ISETP.GT.AND P4, PT, R8, 0x3, PT ;  /* 0x000000030800780c */ /* 0x000fe20003f84270 */
[----:B------:R-:W-:Y:S01]  /*fc70*/  IMAD.X R86, R5, 0x1, R86, P5 ;  /* 0x0000000105567824 */ /* 0x000fe200028e0656 */
[----:B------:R-:W-:Y:S01]  /*fc80*/  STL [R1+0x8c0], R28 ;  /* 0x0008c01c01007387 */ /* 0x000fe20000100800 */
[----:B------:R-:W-:-:S03]  /*fc90*/  PRMT R59, RZ, 0x7610, R59 ;  /* 0x00007610ff3b7816 */ /* 0x000fc6000000003b */
[----:B------:R-:W-:Y:S04]  /*fca0*/  STL [R1+0x8bc], R44 ;  /* 0x0008bc2c01007387 */ /* 0x000fe80000100800 */
[----:B------:R-:W-:Y:S04]  /*fcb0*/  STL [R1+0x8b8], R73 ;  /* 0x0008b84901007387 */ /* 0x000fe80000100800 */
[----:B------:R-:W-:Y:S04]  /*fcc0*/  STL [R1+0x8b4], R80 ;  /* 0x0008b45001007387 */ /* 0x000fe80000100800 */
[----:B------:R0:W-:Y:S04]  /*fcd0*/  STL [R1+0x8b0], R79 ;  /* 0x0008b04f01007387 */ /* 0x0001e80000100800 */
        /* <DEDUP_REMOVED lines=20> */
[----:B------:R1:W2:Y:S04]  /*fe20*/  @P1 LDG.E.U8 R33, desc[UR18][R6.64] ;  /* 0x0000001206211981 */ /* 0x0002a8000c1e1100 */
[----:B------:R-:W-:Y:S04]  /*fe30*/  STL [R1+0x85c], R61 ;  /* 0x00085c3d01007387 */ /* 0x000fe80000100800 */
[----:B------:R-:W-:Y:S01]  /*fe40*/  STL [R1+0x858], R60 ;  /* 0x0008583c01007387 */ /* 0x000fe20000100800 */
[----:B-1----:R-:W-:-:S03]  /*fe50*/  @P2 IMAD.MOV.U32 R7, RZ, RZ, R86 ;  /* 0x000000ffff072224 */ /* 0x002fc600078e0056 */
[----:B------:R-:W-:Y:S04]  /*fe60*/  STL [R1+0x854], R4 ;  /* 0x0008540401007387 */ /* 0x000fe80000100800 */
[----:B------:R-:W-:Y:S04]  /*fe70*/  STL [R1+0x850], R48 ;  /* 0x0008503001007387 */ /* 0x000fe80000100800 */
[----:B------:R-:W-:Y:S01]  /*fe80*/  STL [R1+0x7f8], R68 ;  /* 0x0007f84401007387 */ /* 0x000fe20000100800 */
[----:B------:R-:W-:-:S03]  /*fe90*/  PRMT R13, RZ, 0x7610, R13 ;  /* 0x00007610ff0d7816 */ /* 0x000fc6000000000d */
[----:B------:R-:W-:Y:S04]  /*fea0*/  STL [R1+0x800], R84 ;  /* 0x0008005401007387 */ /* 0x000fe80000100800 */
[----:B------:R-:W-:Y:S01]  /*feb0*/  STL [R1+0x7fc], R82 ;  /* 0x0007fc5201007387 */ /* 0x000fe20000100800 */
[C---:B---3--:R-:W-:Y:S01]  /*fec0*/  IADD3 R15, P6, PT, R3.reuse, R15, RZ ;  /* 0x0000000f030f7210 */ /* 0x048fe20007fde0ff */
[----:B----4-:R-:W-:Y:S02]  /*fed0*/  @P2 IMAD.MOV.U32 R6, RZ, RZ, R43 ;  /* 0x000000ffff062224 */ /* 0x010fe400078e002b */
[----:B------:R-:W3:Y:S04]  /*fee0*/  LDL.LU R43, [R1+0x30] ;  /* 0x00003000012b7983 */ /* 0x000ee80000300800 */
[----:B0-----:R-:W4:Y:S04]  /*fef0*/  LDL.LU R79, [R1+0x48] ;  /* 0x00004800014f7983 */ /* 0x001f280000300800 */
[----:B------:R0:W3:Y:S01]  /*ff00*/  @P2 LDG.E.U8 R59, desc[UR18][R6.64] ;  /* 0x00000012063b2981 */ /* 0x0000e2000c1e1100 */
[----:B--2---:R-:W-:-:S05]  /*ff10*/  IADD3 R11, P1, PT, R3, R11, RZ ;  /* 0x0000000b030b7210 */ /* 0x004fca0007f3e0ff */
[----:B------:R1:W-:Y:S01]  /*ff20*/  STL [R1+0x10], R11 ;  /* 0x0000100b01007387 */ /* 0x0003e20000100800 */
[----:B0-----:R-:W-:-:S03]  /*ff30*/  @P4 IMAD.MOV.U32 R6, RZ, RZ, R11 ;  /* 0x000000ffff064224 */ /* 0x001fc600078e000b */
[----:B------:R-:W-:Y:S01]  /*ff40*/  STL [R1+0x804], R86 ;  /* 0x0008045601007387 */ /* 0x000fe20000100800 */
[----:B------:R-:W-:-:S04]  /*ff50*/  IMAD.X R14, R5, 0x1, R14, P1 ;  /* 0x00000001050e7824 */ /* 0x000fc800008e060e */
[----:B------:R-:W-:Y:S01]  /*ff60*/  @P4 IMAD.MOV.U32 R7, RZ, RZ, R14 ;  /* 0x000000ffff074224 */ /* 0x000fe200078e000e */
[----:B------:R0:W-:Y:S04]  /*ff70*/  STL [R1+0xc], R14 ;  /* 0x00000c0e01007387 */ /* 0x0001e80000100800 */
[----:B-1----:R-:W2:Y:S04]  /*ff80*/  LDL.LU R11, [R1+0x60] ;  /* 0x00006000010b7983 */ /* 0x002ea80000300800 */
[----:B------:R1:W-:Y:S04]  /*ff90*/  STL [R1+0x24], R15 ;  /* 0x0000240f01007387 */ /* 0x0003e80000100800 */
[----:B0-----:R-:W2:Y:S04]  /*ffa0*/  LDL.LU R14, [R1+0x74] ;  /* 0x00007400010e7983 */ /* 0x001ea80000300800 */
[----:B------:R0:W2:Y:S02]  /*ffb0*/  @P4 LDG.E.U8 R13, desc[UR18][R6.64] ;  /* 0x00000012060d4981 */ /* 0x0000a4000c1e1100 */
[----:B0-----:R-:W-:Y:S01]  /*ffc0*/  IMAD.MOV.U32 R7, RZ, RZ, R15 ;  /* 0x000000ffff077224 */ /* 0x001fe200078e000f */
[----:B------:R-:W-:-:S05]  /*ffd0*/  IADD3 R90, P2, PT, R3, R90, RZ ;  /* 0x0000005a035a7210 */ /* 0x000fca0007f5e0ff */
[----:B------:R-:W-:Y:S04]  /*ffe0*/  STL [R1+0x38], R90 ;  /* 0x0000385a01007387 */ /* 0x000fe80000100800 */
[----:B-1----:R-:W2:Y:S04]  /*fff0*/  LDL.LU R15, [R1+0x900] ;  /* 0x00090000010f7983 */ /* 0x002ea80000300800 */
[----:B------:R-:W2:Y:S01]  /*10000*/  LDL.LU R6, [R1+0x1c] ;  /* 0x00001c0001067983 */ /* 0x000ea20000300800 */
[----:B------:R-:W-:Y:S02]  /*10010*/  ISETP.GT.AND P5, PT, R8, 0x4, PT ;  /* 0x000000040800780c */ /* 0x000fe40003fa4270 */
[----:B------:R-:W-:Y:S01]  /*10020*/  PRMT R27, RZ, 0x7610, R27 ;  /* 0x00007610ff1b7816 */ /* 0x000fe2000000001b */
[----:B--2---:R-:W-:-:S10]  /*10030*/  IMAD.X R6, R5, 0x1, R6, P6 ;  /* 0x0000000105067824 */ /* 0x004fd400030e0606 */
[-C--:B------:R-:W-:Y:S01]  /*10040*/  @P5 LOP3.LUT R7, R7, R6.reuse, RZ, 0x3c, !PT ;  /* 0x0000000607075212 */ /* 0x080fe200078e3cff */
[----:B------:R0:W-:Y:S03]  /*10050*/  STL [R1+0x1c], R6 ;  /* 0x00001c0601007387 */ /* 0x0001e60000100800 */
[----:B0-----:R-:W-:-:S04]  /*10060*/  @P5 LOP3.LUT R6, R7, R6, RZ, 0x3c, !PT ;  /* 0x0000000607065212 */ /* 0x001fc800078e3cff */
[----:B------:R-:W-:-:S05]  /*10070*/  @P5 LOP3.LUT R7, R7, R6, RZ, 0x3c, !PT ;  /* 0x0000000607075212 */ /* 0x000fca00078e3cff */
[----:B------:R0:W2:Y:S01]  /*10080*/  @P5 LDG.E.U8 R27, desc[UR18][R6.64] ;  /* 0x00000012061b5981 */ /* 0x0000a2000c1e1100 */
[----:B------:R-:W-:Y:S01]  /*10090*/  ISETP.GT.AND P1, PT, R8, 0x5, PT ;  /* 0x000000050800780c */ /* 0x000fe20003f24270 */
[----:B---3--:R-:W-:Y:S01]  /*100a0*/  IMAD.X R43, R5, 0x1, R43, P2 ;  /* 0x00000001052b7824 */ /* 0x008fe200010e062b */
[----:B------:R-:W-:-:S04]  /*100b0*/  PRMT R29, RZ, 0x7610, R29 ;  /* 0x00007610ff1d7816 */ /* 0x000fc8000000001d */
[----:B------:R-:W-:Y:S01]  /*100c0*/  STL [R1+0x30], R43 ;  /* 0x0000302b01007387 */ /* 0x000fe20000100800 */
[----:B0-----:R-:W-:-:S06]  /*100d0*/  IMAD.MOV.U32 R7, RZ, RZ, R43 ;  /* 0x000000ffff077224 */ /* 0x001fcc00078e002b */
[----:B------:R-:W-:-:S05]  /*100e0*/  @P1 IMAD.MOV.U32 R6, RZ, RZ, R90 ;  /* 0x000000ffff061224 */ /* 0x000fca00078e005a */
[----:B------:R-:W3:Y:S04]  /*100f0*/  @P1 LDG.E.U8 R29, desc[UR18][R6.64] ;  /* 0x00000012061d1981 */ /* 0x000ee8000c1e1100 */
[----:B--2---:R0:W-:Y:S04]  /*10100*/  STL [R1+0x6c8], R27 ;  /* 0x0006c81b01007387 */ /* 0x0041e80000100800 */
[----:B0-----:R-:W2:Y:S04]  /*10110*/  LDL.LU R27, [R1+0x8fc] ;  /* 0x0008fc00011b7983 */ /* 0x001ea80000300800 */
[----:B------:R-:W2:Y:S04]  /*10120*/  LDL.LU R43, [R1+0x8f8] ;  /* 0x0008f800012b7983 */ /* 0x000ea80000300800 */
[----:B------:R-:W2:Y:S01]  /*10130*/  LDL.LU R7, [R1+0x3c] ;  /* 0x00003c0001077983 */ /* 0x000ea20000300800 */
[----:B------:R-:W-:-:S02]  /*10140*/  ISETP.GT.AND P2, PT, R8, 0x6, PT ;  /* 0x000000060800780c */ /* 0x000fc40003f44270 */
[C---:B----4-:R-:W-:Y:S01]  /*10150*/  IADD3 R79, P5, PT, R3.reuse, R79, RZ ;  /* 0x0000004f034f7210 */ /* 0x050fe20007fbe0ff */
[----:B------:R-:W4:Y:S01]  /*10160*/  LDL.LU R90, [R1+0x64] ;  /* 0x00006400015a7983 */ /* 0x000f220000300800 */
[----:B------:R-:W-:Y:S02]  /*10170*/  PRMT R42, RZ, 0x7610, R42 ;  /* 0x00007610ff2a7816 */ /* 0x000fe4000000002a */
[----:B------:R-:W-:Y:S01]  /*10180*/  IADD3 R11, P6, PT, R3, R11, RZ ;  /* 0x0000000b030b7210 */ /* 0x000fe20007fde0ff */
[----:B------:R-:W-:Y:S04]  /*10190*/  STL [R1+0x48], R79 ;  /* 0x0000484f01007387 */ /* 0x000fe80000100800 */
[----:B---3--:R0:W-:Y:S02]  /*101a0*/  STL [R1+0x6c4], R29 ;  /* 0x0006c41d01007387 */ /* 0x0081e40000100800 */
[----:B------:R-:W-:-:S02]  /*101b0*/  @P2 IMAD.MOV.U32 R6, RZ, RZ, R79 ;  /* 0x000000ffff062224 */ /* 0x000fc400078e004f */
[----:B0-----:R-:W3:Y:S01]  /*101c0*/  LDL.LU R29, [R1+0x88] ;  /* 0x00008800011d7983 */ /* 0x001ee20000300800 */
[----:B--2---:R-:W-:-:S05]  /*101d0*/  IMAD.X R7, R5, 0x1, R7, P5 ;  /* 0x0000000105077824 */ /* 0x004fca00028e0607 */
[----:B------:R0:W-:Y:S04]  /*101e0*/  STL [R1+0x3c], R7 ;  /* 0x00003c0701007387 */ /* 0x0001e80000100800 */
[----:B------:R0:W2:Y:S04]  /*101f0*/  @P2 LDG.E.U8 R42, desc[UR18][R6.64] ;  /* 0x00000012062a2981 */ /* 0x0000a8000c1e1100 */
[----:B------:R1:W-:Y:S04]  /*10200*/  STL [R1+0x60], R11 ;  /* 0x0000600b01007387 */ /* 0x0003e80000100800 */
[----:B------:R-:W3:Y:S01]  /*10210*/  LDL.LU R6, [R1+0x58] ;  /* 0x0000580001067983 */ /* 0x000ee20000300800 */
[----:B------:R-:W-:Y:S01]  /*10220*/  ISETP.GT.AND P4, PT, R8, 0x7, PT ;  /* 0x000000070800780c */ /* 0x000fe20003f84270 */
[----:B0-----:R-:W-:Y:S01]  /*10230*/  IMAD.MOV.U32 R7, RZ, RZ, R11 ;  /* 0x000000ffff077224 */ /* 0x001fe200078e000b */
[----:B------:R-:W-:Y:S01]  /*10240*/  IADD3 R14, P5, PT, R3, R14, RZ ;  /* 0x0000000e030e7210 */ /* 0x000fe20007fbe0ff */
[----:B------:R-:W4:Y:S04]  /*10250*/  LDL.LU R79, [R1+0x78] ;  /* 0x00007800014f7983 */ /* 0x000f280000300800 */
[----:B------:R-:W-:Y:S04]  /*10260*/  STL [R1+0x74], R14 ;  /* 0x0000740e01007387 */ /* 0x000fe80000100800 */
[----:B-1----:R-:W4:Y:S01]  /*10270*/  LDL.LU R11, [R1+0x98] ;  /* 0x00009800010b7983 */ /* 0x002f220000300800 */
[----:B------:R-:W-:-:S03]  /*10280*/  PRMT R62, RZ, 0x7610, R62 ;  /* 0x00007610ff3e7816 */ /* 0x000fc6000000003e */
[----:B--2---:R0:W-:Y:S01]  /*10290*/  STL [R1+0x6c0], R42 ;  /* 0x0006c02a01007387 */ /* 0x0041e20000100800 */
[----:B---3--:R-:W-:-:S03]  /*102a0*/  IMAD.X R6, R5, 0x1, R6, P6 ;  /* 0x0000000105067824 */ /* 0x008fc600030e0606 */
[----:B0-----:R-:W2:Y:S02]  /*102b0*/  LDL.LU R42, [R1+0xb0] ;  /* 0x0000b000012a7983 */ /* 0x001ea40000300800 */
[-C--:B------:R-:W-:Y:S02]  /*102c0*/  @P4 LOP3.LUT R7, R7, R6.reuse, RZ, 0x3c, !PT ;  /* 0x0000000607074212 */ /* 0x080fe400078e3cff */
[----:B------:R0:W-:Y:S02]  /*102d0*/  STL [R1+0x58], R6 ;  /* 0x0000580601007387 */ /* 0x0001e40000100800 */
[----:B0-----:R-:W-:-:S04]  /*102e0*/  @P4 LOP3.LUT R6, R7, R6, RZ, 0x3c, !PT ;  /* 0x0000000607064212 */ /* 0x001fc800078e3cff */
[----:B------:R-:W-:-:S05]  /*102f0*/  @P4 LOP3.LUT R7, R7, R6, RZ, 0x3c, !PT ;  /* 0x0000000607074212 */ /* 0x000fca00078e3cff */
[----:B------:R0:W3:Y:S01]  /*10300*/  @P4 LDG.E.U8 R62, desc[UR18][R6.64] ;  /* 0x00000012063e4981 */ /* 0x0000e2000c1e1100 */
[C---:B------:R-:W-:Y:S02]  /*10310*/  ISETP.GT.AND P1, PT, R8.reuse, 0x8, PT ;  /* 0x000000080800780c */ /* 0x040fe40003f24270 */
[----:B------:R-:W-:Y:S01]  /*10320*/  ISETP.GT.AND P2, PT, R8, 0x9, PT ;  /* 0x000000090800780c */ /* 0x000fe20003f44270 */
[----:B----4-:R-:W-:Y:S01]  /*10330*/  IMAD.X R90, R5, 0x1, R90, P5 ;  /* 0x00000001055a7824 */ /* 0x010fe200028e065a */
[----:B------:R-:W-:Y:S02]  /*10340*/  IADD3 R29, P5, PT, R3, R29, RZ ;  /* 0x0000001d031d7210 */ /* 0x000fe40007fbe0ff */
[----:B------:R-:W-:Y:S02]  /*10350*/  PRMT R16, RZ, 0x7610, R16 ;  /* 0x00007610ff107816 */ /* 0x000fe40000000010 */
[----:B------:R-:W-:Y:S01]  /*10360*/  STL [R1+0x64], R90 ;  /* 0x0000645a01007387 */ /* 0x000fe20000100800 */
[----:B------:R-:W-:-:S04]  /*10370*/  IMAD.X R79, R5, 0x1, R79, P5 ;  /* 0x00000001054f7824 */ /* 0x000fc800028e064f */
[----:B0-----:R-:W-:Y:S02]  /*10380*/  @P1 IMAD.MOV.U32 R6, RZ, RZ, R14 ;  /* 0x000000ffff061224 */ /* 0x001fe400078e000e */
[----:B------:R-:W-:Y:S01]  /*10390*/  @P1 IMAD.MOV.U32 R7, RZ, RZ, R90 ;  /* 0x000000ffff071224 */ /* 0x000fe200078e005a */
[----:B------:R-:W-:Y:S02]  /*103a0*/  PRMT R32, RZ, 0x7610, R32 ;  /* 0x00007610ff207816 */ /* 0x000fe40000000020 */
[----:B------:R-:W-:Y:S02]  /*103b0*/  IADD3 R11, P6, PT, R3, R11, RZ ;  /* 0x0000000b030b7210 */ /* 0x000fe40007fde0ff */
[----:B------:R0:W4:Y:S02]  /*103c0*/  @P1 LDG.E.U8 R16, desc[UR18][R6.64] ;  /* 0x0000001206101981 */ /* 0x000124000c1e1100 */
[----:B0-----:R-:W-:Y:S02]  /*103d0*/  @P2 IMAD.MOV.U32 R6, RZ, RZ, R29 ;  /* 0x000000ffff062224 */ /* 0x001fe400078e001d */
[----:B------:R-:W-:-:S05]  /*103e0*/  @P2 IMAD.MOV.U32 R7, RZ, RZ, R79 ;  /* 0x000000ffff072224 */ /* 0x000fca00078e004f */
[----:B------:R0:W4:Y:S02]  /*103f0*/  @P2 LDG.E.U8 R32, desc[UR18][R6.64] ;  /* 0x0000001206202981 */ /* 0x000124000c1e1100 */
[----:B0-----:R-:W-:Y:S01]  /*10400*/  IMAD.MOV.U32 R7, RZ, RZ, R11 ;  /* 0x000000ffff077224 */ /* 0x001fe200078e000b */
[----:B--2---:R-:W-:Y:S01]  /*10410*/  IADD3 R42, P5, PT, R3, R42, RZ ;  /* 0x0000002a032a7210 */ /* 0x004fe20007fbe0ff */
[----:B---3--:R0:W-:Y:S04]  /*10420*/  STL [R1+0x6bc], R62 ;  /* 0x0006bc3e01007387 */ /* 0x0081e80000100800 */
[----:B0-----:R-:W2:Y:S04]  /*10430*/  LDL.LU R62, [R1+0x8f4] ;  /* 0x0008f400013e7983 */ /* 0x001ea80000300800 */
[----:B------:R-:W3:Y:S04]  /*10440*/  LDL.LU R90, [R1+0xa0] ;  /* 0x0000a000015a7983 */ /* 0x000ee80000300800 */
[----:B------:R-:W2:Y:S04]  /*10450*/  LDL.LU R14, [R1+0xb8] ;  /* 0x0000b800010e7983 */ /* 0x000ea80000300800 */
[----:B------:R0:W-:Y:S04]  /*10460*/  STL [R1+0x88], R29 ;  /* 0x0000881d01007387 */ /* 0x0001e80000100800 */
[----:B------:R1:W-:Y:S04]  /*10470*/  STL [R1+0x78], R79 ;  /* 0x0000784f01007387 */ /* 0x0003e80000100800 */
[----:B0-----:R-:W4:Y:S04]  /*10480*/  LDL.LU R29, [R1+0xd0] ;  /* 0x0000d000011d7983 */ /* 0x001f280000300800 */
[----:B------:R0:W-:Y:S04]  /*10490*/  STL [R1+0x98], R11 ;  /* 0x0000980b01007387 */ /* 0x0001e80000100800 */
[----:B-1----:R-:W4:Y:S04]  /*104a0*/  LDL.LU R79, [R1+0xe8] ;  /* 0x0000e800014f7983 */ /* 0x002f280000300800 */
[----:B------:R-:W-:Y:S04]  /*104b0*/  STL [R1+0xb0], R42 ;  /* 0x0000b02a01007387 */ /* 0x000fe80000100800 */
[----:B0-----:R-:W4:Y:S04]  /*104c0*/  LDL.LU R11, [R1+0x8f0] ;  /* 0x0008f000010b7983 */ /* 0x001f280000300800 */
[----:B------:R-:W4:Y:S01]  /*104d0*/  LDL.LU R6, [R1+0x94] ;  /* 0x0000940001067983 */ /* 0x000f220000300800 */
[----:B------:R-:W-:-:S02]  /*104e0*/  ISETP.GT.AND P4, PT, R8, 0xa, PT ;  /* 0x0000000a0800780c */ /* 0x000fc40003f84270 */
[----:B------:R-:W-:Y:S02]  /*104f0*/  ISETP.GT.AND P1, PT, R8, 0xb, PT ;  /* 0x0000000b0800780c */ /* 0x000fe40003f24270 */
[----:B------:R-:W-:Y:S02]  /*10500*/  PRMT R49, RZ, 0x7610, R49 ;  /* 0x00007610ff317816 */ /* 0x000fe40000000031 */
[----:B------:R-:W-:Y:S01]  /*10510*/  PRMT R81, RZ, 0x7610, R81 ;  /* 0x00007610ff517816 */ /* 0x000fe20000000051 */
[----:B---3--:R-:W-:Y:S01]  /*10520*/  IMAD.X R90, R5, 0x1, R90, P5 ;  /* 0x00000001055a7824 */ /* 0x008fe200028e065a */
[----:B--2---:R-:W-:Y:S01]  /*10530*/  IADD3 R14, P5, PT, R3, R14, RZ ;  /* 0x0000000e030e7210 */ /* 0x004fe20007fbe0ff */
[----:B----4-:R-:W-:-:S05]  /*10540*/  IMAD.X R6, R5, 0x1, R6, P6 ;  /* 0x0000000105067824 */ /* 0x010fca00030e0606 */
[-C--:B------:R-:W-:Y:S01]  /*10550*/  @P4 LOP3.LUT R7, R7, R6.reuse, RZ, 0x3c, !PT ;  /* 0x0000000607074212 */ /* 0x080fe200078e3cff */
[----:B------:R0:W-:Y:S03]  /*10560*/  STL [R1+0x94], R6 ;  /* 0x0000940601007387 */ /* 0x0001e60000100800 */
[----:B0-----:R-:W-:-:S04]  /*10570*/  @P4 LOP3.LUT R6, R7, R6, RZ, 0x3c, !PT ;  /* 0x0000000607064212 */ /* 0x001fc800078e3cff */
[----:B------:R-:W-:Y:S01]  /*10580*/  @P4 LOP3.LUT R7, R7, R6, RZ, 0x3c, !PT ;  /* 0x0000000607074212 */ /* 0x000fe200078e3cff */
[----:B------:R0:W-:Y:S04]  /*10590*/  STL [R1+0xa0], R90 ;  /* 0x0000a05a01007387 */ /* 0x0001e80000100800 */
[----:B------:R1:W2:Y:S02]  /*105a0*/  @P4 LDG.E.U8 R49, desc[UR18][R6.64] ;  /* 0x0000001206314981 */ /* 0x0002a4000c1e1100 */
[----:B-1----:R-:W-:Y:S02]  /*105b0*/  @P1 IMAD.MOV.U32 R6, RZ, RZ, R42 ;  /* 0x000000ffff061224 */ /* 0x002fe400078e002a */
[----:B------:R-:W-:Y:S01]  /*105c0*/  @P1 IMAD.MOV.U32 R7, RZ, RZ, R90 ;  /* 0x000000ffff071224 */ /* 0x000fe200078e005a */
[----:B------:R-:W3:Y:S04]  /*105d0*/  LDL.LU R42, [R1+0xd4] ;  /* 0x0000d400012a7983 */ /* 0x000ee80000300800 */
[----:B0-----:R-:W4:Y:S04]  /*105e0*/  LDL.LU R90, [R1+0xf0] ;  /* 0x0000f000015a7983 */ /* 0x001f280000300800 */
[----:B------:R0:W2:Y:S04]  /*105f0*/  @P1 LDG.E.U8 R81, desc[UR18][R6.64] ;  /* 0x0000001206511981 */ /* 0x0000a8000c1e1100 */
[----:B------:R1:W-:Y:S01]  /*10600*/  STL [R1+0xb8], R14 ;  /* 0x0000b80e01007387 */ /* 0x0003e20000100800 */
[----:B0-----:R-:W-:-:S03]  /*10610*/  IMAD.MOV.U32 R7, RZ, RZ, R14 ;  /* 0x000000ffff077224 */ /* 0x001fc600078e000e */
[----:B-1----:R-:W2:Y:S04]  /*10620*/  LDL.LU R14, [R1+0x8ec] ;  /* 0x0008ec00010e7983 */ /* 0x002ea80000300800 */
[----:B------:R-:W2:Y:S01]  /*10630*/  LDL.LU R6, [R1+0xb4] ;  /* 0x0000b40001067983 */ /* 0x000ea20000300800 */
[----:B------:R-:W-:Y:S02]  /*10640*/  ISETP.GT.AND P2, PT, R8, 0xc, PT ;  /* 0x0000000c0800780c */ /* 0x000fe40003f44270 */
[----:B------:R-:W-:Y:S02]  /*10650*/  PRMT R70, RZ, 0x7610, R70 ;  /* 0x00007610ff467816 */ /* 0x000fe40000000046 */
[----:B------:R-:W-:Y:S01]  /*10660*/  IADD3 R29, P6, PT, R3, R29, RZ ;  /* 0x0000001d031d7210 */ /* 0x000fe20007fde0ff */
[----:B--2---:R-:W-:-:S08]  /*10670*/  IMAD.X R6, R5, 0x1, R6, P5 ;  /* 0x0000000105067824 */ /* 0x004fd000028e0606 */
[-C--:B------:R-:W-:Y:S01]  /*10680*/  @P2 LOP3.LUT R7, R7, R6.reuse, RZ, 0x3c, !PT ;  /* 0x0000000607072212 */ /* 0x080fe200078e3cff */
[----:B------:R0:W-:Y:S03]  /*10690*/  STL [R1+0xb4], R6 ;  /* 0x0000b40601007387 */ /* 0x0001e60000100800 */
[----:B0-----:R-:W-:-:S04]  /*106a0*/  @P2 LOP3.LUT R6, R7, R6, RZ, 0x3c, !PT ;  /* 0x0000000607062212 */ /* 0x001fc800078e3cff */
[----:B------:R-:W-:Y:S01]  /*106b0*/  @P2 LOP3.LUT R7, R7, R6, RZ, 0x3c, !PT ;  /* 0x0000000607072212 */ /* 0x000fe200078e3cff */
[----:B------:R-:W-:Y:S04]  /*106c0*/  STL [R1+0xd0], R29 ;  /* 0x0000d01d01007387 */ /* 0x000fe80000100800 */
[----:B------:R0:W2:Y:S04]  /*106d0*/  @P2 LDG.E.U8 R70, desc[UR18][R6.64] ;  /* 0x0000001206462981 */ /* 0x0000a8000c1e1100 */
[----:B------:R-:W3:Y:S01]  /*106e0*/  LDL.LU R6, [R1+0xcc] ;  /* 0x0000cc0001067983 */ /* 0x000ee20000300800 */
[----:B------:R-:W-:Y:S01]  /*106f0*/  ISETP.GT.AND P4, PT, R8, 0xd, PT ;  /* 0x0000000d0800780c */ /* 0x000fe20003f84270 */
[----:B0-----:R-:W-:Y:S01]  /*10700*/  IMAD.MOV.U32 R7, RZ, RZ, R29 ;  /* 0x000000ffff077224 */ /* 0x001fe200078e001d */
[----:B------:R-:W-:-:S02]  /*10710*/  IADD3 R79, P5, PT, R3, R79, RZ ;  /* 0x0000004f034f7210 */ /* 0x000fc40007fbe0ff */
[----:B------:R-:W-:Y:S01]  /*10720*/  PRMT R26, RZ, 0x7610, R26 ;  /* 0x00007610ff1a7816 */ /* 0x000fe2000000001a */
[----:B--2---:R0:W-:Y:S01]  /*10730*/  STL [R1+0x6b4], R70 ;  /* 0x0006b44601007387 */ /* 0x0041e20000100800 */
[----:B---3--:R-:W-:-:S03]  /*10740*/  IMAD.X R6, R5, 0x1, R6, P6 ;  /* 0x0000000105067824 */ /* 0x008fc600030e0606 */
[----:B0-----:R-:W2:Y:S04]  /*10750*/  LDL.LU R70, [R1+0x108] ;  /* 0x0001080001467983 */ /* 0x001ea80000300800 */
[-C--:B------:R-:W-:Y:S01]  /*10760*/  @P4 LOP3.LUT R7, R7, R6.reuse, RZ, 0x3c, !PT ;  /* 0x0000000607074212 */ /* 0x080fe200078e3cff */
[----:B------:R-:W-:Y:S04]  /*10770*/  STL [R1+0xe8], R79 ;  /* 0x0000e84f01007387 */ /* 0x000fe80000100800 */
[----:B------:R-:W3:Y:S04]  /*10780*/  LDL.LU R29, [R1+0x120] ;  /* 0x00012000011d7983 */ /* 0x000ee80000300800 */
[----:B------:R0:W-:Y:S02]  /*10790*/  STL [R1+0xcc], R6 ;  /* 0x0000cc0601007387 */ /* 0x0001e40000100800 */
[----:B0-----:R-:W-:-:S04]  /*107a0*/  @P4 LOP3.LUT R6, R7, R6, RZ, 0x3c, !PT ;  /* 0x0000000607064212 */ /* 0x001fc800078e3cff */
[----:B------:R-:W-:-:S05]  /*107b0*/  @P4 LOP3.LUT R7, R7, R6, RZ, 0x3c, !PT ;  /* 0x0000000607074212 */ /* 0x000fca00078e3cff */
[----:B------:R0:W2:Y:S01]  /*107c0*/  @P4 LDG.E.U8 R26, desc[UR18][R6.64] ;  /* 0x00000012061a4981 */ /* 0x0000a2000c1e1100 */
[----:B------:R-:W-:Y:S01]  /*107d0*/  ISETP.GT.AND P1, PT, R8, 0xe, PT ;  /* 0x0000000e0800780c */ /* 0x000fe20003f24270 */
[----:B------:R-:W-:Y:S01]  /*107e0*/  IMAD.X R42, R5, 0x1, R42, P5 ;  /* 0x00000001052a7824 */ /* 0x000fe200028e062a */
[----:B------:R-:W-:-:S04]  /*107f0*/  PRMT R44, RZ, 0x7610, R44 ;  /* 0x00007610ff2c7816 */ /* 0x000fc8000000002c */
[----:B------:R-:W-:Y:S01]  /*10800*/  STL [R1+0xd4], R42 ;  /* 0x0000d42a01007387 */ /* 0x000fe20000100800 */
[----:B0-----:R-:W-:-:S06]  /*10810*/  IMAD.MOV.U32 R7, RZ, RZ, R42 ;  /* 0x000000ffff077224 */ /* 0x001fcc00078e002a */
[----:B------:R-:W-:-:S05]  /*10820*/  @P1 IMAD.MOV.U32 R6, RZ, RZ, R79 ;  /* 0x000000ffff061224 */ /* 0x000fca00078e004f */
[----:B------:R0:W3:Y:S04]  /*10830*/  @P1 LDG.E.U8 R44, desc[UR18][R6.64] ;  /* 0x00000012062c1981 */ /* 0x0000e8000c1e1100 */
[----:B--2---:R1:W-:Y:S04]  /*10840*/  STL [R1+0x6b0], R26 ;  /* 0x0006b01a01007387 */ /* 0x0043e80000100800 */
[----:B-1----:R-:W2:Y:S04]  /*10850*/  LDL.LU R26, [R1+0x8e8] ;  /* 0x0008e800011a7983 */ /* 0x002ea80000300800 */
[----:B------:R-:W2:Y:S04]  /*10860*/  LDL.LU R42, [R1+0x8e4] ;  /* 0x0008e400012a7983 */ /* 0x000ea80000300800 */
[----:B------:R-:W2:Y:S01]  /*10870*/  LDL.LU R7, [R1+0xec] ;  /* 0x0000ec0001077983 */ /* 0x000ea20000300800 */
[----:B------:R-:W-:-:S02]  /*10880*/  ISETP.GT.AND P2, PT, R8, 0xf, PT ;  /* 0x0000000f0800780c */ /* 0x000fc40003f44270 */
[----:B----4-:R-:W-:Y:S01]  /*10890*/  IADD3 R90, P5, PT, R3, R90, RZ ;  /* 0x0000005a035a7210 */ /* 0x010fe20007fbe0ff */
[----:B------:R-:W4:Y:S01]  /*108a0*/  LDL.LU R79, [R1+0x10c] ;  /* 0x00010c00014f7983 */ /* 0x000f220000300800 */
[----:B------:R-:W-:-:S09]  /*108b0*/  PRMT R80, RZ, 0x7610, R80 ;  /* 0x00007610ff507816 */ /* 0x000fd20000000050 */
[----:B0-----:R-:W-:Y:S01]  /*108c0*/  @P2 IMAD.MOV.U32 R6, RZ, RZ, R90 ;  /* 0x000000ffff062224 */ /* 0x001fe200078e005a */
[----:B------:R-:W-:Y:S01]  /*108d0*/  IADD3 R70, P6, PT, R3, R70, RZ ;  /* 0x0000004603467210 */ /* 0x000fe20007fde0ff */
[----:B------:R-:W-:Y:S01]  /*108e0*/  STL [R1+0xf0], R90 ;  /* 0x0000f05a01007387 */ /* 0x000fe20000100800 */
[----:B--2---:R-:W-:-:S05]  /*108f0*/  IMAD.X R7, R5, 0x1, R7, P5 ;  /* 0x0000000105077824 */ /* 0x004fca00028e0607 */
[----:B------:R0:W2:Y:S04]  /*10900*/  @P2 LDG.E.U8 R80, desc[UR18][R6.64] ;  /* 0x0000001206502981 */ /* 0x0000a8000c1e1100 */
[----:B---3--:R1:W-:Y:S04]  /*10910*/  STL [R1+0x6ac], R44 ;  /* 0x0006ac2c01007387 */ /* 0x0083e80000100800 */
[----:B-1----:R-:W3:Y:S04]  /*10920*/  LDL.LU R44, [R1+0x128] ;  /* 0x00012800012c7983 */ /* 0x002ee80000300800 */
[----:B------:R0:W-:Y:S04]  /*10930*/  STL [R1+0xec], R7 ;  /* 0x0000ec0701007387 */ /* 0x0001e80000100800 */
[----:B------:R-:W-:Y:S04]  /*10940*/  STL [R1+0x108], R70 ;  /* 0x0001084601007387 */ /* 0x000fe80000100800 */
[----:B------:R-:W3:Y:S01]  /*10950*/  LDL.LU R6, [R1+0x104] ;  /* 0x0001040001067983 */ /* 0x000ee20000300800 */
[----:B------:R-:W-:Y:S01]  /*10960*/  IADD3 R29, P5, PT, R3, R29, RZ ;  /* 0x0000001d031d7210 */ /* 0x000fe20007fbe0ff */
[----:B0-----:R-:W-:-:S02]  /*10970*/  IMAD.MOV.U32 R7, RZ, RZ, R70 ;  /* 0x000000ffff077224 */ /* 0x001fc400078e0046 */
[----:B--2---:R0:W-:Y:S04]  /*10980*/  STL [R1+0x6a4], R80 ;  /* 0x0006a45001007387 */ /* 0x0041e80000100800 */
[----:B0-----:R-:W2:Y:S04]  /*10990*/  LDL.LU R80, [R1+0x124] ;  /* 0x0001240001507983 */ /* 0x001ea80000300800 */
[----:B------:R-:W-:Y:S04]  /*109a0*/  STL [R1+0x120], R29 ;  /* 0x0001201d01007387 */ /* 0x000fe80000100800 */
[----:B------:R-:W2:Y:S04]  /*109b0*/  LDL.LU R70, [R1+0x130] ;  /* 0x0001300001467983 */ /* 0x000ea80000300800 */
[----:B------:R-:W2:Y:S01]  /*109c0*/  LDL.LU R90, [R1+0x138] ;  /* 0x00013800015a7983 */ /* 0x000ea20000300800 */
[C---:B------:R-:W-:Y:S01]  /*109d0*/  ISETP.GT.AND P4, PT, R8.reuse, 0x10, PT ;  /* 0x000000100800780c */ /* 0x040fe20003f84270 */
[----:B---3--:R-:W-:Y:S01]  /*109e0*/  IMAD.X R6, R5, 0x1, R6, P6 ;  /* 0x0000000105067824 */ /* 0x008fe200030e0606 */
[----:B------:R-:W-:-:S04]  /*109f0*/  ISETP.GT.AND P1, PT, R8, 0x11, PT ;  /* 0x000000110800780c */ /* 0x000fc80003f24270 */
[----:B------:R0:W-:Y:S07]  /*10a00*/  STL [R1+0x104], R6 ;  /* 0x0001040601007387 */ /* 0x0001ee0000100800 */
[-C--:B------:R-:W-:Y:S02]  /*10a10*/  @P4 LOP3.LUT R7, R7, R6.reuse, RZ, 0x3c, !PT ;  /* 0x0000000607074212 */ /* 0x080fe400078e3cff */
[----:B------:R-:W-:Y:S02]  /*10a20*/  PRMT R19, RZ, 0x7610, R19 ;  /* 0x00007610ff137816 */ /* 0x000fe40000000013 */
[----:B0-----:R-:W-:-:S02]  /*10a30*/  @P4 LOP3.LUT R6, R7, R6, RZ, 0x3c, !PT ;  /* 0x0000000607064212 */ /* 0x001fc400078e3cff */
[----:B------:R-:W-:Y:S02]  /*10a40*/  ISETP.GT.AND P2, PT, R8, 0x12, PT ;  /* 0x000000120800780c */ /* 0x000fe40003f44270 */
[----:B------:R-:W-:Y:S01]  /*10a50*/  @P4 LOP3.LUT R7, R7, R6, RZ, 0x3c, !PT ;  /* 0x0000000607074212 */ /* 0x000fe200078e3cff */
[----:B----4-:R-:W-:Y:S01]  /*10a60*/  IMAD.X R79, R5, 0x1, R79, P5 ;  /* 0x00000001054f7824 */ /* 0x010fe200028e064f */
[----:B------:R-:W-:Y:S02]  /*10a70*/  IADD3 R44, P5, PT, R3, R44, RZ ;  /* 0x0000002c032c7210 */ /* 0x000fe40007fbe0ff */
[----:B------:R-:W-:Y:S01]  /*10a80*/  PRMT R35, RZ, 0x7610, R35 ;  /* 0x00007610ff237816 */ /* 0x000fe20000000023 */
[----:B------:R0:W3:Y:S01]  /*10a90*/  @P4 LDG.E.U8 R19, desc[UR18][R6.64] ;  /* 0x0000001206134981 */ /* 0x0000e2000c1e1100 */
[----:B------:R-:W-:-:S03]  /*10aa0*/  PRMT R50, RZ, 0x7610, R50 ;  /* 0x00007610ff327816 */ /* 0x000fc60000000032 */
[----:B------:R1:W-:Y:S01]  /*10ab0*/  STL [R1+0x10c], R79 ;  /* 0x00010c4f01007387 */ /* 0x0003e20000100800 */
[----:B0-----:R-:W-:Y:S02]  /*10ac0*/  @P1 IMAD.MOV.U32 R6, RZ, RZ, R29 ;  /* 0x000000ffff061224 */ /* 0x001fe400078e001d */
[----:B------:R-:W-:Y:S01]  /*10ad0*/  @P1 IMAD.MOV.U32 R7, RZ, RZ, R79 ;  /* 0x000000ffff071224 */ /* 0x000fe200078e004f */
[----:B------:R-:W4:Y:S04]  /*10ae0*/  LDL.LU R29, [R1+0x134] ;  /* 0x00013400011d7983 */ /* 0x000f280000300800 */
[----:B------:R0:W3:Y:S04]  /*10af0*/  @P1 LDG.E.U8 R35, desc[UR18][R6.64] ;  /* 0x0000001206231981 */ /* 0x0000e8000c1e1100 */
[----:B-1----:R-:W3:Y:S04]  /*10b00*/  LDL.LU R79, [R1+0x140] ;  /* 0x00014000014f7983 */ /* 0x002ee80000300800 */
[----:B------:R1:W-:Y:S01]  /*10b10*/  STL [R1+0x128], R44 ;  /* 0x0001282c01007387 */ /* 0x0003e20000100800 */
[----:B0-----:R-:W-:-:S02]  /*10b20*/  @P2 IMAD.MOV.U32 R6, RZ, RZ, R44 ;  /* 0x000000ffff062224 */ /* 0x001fc400078e002c */
[----:B--2---:R-:W-:-:S04]  /*10b30*/  IMAD.X R80, R5, 0x1, R80, P5 ;  /* 0x0000000105507824 */ /* 0x004fc800028e0650 */
[----:B------:R-:W-:Y:S01]  /*10b40*/  @P2 IMAD.MOV.U32 R7, RZ, RZ, R80 ;  /* 0x000000ffff072224 */ /* 0x000fe200078e0050 */
[----:B------:R0:W-:Y:S01]  /*10b50*/  STL [R1+0x124], R80 ;  /* 0x0001245001007387 */ /* 0x0001e20000100800 */
[----:B------:R-:W-:-:S03]  /*10b60*/  IADD3 R70, P6, PT, R3, R70, RZ ;  /* 0x0000004603467210 */ /* 0x000fc60007fde0ff */
[----:B-1----:R-:W2:Y:S01]  /*10b70*/  LDL.LU R44, [R1+0x148] ;  /* 0x00014800012c7983 */ /* 0x002ea20000300800 */
[----:B------:R-:W-:-:S03]  /*10b80*/  IADD3 R90, P5, PT, R3, R90, RZ ;  /* 0x0000005a035a7210 */ /* 0x000fc60007fbe0ff */
[----:B------:R1:W-:Y:S04]  /*10b90*/  STL [R1+0x130], R70 ;  /* 0x0001304601007387 */ /* 0x0003e80000100800 */
[----:B0-----:R-:W2:Y:S04]  /*10ba0*/  LDL.LU R80, [R1+0x150] ;  /* 0x0001500001507983 */ /* 0x001ea80000300800 */
[----:B------:R0:W2:Y:S04]  /*10bb0*/  @P2 LDG.E.U8 R50, desc[UR18][R6.64] ;  /* 0x0000001206322981 */ /* 0x0000a8000c1e1100 */
[----:B------:R-:W-:Y:S01]  /*10bc0*/  STL [R1+0x138], R90 ;  /* 0x0001385a01007387 */ /* 0x000fe20000100800 */
[----:B0-----:R-:W-:-:S03]  /*10bd0*/  IMAD.MOV.U32 R7, RZ, RZ, R70 ;  /* 0x000000ffff077224 */ /* 0x001fc600078e0046 */
[----:B-1----:R-:W2:Y:S04]  /*10be0*/  LDL.LU R70, [R1+0x8e0] ;  /* 0x0008e00001467983 */ /* 0x002ea80000300800 */
[----:B------:R-:W2:Y:S01]  /*10bf0*/  LDL.LU R6, [R1+0x12c] ;  /* 0x00012c0001067983 */ /* 0x000ea20000300800 */
[C---:B------:R-:W-:Y:S02]  /*10c00*/  ISETP.GT.AND P4, PT, R8.reuse, 0x13, PT ;  /* 0x000000130800780c */ /* 0x040fe40003f84270 */
[----:B------:R-:W-:Y:S02]  /*10c10*/  ISETP.GT.AND P1, PT, R8, 0x14, PT ;  /* 0x000000140800780c */ /* 0x000fe40003f24270 */
[----:B------:R-:W-:Y:S02]  /*10c20*/  PRMT R83, RZ, 0x7610, R83 ;  /* 0x00007610ff537816 */ /* 0x000fe40000000053 */
[----:B------:R-:W-:Y:S01]  /*10c30*/  PRMT R9, RZ, 0x7610, R9 ;  /* 0x00007610ff097816 */ /* 0x000fe20000000009 */
[----:B----4-:R-:W-:-:S02]  /*10c40*/  IMAD.X R29, R5, 0x1, R29, P5 ;  /* 0x00000001051d7824 */ /* 0x010fc400028e061d */
[----:B--2---:R-:W-:-:S05]  /*10c50*/  IMAD.X R6, R5, 0x1, R6, P6 ;  /* 0x0000000105067824 */ /* 0x004fca00030e0606 */
[-C--:B------:R-:W-:Y:S01]  /*10c60*/  @P4 LOP3.LUT R7, R7, R6.reuse, RZ, 0x3c, !PT ;  /* 0x0000000607074212 */ /* 0x080fe200078e3cff */
[----:B------:R0:W-:Y:S03]  /*10c70*/  STL [R1+0x12c], R6 ;  /* 0x00012c0601007387 */ /* 0x0001e60000100800 */
[----:B0-----:R-:W-:-:S04]  /*10c80*/  @P4 LOP3.LUT R6, R7, R6, RZ, 0x3c, !PT ;  /* 0x0000000607064212 */ /* 0x001fc800078e3cff */
[----:B------:R-:W-:-:S05]  /*10c90*/  @P4 LOP3.LUT R7, R7, R6, RZ, 0x3c, !PT ;  /* 0x0000000607074212 */ /* 0x000fca00078e3cff */
[----:B------:R0:W2:Y:S04]  /*10ca0*/  @P4 LDG.E.U8 R83, desc[UR18][R6.64] ;  /* 0x0000001206534981 */ /* 0x0000a8000c1e1100 */
[----:B------:R1:W-:Y:S01]  /*10cb0*/  STL [R1+0x134], R29 ;  /* 0x0001341d01007387 */ /* 0x0003e20000100800 */
[----:B0-----:R-:W-:Y:S02]  /*10cc0*/  IMAD.MOV.U32 R7, RZ, RZ, R29 ;  /* 0x000000ffff077224 */ /* 0x001fe400078e001d */
[----:B------:R-:W-:Y:S01]  /*10cd0*/  @P1 IMAD.MOV.U32 R6, RZ, RZ, R90 ;  /* 0x000000ffff061224 */ /* 0x000fe200078e005a */
[----:B-1----:R-:W4:Y:S04]  /*10ce0*/  LDL.LU R29, [R1+0x8dc] ;  /* 0x0008dc00011d7983 */ /* 0x002f280000300800 */
[----:B------:R0:W2:Y:S04]  /*10cf0*/  @P1 LDG.E.U8 R9, desc[UR18][R6.64] ;  /* 0x0000001206091981 */ /* 0x0000a8000c1e1100 */
[----:B------:R-:W4:Y:S01]  /*10d00*/  LDL.LU R7, [R1+0x13c] ;  /* 0x00013c0001077983 */ /* 0x000f220000300800 */
[----:B------:R-:W-:-:S02]  /*10d10*/  ISETP.GT.AND P2, PT, R8, 0x15, PT ;  /* 0x000000150800780c */ /* 0x000fc40003f44270 */
[C---:B---3--:R-:W-:Y:S01]  /*10d20*/  IADD3 R79, P5, PT, R3.reuse, R79, RZ ;  /* 0x0000004f034f7210 */ /* 0x048fe20007fbe0ff */
[----:B------:R-:W3:Y:S01]  /*10d30*/  LDL.LU R90, [R1+0x14c] ;  /* 0x00014c00015a7983 */ /* 0x000ee20000300800 */
[----:B------:R-:W-:Y:S02]  /*10d40*/  PRMT R74, RZ, 0x7610, R74 ;  /* 0x00007610ff4a7816 */ /* 0x000fe4000000004a */
[----:B------:R-:W-:Y:S01]  /*10d50*/  IADD3 R44, P6, PT, R3, R44, RZ ;  /* 0x0000002c032c7210 */ /* 0x000fe20007fde0ff */
[----:B------:R-:W-:Y:S06]  /*10d60*/  STL [R1+0x140], R79 ;  /* 0x0001404f01007387 */ /* 0x000fec0000100800 */
[----:B0-----:R-:W-:Y:S01]  /*10d70*/  @P2 IMAD.MOV.U32 R6, RZ, RZ, R79 ;  /* 0x000000ffff062224 */ /* 0x001fe200078e004f */
[----:B--2---:R0:W-:Y:S01]  /*10d80*/  STL [R1+0x6a0], R9 ;  /* 0x0006a00901007387 */ /* 0x0041e20000100800 */
[----:B----4-:R-:W-:-:S03]  /*10d90*/  IMAD.X R7, R5, 0x1, R7, P5 ;  /* 0x0000000105077824 */ /* 0x010fc600028e0607 */
[----:B0-----:R-:W2:Y:S04]  /*10da0*/  LDL.LU R9, [R1+0x3d8] ;  /* 0x0003d80001097983 */ /* 0x001ea80000300800 */
[----:B------:R0:W-:Y:S04]  /*10db0*/  STL [R1+0x13c], R7 ;  /* 0x00013c0701007387 */ /* 0x0001e80000100800 */
[----:B------:R0:W4:Y:S04]  /*10dc0*/  @P2 LDG.E.U8 R74, desc[UR18][R6.64] ;  /* 0x00000012064a2981 */ /* 0x000128000c1e1100 */
[----:B------:R1:W-:Y:S04]  /*10dd0*/  STL [R1+0x148], R44 ;  /* 0x0001482c01007387 */ /* 0x0003e80000100800 */
[----:B------:R-:W2:Y:S01]  /*10de0*/  LDL.LU R6, [R1+0x144] ;  /* 0x0001440001067983 */ /* 0x000ea20000300800 */
[C---:B------:R-:W-:Y:S01]  /*10df0*/  ISETP.GT.AND P4, PT, R8.reuse, 0x16, PT ;  /* 0x000000160800780c */ /* 0x040fe20003f84270 */
[----:B0-----:R-:W-:Y:S01]  /*10e00*/  IMAD.MOV.U32 R7, RZ, RZ, R44 ;  /* 0x000000ffff077224 */ /* 0x001fe200078e002c */
[----:B------:R-:W-:Y:S01]  /*10e10*/  IADD3 R80, P5, PT, R3, R80, RZ ;  /* 0x0000005003507210 */ /* 0x000fe20007fbe0ff */
[----:B-1----:R-:W2:Y:S01]  /*10e20*/  LDL.LU R44, [R1+0x154] ;  /* 0x00015400012c7983 */ /* 0x002ea20000300800 */
[----:B------:R-:W-:-:S03]  /*10e30*/  ISETP.GT.AND P1, PT, R8, 0x17, PT ;  /* 0x000000170800780c */ /* 0x000fc60003f24270 */
[----:B------:R-:W-:Y:S01]  /*10e40*/  STL [R1+0x150], R80 ;  /* 0x0001505001007387 */ /* 0x000fe20000100800 */
[----:B------:R-:W-:Y:S01]  /*10e50*/  PRMT R45, RZ, 0x7610, R45 ;  /* 0x00007610ff2d7816 */ /* 0x000fe2000000002d */
[C---:B---3--:R-:W-:Y:S01]  /*10e60*/  IMAD.X R90, R5.reuse, 0x1, R90, P5 ;  /* 0x00000001055a7824 */ /* 0x048fe200028e065a */
[----:B------:R-:W-:Y:S01]  /*10e70*/  PRMT R28, RZ, 0x7610, R28 ;  /* 0x00007610ff1c7816 */ /* 0x000fe2000000001c */
[----:B----4-:R0:W-:Y:S01]  /*10e80*/  STL [R1+0x69c], R74 ;  /* 0x00069c4a01007387 */ /* 0x0101e20000100800 */
[----:B--2---:R-:W-:-:S03]  /*10e90*/  IMAD.X R6, R5, 0x1, R6, P6 ;  /* 0x0000000105067824 */ /* 0x004fc600030e0606 */
[----:B0-----:R-:W2:Y:S02]  /*10ea0*/  LDL.LU R74, [R1+0x3e0] ;  /* 0x0003e000014a7983 */ /* 0x001ea40000300800 */
[-C--:B------:R-:W-:Y:S02]  /*10eb0*/  @P4 LOP3.LUT R7, R7, R6.reuse, RZ, 0x3c, !PT ;  /* 0x0000000607074212 */ /* 0x080fe400078e3cff */
[----:B------:R-:W3:Y:S04]  /*10ec0*/  LDL.LU R79, [R1+0x3e8] ;  /* 0x0003e800014f7983 */ /* 0x000ee80000300800 */
[----:B------:R0:W-:Y:S02]  /*10ed0*/  STL [R1+0x144], R6 ;  /* 0x0001440601007387 */ /* 0x0001e40000100800 */
[----:B0-----:R-:W-:-:S04]  /*10ee0*/  @P4 LOP3.LUT R6, R7, R6, RZ, 0x3c, !PT ;  /* 0x0000000607064212 */ /* 0x001fc800078e3cff */
[----:B------:R-:W-:-:S05]  /*10ef0*/  @P4 LOP3.LUT R7, R7, R6, RZ, 0x3c, !PT ;  /* 0x0000000607074212 */ /* 0x000fca00078e3cff */
[----:B------:R0:W4:Y:S02]  /*10f00*/  @P4 LDG.E.U8 R45, desc[UR18][R6.64] ;  /* 0x00000012062d4981 */ /* 0x000124000c1e1100 */
[----:B0-----:R-:W-:Y:S02]  /*10f10*/  @P1 IMAD.MOV.U32 R6, RZ, RZ, R80 ;  /* 0x000000ffff061224 */ /* 0x001fe400078e0050 */
[----:B------:R-:W-:-:S05]  /*10f20*/  @P1 IMAD.MOV.U32 R7, RZ, RZ, R90 ;  /* 0x000000ffff071224 */ /* 0x000fca00078e005a */
[----:B------:R0:W4:Y:S01]  /*10f30*/  @P1 LDG.E.U8 R28, desc[UR18][R6.64] ;  /* 0x00000012061c1981 */ /* 0x000122000c1e1100 */
[----:B------:R-:W-:Y:S02]  /*10f40*/  ISETP.GT.AND P2, PT, R8, 0x18, PT ;  /* 0x000000180800780c */ /* 0x000fe40003f44270 */
[----:B------:R-:W-:Y:S01]  /*10f50*/  IADD3 R9, P5, PT, R3, R9, RZ ;  /* 0x0000000903097210 */ /* 0x000fe20007fbe0ff */
[----:B------:R-:W-:Y:S01]  /*10f60*/  STL [R1+0x14c], R90 ;  /* 0x00014c5a01007387 */ /* 0x000fe20000100800 */
[----:B------:R-:W-:-:S03]  /*10f70*/  PRMT R18, RZ, 0x7610, R18 ;  /* 0x00007610ff127816 */ /* 0x000fc60000000012 */
[----:B------:R-:W-:-:S06]  /*10f80*/  IMAD.X R44, R5, 0x1, R44, P5 ;  /* 0x00000001052c7824 */ /* 0x000fcc00028e062c */
[----:B0-----:R-:W-:Y:S02]  /*10f90*/  @P2 IMAD.MOV.U32 R6, RZ, RZ, R9 ;  /* 0x000000ffff062224 */ /* 0x001fe400078e0009 */
[----:B------:R-:W-:-:S05]  /*10fa0*/  @P2 IMAD.MOV.U32 R7, RZ, RZ, R44 ;  /* 0x000000ffff072224 */ /* 0x000fca00078e002c */
[----:B------:R0:W4:Y:S01]  /*10fb0*/  @P2 LDG.E.U8 R18, desc[UR18][R6.64] ;  /* 0x0000001206122981 */ /* 0x000122000c1e1100 */
[C---:B--2---:R-:W-:Y:S02]  /*10fc0*/  IADD3 R74, P6, PT, R3.reuse, R74, RZ ;  /* 0x0000004a034a7210 */ /* 0x044fe40007fde0ff */
[----:B---3--:R-:W-:-:S03]  /*10fd0*/  IADD3 R79, P5, PT, R3, R79, RZ ;  /* 0x0000004f034f7210 */ /* 0x008fc60007fbe0ff */
[----:B0-----:R-:W-:Y:S01]  /*10fe0*/  IMAD.MOV.U32 R7, RZ, RZ, R74 ;  /* 0x000000ffff077224 */ /* 0x001fe200078e004a */
[----:B----4-:R0:W-:Y:S04]  /*10ff0*/  STL [R1+0x698], R45 ;  /* 0x0006982d01007387 */ /* 0x0101e80000100800 */
[----:B0-----:R-:W2:Y:S04]  /*11000*/  LDL.LU R45, [R1+0x8d8] ;  /* 0x0008d800012d7983 */ /* 0x001ea80000300800 */
[----:B------:R-:W3:Y:S04]  /*11010*/  LDL.LU R90, [R1+0x3e4] ;  /* 0x0003e400015a7983 */ /* 0x000ee80000300800 */
[----:B------:R-:W-:Y:S04]  /*11020*/  STL [R1+0x3d8], R9 ;  /* 0x0003d80901007387 */ /* 0x000fe80000100800 */
[----:B------:R0:W-:Y:S04]  /*11030*/  STL [R1+0x694], R28 ;  /* 0x0006941c01007387 */ /* 0x0001e80000100800 */
[----:B0-----:R-:W4:Y:S04]  /*11040*/  LDL.LU R28, [R1+0x3f0] ;  /* 0x0003f000011c7983 */ /* 0x001f280000300800 */
[----:B------:R0:W-:Y:S04]  /*11050*/  STL [R1+0x154], R44 ;  /* 0x0001542c01007387 */ /* 0x0001e80000100800 */
[----:B0-----:R-:W2:Y:S04]  /*11060*/  LDL.LU R44, [R1+0x3ec] ;  /* 0x0003ec00012c7983 */ /* 0x001ea80000300800 */
[----:B------:R0:W-:Y:S04]  /*11070*/  STL [R1+0x3e0], R74 ;  /* 0x0003e04a01007387 */ /* 0x0001e80000100800 */
[----:B------:R-:W2:Y:S04]  /*11080*/  LDL.LU R9, [R1+0x3f8] ;  /* 0x0003f80001097983 */ /* 0x000ea80000300800 */
[----:B------:R-:W-:Y:S04]  /*11090*/  STL [R1+0x3e8], R79 ;  /* 0x0003e84f01007387 */ /* 0x000fe80000100800 */
[----:B------:R-:W2:Y:S04]  /*110a0*/  LDL.LU R80, [R1+0x400] ;  /* 0x0004000001507983 */ /* 0x000ea80000300800 */
[----:B0-----:R-:W2:Y:S04]  /*110b0*/  LDL.LU R74, [R1+0x8d4] ;  /* 0x0008d400014a7983 */ /* 0x001ea80000300800 */
[----:B------:R-:W2:Y:S01]  /*110c0*/  LDL.LU R6, [R1+0x3dc] ;  /* 0x0003dc0001067983 */ /* 0x000ea20000300800 */
[----:B------:R-:W-:-:S02]  /*110d0*/  ISETP.GT.AND P4, PT, R8, 0x19, PT ;  /* 0x000000190800780c */ /* 0x000fc40003f84270 */
[C---:B------:R-:W-:Y:S02]  /*110e0*/  ISETP.GT.AND P1, PT, R8.reuse, 0x1a, PT ;  /* 0x0000001a0800780c */ /* 0x040fe40003f24270 */
[----:B------:R-:W-:Y:S02]  /*110f0*/  PRMT R34, RZ, 0x7610, R34 ;  /* 0x00007610ff227816 */ /* 0x000fe40000000022 */
[----:B------:R-:W-:Y:S02]  /*11100*/  ISETP.GT.AND P2, PT, R8, 0x1b, PT ;  /* 0x0000001b0800780c */ /* 0x000fe40003f44270 */
[----:B------:R-:W-:Y:S02]  /*11110*/  PRMT R51, RZ, 0x7610, R51 ;  /* 0x00007610ff337816 */ /* 0x000fe40000000033 */
[----:B------:R-:W-:Y:S01]  /*11120*/  PRMT R85, RZ, 0x7610, R85 ;  /* 0x00007610ff557816 */ /* 0x000fe20000000055 */
[----:B---3--:R-:W-:Y:S01]  /*11130*/  IMAD.X R90, R5, 0x1, R90, P5 ;  /* 0x00000001055a7824 */ /* 0x008fe200028e065a */
[----:B----4-:R-:W-:-:S05]  /*11140*/  IADD3 R28, P5, PT, R3, R28, RZ ;  /* 0x0000001c031c7210 */ /* 0x010fca0007fbe0ff */
[C---:B--2---:R-:W-:Y:S02]  /*11150*/  IMAD.X R44, R5.reuse, 0x1, R44, P5 ;  /* 0x00000001052c7824 */ /* 0x044fe400028e062c */
[----:B------:R-:W-:-:S05]  /*11160*/  IMAD.X R6, R5, 0x1, R6, P6 ;  /* 0x0000000105067824 */ /* 0x000fca00030e0606 */
[-C--:B------:R-:W-:Y:S01]  /*11170*/  @P4 LOP3.LUT R7, R7, R6.reuse, RZ, 0x3c, !PT ;  /* 0x0000000607074212 */ /* 0x080fe200078e3cff */
[----:B------:R0:W-:Y:S03]  /*11180*/  STL [R1+0x3dc], R6 ;  /* 0x0003dc0601007387 */ /* 0x0001e60000100800 */
[----:B0-----:R-:W-:-:S04]  /*11190*/  @P4 LOP3.LUT R6, R7, R6, RZ, 0x3c, !PT ;  /* 0x0000000607064212 */ /* 0x001fc800078e3cff */
[----:B------:R-:W-:-:S05]  /*111a0*/  @P4 LOP3.LUT R7, R7, R6, RZ, 0x3c, !PT ;  /* 0x0000000607074212 */ /* 0x000fca00078e3cff */
[----:B------:R0:W2:Y:S01]  /*111b0*/  @P4 LDG.E.U8 R34, desc[UR18][R6.64] ;  /* 0x0000001206224981 */ /* 0x0000a2000c1e1100 */
[----:B------:R-:W-:-:S03]  /*111c0*/  IADD3 R9, P6, PT, R3, R9, RZ ;  /* 0x0000000903097210 */ /* 0x000fc60007fde0ff */
[----:B------:R1:W-:Y:S01]  /*111d0*/  STL [R1+0x3e4], R90 ;  /* 0x0003e45a01007387 */ /* 0x0003e20000100800 */
[----:B0-----:R-:W-:Y:S02]  /*111e0*/  @P1 IMAD.MOV.U32 R6, RZ, RZ, R79 ;  /* 0x000000ffff061224 */ /* 0x001fe400078e004f */
[----:B------:R-:W-:Y:S02]  /*111f0*/  @P1 IMAD.MOV.U32 R7, RZ, RZ, R90 ;  /* 0x000000ffff071224 */ /* 0x000fe400078e005a */
[----:B-1----:R-:W3:Y:S01]  /*11200*/  LDL.LU R90, [R1+0x3fc] ;  /* 0x0003fc00015a7983 */ /* 0x002ee20000300800 */
[----:B------:R-:W-:-:S03]  /*11210*/  IADD3 R80, P5, PT, R3, R80, RZ ;  /* 0x0000005003507210 */ /* 0x000fc60007fbe0ff */
[----:B------:R0:W4:Y:S04]  /*11220*/  @P1 LDG.E.U8 R51, desc[UR18][R6.64] ;  /* 0x0000001206331981 */ /* 0x000128000c1e1100 */
[----:B------:R-:W2:Y:S04]  /*11230*/  LDL.LU R79, [R1+0x408] ;  /* 0x00040800014f7983 */ /* 0x000ea80000300800 */
[----:B------:R1:W-:Y:S01]  /*11240*/  STL [R1+0x3f0], R28 ;  /* 0x0003f01c01007387 */ /* 0x0003e20000100800 */
[----:B0-----:R-:W-:Y:S02]  /*11250*/  @P2 IMAD.MOV.U32 R6, RZ, RZ, R28 ;  /* 0x000000ffff062224 */ /* 0x001fe400078e001c */
[----:B------:R-:W-:Y:S01]  /*11260*/  @P2 IMAD.MOV.U32 R7, RZ, RZ, R44 ;  /* 0x000000ffff072224 */ /* 0x000fe200078e002c */
[----:B------:R0:W-:Y:S04]  /*11270*/  STL [R1+0x3ec], R44 ;  /* 0x0003ec2c01007387 */ /* 0x0001e80000100800 */
[----:B------:R0:W2:Y:S04]  /*11280*/  @P2 LDG.E.U8 R85, desc[UR18][R6.64] ;  /* 0x0000001206552981 */ /* 0x0000a8000c1e1100 */
[----:B-1----:R-:W2:Y:S04]  /*11290*/  LDL.LU R28, [R1+0x15c] ;  /* 0x00015c00011c7983 */ /* 0x002ea80000300800 */
[----:B------:R1:W-:Y:S01]  /*112a0*/  STL [R1+0x3f8], R9 ;  /* 0x0003f80901007387 */ /* 0x0003e20000100800 */
[----:B0-----:R-:W-:-:S03]  /*112b0*/  IMAD.MOV.U32 R7, RZ, RZ, R9 ;  /* 0x000000ffff077224 */ /* 0x001fc600078e0009 */
[----:B------:R-:W2:Y:S04]  /*112c0*/  LDL.LU R44, [R1+0x410] ;  /* 0x00041000012c7983 */ /* 0x000ea80000300800 */
[----:B------:R-:W-:Y:S04]  /*112d0*/  STL [R1+0x400], R80 ;  /* 0x0004005001007387 */ /* 0x000fe80000100800 */
[----:B-1----:R-:W2:Y:S04]  /*112e0*/  LDL.LU R9, [R1+0x8d0] ;  /* 0x0008d00001097983 */ /* 0x002ea80000300800 */
[----:B------:R-:W2:Y:S01]  /*112f0*/  LDL.LU R6, [R1+0x3f4] ;  /* 0x0003f40001067983 */ /* 0x000ea20000300800 */
[----:B------:R-:W-:-:S02]  /*11300*/  ISETP.GT.AND P4, PT, R8, 0x1c, PT ;  /* 0x0000001c0800780c */ /* 0x000fc40003f84270 */
        /* <DEDUP_REMOVED lines=19> */
[C---:B------:R-:W-:Y:S01]  /*11440*/  IADD3 R79, P5, PT, R3.reuse, R79, RZ ;  /* 0x0000004f034f7210 */ /* 0x040fe20007fbe0ff */
        /* <DEDUP_REMOVED lines=10> */
[----:B------:R-:W-:Y:S04]  /*114f0*/  STL [R1+0x15c], R28 ;  /* 0x00015c1c01007387 */ /* 0x000fe80000100800 */
        /* <DEDUP_REMOVED lines=8> */
[----:B------:R-:W-:Y:S01]  /*11580*/  STL [R1+0x410], R44 ;  /* 0x0004102c01007387 */ /* 0x000fe20000100800 */
[----:B------:R-:W-:-:S03]  /*11590*/  @P4 LOP3.LUT R7, R7, R6, RZ, 0x3c, !PT ;  /* 0x0000000607074212 */ /* 0x000fc600078e3cff */
[----:B------:R-:W3:Y:S04]  /*115a0*/  LDL.LU R28, [R1+0x420] ;  /* 0x00042000011c7983 */ /* 0x000ee80000300800 */
[----:B------:R-:W3:Y:S04]  /*115b0*/  LDL.LU R79, [R1+0x428] ;  /* 0x00042800014f7983 */ /* 0x000ee80000300800 */
        /* <DEDUP_REMOVED lines=9> */
[----:B------:R-:W-:Y:S05]  /*11650*/  STL [R1+0x40c], R80 ;  /* 0x00040c5001007387 */ /* 0x000fea0000100800 */
[----:B0-----:R-:W-:-:S02]  /*11660*/  @P1 IMAD.MOV.U32 R6, RZ, RZ, R44 ;  /* 0x000000ffff061224 */ /* 0x001fc400078e002c */
[----:B------:R-:W-:Y:S01]  /*11670*/  @P1 IMAD.MOV.U32 R7, RZ, RZ, R80 ;  /* 0x000000ffff071224 */ /* 0x000fe200078e0050 */
[----:B------:R-:W-:-:S04]  /*11680*/  PRMT R37, RZ, 0x7610, R37 ;  /* 0x00007610ff257816 */ /* 0x000fc80000000025 */
[----:B------:R0:W4:Y:S02]  /*11690*/  @P1 LDG.E.U8 R21, desc[UR18][R6.64] ;  /* 0x0000001206151981 */ /* 0x000124000c1e1100 */
[----:B0-----:R-:W-:Y:S02]  /*116a0*/  @P2 IMAD.MOV.U32 R6, RZ, RZ, R71 ;  /* 0x000000ffff062224 */ /* 0x001fe400078e0047 */
[----:B--2---:R-:W-:-:S04]  /*116b0*/  IMAD.X R78, R5, 0x1, R78, P5 ;  /* 0x00000001054e7824 */ /* 0x004fc800028e064e */
[----:B------:R-:W-:Y:S01]  /*116c0*/  @P2 IMAD.MOV.U32 R7, RZ, RZ, R78 ;  /* 0x000000ffff072224 */ /* 0x000fe200078e004e */
[----:B---3--:R-:W-:-:S04]  /*116d0*/  IADD3 R28, P6, PT, R3, R28, RZ ;  /* 0x0000001c031c7210 */ /* 0x008fc80007fde0ff */
[----:B------:R0:W2:Y:S01]  /*116e0*/  @P2 LDG.E.U8 R37, desc[UR18][R6.64] ;  /* 0x0000001206252981 */ /* 0x0000a2000c1e1100 */
[----:B------:R-:W-:Y:S01]  /*116f0*/  IADD3 R79, P5, PT, R3, R79, RZ ;  /* 0x0000004f034f7210 */ /* 0x000fe20007fbe0ff */
[----:B0-----:R-:W-:Y:S02]  /*11700*/  IMAD.MOV.U32 R7, RZ, RZ, R28 ;  /* 0x000000ffff077224 */ /* 0x001fe400078e001c */
[----:B------:R0:W-:Y:S04]  /*11710*/  STL [R1+0x110], R88 ;  /* 0x0001105801007387 */ /* 0x0001e80000100800 */
[----:B0-----:R-:W3:Y:S04]  /*11720*/  LDL.LU R88, [R1+0x8c4] ;  /* 0x0008c40001587983 */ /* 0x001ee80000300800 */
[----:B------:R-:W2:Y:S04]  /*11730*/  LDL.LU R80, [R1+0x424] ;  /* 0x0004240001507983 */ /* 0x000ea80000300800 */
[----:B------:R-:W3:Y:S04]  /*11740*/  LDL.LU R44, [R1+0x430] ;  /* 0x00043000012c7983 */ /* 0x000ee80000300800 */
        /* <DEDUP_REMOVED lines=12> */
[----:B--2---:R-:W-:Y:S01]  /*11810*/  IMAD.X R80, R5, 0x1, R80, P5 ;  /* 0x0000000105507824 */ /* 0x004fe200028e0650 */
[----:B---3--:R-:W-:Y:S01]  /*11820*/  IADD3 R44, P5, PT, R3, R44, RZ ;  /* 0x0000002c032c7210 */ /* 0x008fe20007fbe0ff */
        /* <DEDUP_REMOVED lines=8> */
[----:B------:R-:W-:Y:S02]  /*118b0*/  @P1 IMAD.MOV.U32 R7, RZ, RZ, R80 ;  /* 0x000000ffff071224 */ /* 0x000fe400078e0050 */
[----:B0-----:R-:W3:Y:S04]  /*118c0*/  LDL.LU R80, [R1+0x43c] ;  /* 0x00043c0001507983 */ /* 0x001ee80000300800 */
[----:B------:R-:W4:Y:S04]  /*118d0*/  LDL.LU R79, [R1+0x164] ;  /* 0x00016400014f7983 */ /* 0x000f280000300800 */
        /* <DEDUP_REMOVED lines=13> */
[----:B------:R0:W-:Y:S04]  /*119b0*/  STL [R1+0x438], R71 ;  /* 0x0004384701007387 */ /* 0x0001e80000100800 */
[----:B------:R1:W2:Y:S04]  /*119c0*/  @P2 LDG.E.U8 R76, desc[UR18][R6.64] ;  /* 0x00000012064c2981 */ /* 0x0002a8000c1e1100 */
[----:B------:R-:W3:Y:S01]  /*119d0*/  LDL.LU R6, [R1+0x434] ;  /* 0x0004340001067983 */ /* 0x000ee20000300800 */
[----:B------:R-:W-:Y:S01]  /*119e0*/  ISETP.GT.AND P4, PT, R8, 0x25, PT ;  /* 0x000000250800780c */ /* 0x000fe20003f84270 */
[----:B-1----:R-:W-:Y:S01]  /*119f0*/  IMAD.MOV.U32 R7, RZ, RZ, R71 ;  /* 0x000000ffff077224 */ /* 0x002fe200078e0047 */
[----:B------:R-:W-:Y:S01]  /*11a00*/  IADD3 R78, P5, PT, R3, R78, RZ ;  /* 0x0000004e034e7210 */ /* 0x000fe20007fbe0ff */
[----:B0-----:R-:W4:Y:S04]  /*11a10*/  LDL.LU R71, [R1+0x448] ;  /* 0x0004480001477983 */ /* 0x001f280000300800 */
[----:B------:R-:W-:Y:S01]  /*11a20*/  STL [R1+0x440], R78 ;  /* 0x0004404e01007387 */ /* 0x000fe20000100800 */
        /* <DEDUP_REMOVED lines=9> */
[----:B------:R-:W-:Y:S01]  /*11ac0*/  ISETP.GT.AND P1, PT, R8, 0x26, PT ;  /* 0x000000260800780c */ /* 0x000fe20003f24270 */
[----:B------:R-:W-:Y:S01]  /*11ad0*/  IMAD.X R80, R5, 0x1, R80, P5 ;  /* 0x0000000105507824 */ /* 0x000fe200028e0650 */
[----:B------:R-:W-:-:S04]  /*11ae0*/  PRMT R0, RZ, 0x7610, R0 ;  /* 0x00007610ff007816 */ /* 0x000fc80000000000 */
[----:B------:R-:W-:Y:S01]  /*11af0*/  STL [R1+0x43c], R80 ;  /* 0x00043c5001007387 */ /* 0x000fe20000100800 */
[----:B0-----:R-:W-:-:S06]  /*11b00*/  IMAD.MOV.U32 R7, RZ, RZ, R80 ;  /* 0x000000ffff077224 */ /* 0x001fcc00078e0050 */
[----:B------:R-:W-:-:S05]  /*11b10*/  @P1 IMAD.MOV.U32 R6, RZ, RZ, R78 ;  /* 0x000000ffff061224 */ /* 0x000fca00078e004e */
[----:B------:R0:W2:Y:S04]  /*11b20*/  @P1 LDG.E.U8 R0, desc[UR18][R6.64] ;  /* 0x0000001206001981 */ /* 0x0000a8000c1e1100 */
[----:B---3--:R1:W-:Y:S04]  /*11b30*/  STL [R1+0xfc], R73 ;  /* 0x0000fc4901007387 */ /* 0x0083e80000100800 */
[----:B-1----:R-:W3:Y:S04]  /*11b40*/  LDL.LU R73, [R1+0x8b8] ;  /* 0x0008b80001497983 */ /* 0x002ee80000300800 */
[----:B------:R-:W3:Y:S04]  /*11b50*/  LDL.LU R80, [R1+0x8b4] ;  /* 0x0008b40001507983 */ /* 0x000ee80000300800 */
[----:B------:R-:W3:Y:S01]  /*11b60*/  LDL.LU R7, [R1+0x160] ;  /* 0x0001600001077983 */ /* 0x000ee20000300800 */
[----:B------:R-:W-:-:S02]  /*11b70*/  ISETP.GT.AND P2, PT, R8, 0x27, PT ;  /* 0x000000270800780c */ /* 0x000fc40003f44270 */
[----:B----4-:R-:W-:Y:S01]  /*11b80*/  IADD3 R79, P5, PT, R3, R79, RZ ;  /* 0x0000004f034f7210 */ /* 0x010fe20007fbe0ff */
[----:B------:R-:W4:Y:S01]  /*11b90*/  LDL.LU R78, [R1+0x44c] ;  /* 0x00044c00014e7983 */ /* 0x000f220000300800 */
[----:B------:R-:W-:-:S09]  /*11ba0*/  PRMT R72, RZ, 0x7610, R72 ;  /* 0x00007610ff487816 */ /* 0x000fd20000000048 */
[----:B0-----:R-:W-:Y:S01]  /*11bb0*/  @P2 IMAD.MOV.U32 R6, RZ, RZ, R79 ;  /* 0x000000ffff062224 */ /* 0x001fe200078e004f */
[----:B------:R-:W-:Y:S01]  /*11bc0*/  IADD3 R71, P6, PT, R3, R71, RZ ;  /* 0x0000004703477210 */ /* 0x000fe20007fde0ff */
[----:B------:R-:W-:Y:S04]  /*11bd0*/  STL [R1+0x164], R79 ;  /* 0x0001644f01007387 */ /* 0x000fe80000100800 */
[----:B--2---:R0:W-:Y:S04]  /*11be0*/  STL [R1+0xf8], R0 ;  /* 0x0000f80001007387 */ /* 0x0041e80000100800 */
[----:B0-----:R-:W2:Y:S01]  /*11bf0*/  LDL.LU R0, [R1+0x458] ;  /* 0x0004580001007983 */ /* 0x001ea20000300800 */
[----:B---3--:R-:W-:-:S05]  /*11c00*/  IMAD.X R7, R5, 0x1, R7, P5 ;  /* 0x0000000105077824 */ /* 0x008fca00028e0607 */
[----:B------:R0:W3:Y:S04]  /*11c10*/  @P2 LDG.E.U8 R72, desc[UR18][R6.64] ;  /* 0x0000001206482981 */ /* 0x0000e8000c1e1100 */
[----:B------:R0:W-:Y:S04]  /*11c20*/  STL [R1+0x160], R7 ;  /* 0x0001600701007387 */ /* 0x0001e80000100800 */
[----:B------:R1:W-:Y:S04]  /*11c30*/  STL [R1+0x448], R71 ;  /* 0x0004484701007387 */ /* 0x0003e80000100800 */
[----:B------:R-:W2:Y:S01]  /*11c40*/  LDL.LU R6, [R1+0x444] ;  /* 0x0004440001067983 */ /* 0x000ea20000300800 */
[----:B------:R-:W-:Y:S01]  /*11c50*/  IADD3 R76, P5, PT, R3, R76, RZ ;  /* 0x0000004c034c7210 */ /* 0x000fe20007fbe0ff */
[----:B0-----:R-:W-:-:S02]  /*11c60*/  IMAD.MOV.U32 R7, RZ, RZ, R71 ;  /* 0x000000ffff077224 */ /* 0x001fc400078e0047 */
[----:B-1----:R-:W4:Y:S04]  /*11c70*/  LDL.LU R71, [R1+0x454] ;  /* 0x0004540001477983 */ /* 0x002f280000300800 */
[----:B------:R-:W-:Y:S04]  /*11c80*/  STL [R1+0x450], R76 ;  /* 0x0004504c01007387 */ /* 0x000fe80000100800 */
[----:B------:R-:W4:Y:S01]  /*11c90*/  LDL.LU R79, [R1+0x460] ;  /* 0x00046000014f7983 */ /* 0x000f220000300800 */
[----:B------:R-:W-:-:S03]  /*11ca0*/  ISETP.GT.AND P4, PT, R8, 0x28, PT ;  /* 0x000000280800780c */ /* 0x000fc60003f84270 */
[----:B---3--:R0:W-:Y:S04]  /*11cb0*/  STL [R1+0xf4], R72 ;  /* 0x0000f44801007387 */ /* 0x0081e80000100800 */
[----:B0-----:R-:W3:Y:S01]  /*11cc0*/  LDL.LU R72, [R1+0x468] ;  /* 0x0004680001487983 */ /* 0x001ee20000300800 */
[----:B--2---:R-:W-:Y:S01]  /*11cd0*/  IMAD.X R6, R5, 0x1, R6, P6 ;  /* 0x0000000105067824 */ /* 0x004fe200030e0606 */
[----:B------:R-:W-:-:S04]  /*11ce0*/  ISETP.GT.AND P1, PT, R8, 0x29, PT ;  /* 0x000000290800780c */ /* 0x000fc80003f24270 */
[-C--:B------:R-:W-:Y:S01]  /*11cf0*/  @P4 LOP3.LUT R7, R7, R6.reuse, RZ, 0x3c, !PT ;  /* 0x0000000607074212 */ /* 0x080fe200078e3cff */
[----:B------:R0:W-:Y:S01]  /*11d00*/  STL [R1+0x444], R6 ;  /* 0x0004440601007387 */ /* 0x0001e20000100800 */
[----:B------:R-:W-:Y:S02]  /*11d10*/  PRMT R20, RZ, 0x7610, R20 ;  /* 0x00007610ff147816 */ /* 0x000fe40000000014 */
[----:B------:R-:W-:Y:S01]  /*11d20*/  ISETP.GT.AND P2, PT, R8, 0x2a, PT ;  /* 0x0000002a0800780c */ /* 0x000fe20003f44270 */
[----:B----4-:R-:W-:Y:S01]  /*11d30*/  IMAD.X R78, R5, 0x1, R78, P5 ;  /* 0x00000001054e7824 */ /* 0x010fe200028e064e */
[----:B0-----:R-:W-:-:S04]  /*11d40*/  @P4 LOP3.LUT R6, R7, R6, RZ, 0x3c, !PT ;  /* 0x0000000607064212 */ /* 0x001fc800078e3cff */
[----:B------:R-:W-:Y:S02]  /*11d50*/  @P4 LOP3.LUT R7, R7, R6, RZ, 0x3c, !PT ;  /* 0x0000000607074212 */ /* 0x000fe400078e3cff */
[----:B------:R-:W-:Y:S02]  /*11d60*/  IADD3 R0, P5, PT, R3, R0, RZ ;  /* 0x0000000003007210 */ /* 0x000fe40007fbe0ff */
[----:B------:R-:W-:Y:S01]  /*11d70*/  PRMT R36, RZ, 0x7610, R36 ;  /* 0x00007610ff247816 */ /* 0x000fe20000000024 */
[----:B------:R0:W2:Y:S02]  /*11d80*/  @P4 LDG.E.U8 R20, desc[UR18][R6.64] ;  /* 0x0000001206144981 */ /* 0x0000a4000c1e1100 */
[----:B------:R-:W-:Y:S01]  /*11d90*/  IMAD.X R71, R5, 0x1, R71, P5 ;  /* 0x0000000105477824 */ /* 0x000fe200028e0647 */
[----:B------:R-:W-:Y:S01]  /*11da0*/  PRMT R53, RZ, 0x7610, R53 ;  /* 0x00007610ff357816 */ /* 0x000fe20000000035 */
[----:B------:R1:W-:Y:S01]  /*11db0*/  STL [R1+0x44c], R78 ;  /* 0x00044c4e01007387 */ /* 0x0003e20000100800 */
[----:B------:R-:W-:Y:S01]  /*11dc0*/  IADD3 R79, P6, PT, R3, R79, RZ ;  /* 0x0000004f034f7210 */ /* 0x000fe20007fde0ff */
[----:B0-----:R-:W-:-:S02]  /*11dd0*/  @P1 IMAD.MOV.U32 R6, RZ, RZ, R76 ;  /* 0x000000ffff061224 */ /* 0x001fc400078e004c */
[----:B------:R-:W-:Y:S02]  /*11de0*/  @P1 IMAD.MOV.U32 R7, RZ, RZ, R78 ;  /* 0x000000ffff071224 */ /* 0x000fe400078e004e */
[----:B-1----:R-:W4:Y:S04]  /*11df0*/  LDL.LU R78, [R1+0x464] ;  /* 0x00046400014e7983 */ /* 0x002f280000300800 */
[----:B------:R0:W2:Y:S04]  /*11e00*/  @P1 LDG.E.U8 R36, desc[UR18][R6.64] ;  /* 0x0000001206241981 */ /* 0x0000a8000c1e1100 */
[----:B------:R-:W2:Y:S04]  /*11e10*/  LDL.LU R76, [R1+0x470] ;  /* 0x00047000014c7983 */ /* 0x000ea80000300800 */
[----:B------:R1:W-:Y:S01]  /*11e20*/  STL [R1+0x458], R0 ;  /* 0x0004580001007387 */ /* 0x0003e20000100800 */
[----:B0-----:R-:W-:-:S02]  /*11e30*/  @P2 IMAD.MOV.U32 R6, RZ, RZ, R0 ;  /* 0x000000ffff062224 */ /* 0x001fc400078e0000 */
[----:B------:R-:W-:Y:S01]  /*11e40*/  @P2 IMAD.MOV.U32 R7, RZ, RZ, R71 ;  /* 0x000000ffff072224 */ /* 0x000fe200078e0047 */
[----:B------:R0:W-:Y:S04]  /*11e50*/  STL [R1+0x454], R71 ;  /* 0x0004544701007387 */ /* 0x0001e80000100800 */
[----:B------:R0:W2:Y:S04]  /*11e60*/  @P2 LDG.E.U8 R53, desc[UR18][R6.64] ;  /* 0x0000001206352981 */ /* 0x0000a8000c1e1100 */
[----:B-1----:R-:W2:Y:S04]  /*11e70*/  LDL.LU R0, [R1+0x478] ;  /* 0x0004780001007983 */ /* 0x002ea80000300800 */
[----:B------:R1:W-:Y:S01]  /*11e80*/  STL [R1+0x460], R79 ;  /* 0x0004604f01007387 */ /* 0x0003e20000100800 */
[----:B0-----:R-:W-:-:S03]  /*11e90*/  IMAD.MOV.U32 R7, RZ, RZ, R79 ;  /* 0x000000ffff077224 */ /* 0x001fc600078e004f */
[----:B------:R-:W2:Y:S01]  /*11ea0*/  LDL.LU R71, [R1+0x16c] ;  /* 0x00016c0001477983 */ /* 0x000ea20000300800 */
[----:B---3--:R-:W-:-:S05]  /*11eb0*/  IADD3 R72, P5, PT, R3, R72, RZ ;  /* 0x0000004803487210 */ /* 0x008fca0007fbe0ff */
[----:B------:R-:W-:Y:S04]  /*11ec0*/  STL [R1+0x468], R72 ;  /* 0x0004684801007387 */ /* 0x000fe80000100800 */
[----:B-1----:R-:W3:Y:S04]  /*11ed0*/  LDL.LU R79, [R1+0x8b0] ;  /* 0x0008b000014f7983 */ /* 0x002ee80000300800 */
[----:B------:R-:W2:Y:S01]  /*11ee0*/  LDL.LU R6, [R1+0x45c] ;  /* 0x00045c0001067983 */ /* 0x000ea20000300800 */
[C---:B------:R-:W-:Y:S02]  /*11ef0*/  ISETP.GT.AND P4, PT, R8.reuse, 0x2b, PT ;  /* 0x0000002b0800780c */ /* 0x040fe40003f84270 */
[----:B------:R-:W-:-:S02]  /*11f00*/  ISETP.GT.AND P1, PT, R8, 0x2c, PT ;  /* 0x0000002c0800780c */ /* 0x000fc40003f24270 */
[----:B------:R-:W-:Y:S02]  /*11f10*/  PRMT R89, RZ, 0x7610, R89 ;  /* 0x00007610ff597816 */ /* 0x000fe40000000059 */
[----:B------:R-:W-:Y:S01]  /*11f20*/  PRMT R31, RZ, 0x7610, R31 ;  /* 0x00007610ff1f7816 */ /* 0x000fe2000000001f */
[C---:B----4-:R-:W-:Y:S02]  /*11f30*/  IMAD.X R78, R5.reuse, 0x1, R78, P5 ;  /* 0x00000001054e7824 */ /* 0x050fe400028e064e */
        /* <DEDUP_REMOVED lines=11> */
[----:B------:R-:W3:Y:S01]  /*11ff0*/  LDL.LU R7, [R1+0x46c] ;  /* 0x00046c0001077983 */ /* 0x000ee20000300800 */
[----:B------:R-:W-:-:S02]  /*12000*/  ISETP.GT.AND P2, PT, R8, 0x2d, PT ;  /* 0x0000002d0800780c */ /* 0x000fc40003f44270 */
[C---:B------:R-:W-:Y:S01]  /*12010*/  IADD3 R76, P5, PT, R3.reuse, R76, RZ ;  /* 0x0000004c034c7210 */ /* 0x040fe20007fbe0ff */
[----:B------:R-:W4:Y:S01]  /*12020*/  LDL.LU R72, [R1+0x168] ;  /* 0x0001680001487983 */ /* 0x000f220000300800 */
[----:B------:R-:W-:Y:S02]  /*12030*/  PRMT R65, RZ, 0x7610, R65 ;  /* 0x00007610ff417816 */ /* 0x000fe40000000041 */
[----:B------:R-:W-:Y:S01]  /*12040*/  IADD3 R0, P6, PT, R3, R0, RZ ;  /* 0x0000000003007210 */ /* 0x000fe20007fde0ff */
[----:B------:R-:W-:Y:S06]  /*12050*/  STL [R1+0x470], R76 ;  /* 0x0004704c01007387 */ /* 0x000fec0000100800 */
[----:B0-----:R-:W-:Y:S01]  /*12060*/  @P2 IMAD.MOV.U32 R6, RZ, RZ, R76 ;  /* 0x000000ffff062224 */ /* 0x001fe200078e004c */
[----:B--2---:R0:W-:Y:S01]  /*12070*/  STL [R1+0xe4], R31 ;  /* 0x0000e41f01007387 */ /* 0x0041e20000100800 */
[----:B---3--:R-:W-:-:S03]  /*12080*/  IMAD.X R7, R5, 0x1, R7, P5 ;  /* 0x0000000105077824 */ /* 0x008fc600028e0607 */
[----:B0-----:R-:W2:Y:S04]  /*12090*/  LDL.LU R31, [R1+0x480] ;  /* 0x00048000011f7983 */ /* 0x001ea80000300800 */
[----:B------:R0:W-:Y:S04]  /*120a0*/  STL [R1+0x46c], R7 ;  /* 0x00046c0701007387 */ /* 0x0001e80000100800 */
[----:B------:R0:W3:Y:S04]  /*120b0*/  @P2 LDG.E.U8 R65, desc[UR18][R6.64] ;  /* 0x0000001206412981 */ /* 0x0000e8000c1e1100 */
[----:B------:R-:W-:Y:S04]  /*120c0*/  STL [R1+0x478], R0 ;  /* 0x0004780001007387 */ /* 0x000fe80000100800 */
[----:B------:R-:W2:Y:S01]  /*120d0*/  LDL.LU R6, [R1+0x474] ;  /* 0x0004740001067983 */ /* 0x000ea20000300800 */
[----:B------:R-:W-:Y:S01]  /*120e0*/  ISETP.GT.AND P4, PT, R8, 0x2e, PT ;  /* 0x0000002e0800780c */ /* 0x000fe20003f84270 */
[----:B0-----:R-:W-:Y:S01]  /*120f0*/  IMAD.MOV.U32 R7, RZ, RZ, R0 ;  /* 0x000000ffff077224 */ /* 0x001fe200078e0000 */
[----:B------:R-:W-:-:S02]  /*12100*/  IADD3 R71, P5, PT, R3, R71, RZ ;  /* 0x0000004703477210 */ /* 0x000fc40007fbe0ff */
[----:B------:R-:W-:Y:S02]  /*12110*/  ISETP.GT.AND P1, PT, R8, 0x2f, PT ;  /* 0x0000002f0800780c */ /* 0x000fe40003f24270 */
[----:B------:R-:W-:Y:S01]  /*12120*/  PRMT R77, RZ, 0x7610, R77 ;  /* 0x00007610ff4d7816 */ /* 0x000fe2000000004d */
[C---:B----4-:R-:W-:Y:S01]  /*12130*/  IMAD.X R72, R5.reuse, 0x1, R72, P5 ;  /* 0x0000000105487824 */ /* 0x050fe200028e0648 */
[----:B------:R-:W-:Y:S01]  /*12140*/  PRMT R17, RZ, 0x7610, R17 ;  /* 0x00007610ff117816 */ /* 0x000fe20000000011 */
[----:B---3--:R0:W-:Y:S01]  /*12150*/  STL [R1+0xe0], R65 ;  /* 0x0000e04101007387 */ /* 0x0081e20000100800 */
[----:B--2---:R-:W-:-:S03]  /*12160*/  IMAD.X R6, R5, 0x1, R6, P6 ;  /* 0x0000000105067824 */ /* 0x004fc600030e0606 */
[----:B0-----:R-:W2:Y:S04]  /*12170*/  LDL.LU R65, [R1+0x47c] ;  /* 0x00047c0001417983 */ /* 0x001ea80000300800 */
[----:B------:R-:W-:Y:S01]  /*12180*/  STL [R1+0x16c], R71 ;  /* 0x00016c4701007387 */ /* 0x000fe20000100800 */
[----:B------:R-:W-:-:S03]  /*12190*/  @P4 LOP3.LUT R7, R7, R6, RZ, 0x3c, !PT ;  /* 0x0000000607074212 */ /* 0x000fc600078e3cff */
[----:B------:R-:W3:Y:S04]  /*121a0*/  LDL.LU R76, [R1+0x490] ;  /* 0x00049000014c7983 */ /* 0x000ee80000300800 */
[----:B------:R-:W4:Y:S04]  /*121b0*/  LDL.LU R0, [R1+0x498] ;  /* 0x0004980001007983 */ /* 0x000f280000300800 */
        /* <DEDUP_REMOVED lines=10> */
[----:B------:R-:W-:-:S09]  /*12260*/  PRMT R23, RZ, 0x7610, R23 ;  /* 0x00007610ff177816 */ /* 0x000fd20000000017 */
[----:B0-----:R-:W-:Y:S02]  /*12270*/  @P2 IMAD.MOV.U32 R6, RZ, RZ, R31 ;  /* 0x000000ffff062224 */ /* 0x001fe400078e001f */
[----:B--2---:R-:W-:-:S04]  /*12280*/  IMAD.X R65, R5, 0x1, R65, P5 ;  /* 0x0000000105417824 */ /* 0x004fc800028e0641 */
[----:B------:R-:W-:Y:S01]  /*12290*/  @P2 IMAD.MOV.U32 R7, RZ, RZ, R65 ;  /* 0x000000ffff072224 */ /* 0x000fe200078e0041 */
[----:B---3--:R-:W-:-:S04]  /*122a0*/  IADD3 R76, P6, PT, R3, R76, RZ ;  /* 0x0000004c034c7210 */ /* 0x008fc80007fde0ff */
[----:B------:R0:W2:Y:S01]  /*122b0*/  @P2 LDG.E.U8 R23, desc[UR18][R6.64] ;  /* 0x0000001206172981 */ /* 0x0000a2000c1e1100 */
[----:B----4-:R-:W-:Y:S01]  /*122c0*/  IADD3 R0, P5, PT, R3, R0, RZ ;  /* 0x0000000003007210 */ /* 0x010fe20007fbe0ff */
[----:B0-----:R-:W-:Y:S02]  /*122d0*/  IMAD.MOV.U32 R7, RZ, RZ, R76 ;  /* 0x000000ffff077224 */ /* 0x001fe400078e004c */
[----:B------:R0:W-:Y:S04]  /*122e0*/  STL [R1+0xdc], R77 ;  /* 0x0000dc4d01007387 */ /* 0x0001e80000100800 */
[----:B0-----:R-:W3:Y:S04]  /*122f0*/  LDL.LU R77, [R1+0x8a8] ;  /* 0x0008a800014d7983 */ /* 0x001ee80000300800 */
[----:B------:R-:W4:Y:S04]  /*12300*/  LDL.LU R71, [R1+0x494] ;  /* 0x0004940001477983 */ /* 0x000f280000300800 */
[----:B------:R-:W-:Y:S04]  /*12310*/  STL [R1+0x480], R31 ;  /* 0x0004801f01007387 */ /* 0x000fe80000100800 */
[----:B------:R0:W-:Y:S04]  /*12320*/  STL [R1+0xd8], R17 ;  /* 0x0000d81101007387 */ /* 0x0001e80000100800 */
[----:B0-----:R-:W2:Y:S04]  /*12330*/  LDL.LU R17, [R1+0x4a0] ;  /* 0x0004a00001117983 */ /* 0x001ea80000300800 */
[----:B------:R0:W-:Y:S04]  /*12340*/  STL [R1+0x47c], R65 ;  /* 0x00047c4101007387 */ /* 0x0001e80000100800 */
[----:B0-----:R-:W3:Y:S04]  /*12350*/  LDL.LU R65, [R1+0x49c] ;  /* 0x00049c0001417983 */ /* 0x001ee80000300800 */
[----:B------:R0:W-:Y:S04]  /*12360*/  STL [R1+0x490], R76 ;  /* 0x0004904c01007387 */ /* 0x0001e80000100800 */
[----:B------:R-:W3:Y:S04]  /*12370*/  LDL.LU R31, [R1+0x4a8] ;  /* 0x0004a800011f7983 */ /* 0x000ee80000300800 */
[----:B------:R-:W-:Y:S04]  /*12380*/  STL [R1+0x498], R0 ;  /* 0x0004980001007387 */ /* 0x000fe80000100800 */
[----:B------:R-:W3:Y:S04]  /*12390*/  LDL.LU R72, [R1+0x4b0] ;  /* 0x0004b00001487983 */ /* 0x000ee80000300800 */
[----:B0-----:R-:W3:Y:S04]  /*123a0*/  LDL.LU R76, [R1+0x8a4] ;  /* 0x0008a400014c7983 */ /* 0x001ee80000300800 */
[----:B------:R-:W3:Y:S01]  /*123b0*/  LDL.LU R6, [R1+0x48c] ;  /* 0x00048c0001067983 */ /* 0x000ee20000300800 */
[----:B------:R-:W-:-:S02]  /*123c0*/  ISETP.GT.AND P4, PT, R8, 0x31, PT ;  /* 0x000000310800780c */ /* 0x000fc40003f84270 */
[C---:B------:R-:W-:Y:S02]  /*123d0*/  ISETP.GT.AND P1, PT, R8.reuse, 0x32, PT ;  /* 0x000000320800780c */ /* 0x040fe40003f24270 */
[----:B------:R-:W-:Y:S02]  /*123e0*/  PRMT R39, RZ, 0x7610, R39 ;  /* 0x00007610ff277816 */ /* 0x000fe40000000027 */
[----:B------:R-:W-:Y:S02]  /*123f0*/  ISETP.GT.AND P2, PT, R8, 0x33, PT ;  /* 0x000000330800780c */ /* 0x000fe40003f44270 */
[----:B------:R-:W-:Y:S02]  /*12400*/  PRMT R58, RZ, 0x7610, R58 ;  /* 0x00007610ff3a7816 */ /* 0x000fe4000000003a */
[----:B------:R-:W-:Y:S01]  /*12410*/  PRMT R91, RZ, 0x7610, R91 ;  /* 0x00007610ff5b7816 */ /* 0x000fe2000000005b */
[----:B----4-:R-:W-:Y:S01]  /*12420*/  IMAD.X R71, R5, 0x1, R71, P5 ;  /* 0x0000000105477824 */ /* 0x010fe200028e0647 */
[----:B--2---:R-:W-:-:S05]  /*12430*/  IADD3 R17, P5, PT, R3, R17, RZ ;  /* 0x0000001103117210 */ /* 0x004fca0007fbe0ff */
[C---:B---3--:R-:W-:Y:S02]  /*12440*/  IMAD.X R65, R5.reuse, 0x1, R65, P5 ;  /* 0x0000000105417824 */ /* 0x048fe400028e0641 */
        /* <DEDUP_REMOVED lines=9> */
[----:B------:R-:W-:Y:S01]  /*124e0*/  @P1 IMAD.MOV.U32 R7, RZ, RZ, R71 ;  /* 0x000000ffff071224 */ /* 0x000fe200078e0047 */
[----:B------:R-:W3:Y:S01]  /*124f0*/  LDL.LU R0, [R1+0x4ac] ;  /* 0x0004ac0001007983 */ /* 0x000ee20000300800 */
[----:B------:R-:W-:-:S03]  /*12500*/  IADD3 R72, P5, PT, R3, R72, RZ ;  /* 0x0000004803487210 */ /* 0x000fc60007fbe0ff */
[----:B------:R0:W4:Y:S04]  /*12510*/  @P1 LDG.E.U8 R58, desc[UR18][R6.64] ;  /* 0x00000012063a1981 */ /* 0x000128000c1e1100 */
[----:B-1----:R-:W2:Y:S04]  /*12520*/  LDL.LU R71, [R1+0x4b8] ;  /* 0x0004b80001477983 */ /* 0x002ea80000300800 */
        /* <DEDUP_REMOVED lines=269> */
[----:B------:R-:W2:Y:S04]  /*13600*/  LDL.LU R46, [R1+0x548] ;  /* 0x00054800012e7983 */ /* 0x000ea80000300800 */
[----:B------:R0:W-:Y:S04]  /*13610*/  STL [R1+0x530], R10 ;  /* 0x0005300a01007387 */ /* 0x0001e80000100800 */
[----:B------:R-:W-:Y:S04]  /*13620*/  STL [R1+0x808], R86 ;  /* 0x0008085601007387 */ /* 0x000fe80000100800 */
[----:B------:R1:W-:Y:S04]  /*13630*/  STL [R1+0x52c], R63 ;  /* 0x00052c3f01007387 */ /* 0x0003e80000100800 */
[----:B0-----:R-:W3:Y:S04]  /*13640*/  LDL.LU R10, [R1+0x550] ;  /* 0x00055000010a7983 */ /* 0x001ee80000300800 */
[----:B------:R0:W-:Y:S04]  /*13650*/  STL [R1+0x538], R30 ;  /* 0x0005381e01007387 */ /* 0x0001e80000100800 */
[----:B-1----:R-:W3:Y:S04]  /*13660*/  LDL.LU R63, [R1+0x558] ;  /* 0x00055800013f7983 */ /* 0x002ee80000300800 */
[----:B------:R-:W-:Y:S04]  /*13670*/  STL [R1+0x540], R64 ;  /* 0x0005404001007387 */ /* 0x000fe80000100800 */
[----:B0-----:R-:W3:Y:S04]  /*13680*/  LDL.LU R30, [R1+0x874] ;  /* 0x00087400011e7983 */ /* 0x001ee80000300800 */
[----:B------:R-:W3:Y:S01]  /*13690*/  LDL.LU R6, [R1+0x534] ;  /* 0x0005340001067983 */ /* 0x000ee20000300800 */
[----:B------:R-:W-:-:S02]  /*136a0*/  ISETP.GT.AND P4, PT, R8, 0x49, PT ;  /* 0x000000490800780c */ /* 0x000fc40003f84270 */
[----:B------:R-:W-:Y:S02]  /*136b0*/  ISETP.GT.AND P1, PT, R8, 0x4a, PT ;  /* 0x0000004a0800780c */ /* 0x000fe40003f24270 */
[----:B------:R-:W-:Y:S02]  /*136c0*/  PRMT R40, RZ, 0x7610, R40 ;  /* 0x00007610ff287816 */ /* 0x000fe40000000028 */
[----:B------:R-:W-:Y:S01]  /*136d0*/  PRMT R55, RZ, 0x7610, R55 ;  /* 0x00007610ff377816 */ /* 0x000fe20000000037 */
[----:B----4-:R-:W-:Y:S01]  /*136e0*/  IMAD.X R66, R5, 0x1, R66, P5 ;  /* 0x0000000105427824 */ /* 0x010fe200028e0642 */
[----:B--2---:R-:W-:Y:S01]  /*136f0*/  IADD3 R46, P5, PT, R3, R46, RZ ;  /* 0x0000002e032e7210 */ /* 0x004fe20007fbe0ff */
[----:B---3--:R-:W-:-:S05]  /*13700*/  IMAD.X R6, R5, 0x1, R6, P6 ;  /* 0x0000000105067824 */ /* 0x008fca00030e0606 */
        /* <DEDUP_REMOVED lines=46> */
[----:B------:R-:W2:Y:S04]  /*139f0*/  @P1 LDG.E.U8 R4, desc[UR18][R6.64] ;  /* 0x0000001206041981 */ /* 0x000ea8000c1e1100 */
[----:B---3--:R0:W-:Y:S04]  /*13a00*/  STL [R1+0x6c], R54 ;  /* 0x00006c3601007387 */ /* 0x0081e80000100800 */
[----:B0-----:R-:W3:Y:S04]  /*13a10*/  LDL.LU R54, [R1+0x86c] ;  /* 0x00086c0001367983 */ /* 0x001ee80000300800 */
[----:B------:R-:W3:Y:S04]  /*13a20*/  LDL.LU R66, [R1+0x868] ;  /* 0x0008680001427983 */ /* 0x000ee80000300800 */
[----:B------:R-:W3:Y:S01]  /*13a30*/  LDL.LU R7, [R1+0x55c] ;  /* 0x00055c0001077983 */ /* 0x000ee20000300800 */
[----:B------:R-:W-:-:S02]  /*13a40*/  ISETP.GT.AND P2, PT, R8, 0x4e, PT ;  /* 0x0000004e0800780c */ /* 0x000fc40003f44270 */
[C---:B----4-:R-:W-:Y:S01]  /*13a50*/  IADD3 R64, P5, PT, R3.reuse, R64, RZ ;  /* 0x0000004003407210 */ /* 0x050fe20007fbe0ff */
[----:B------:R-:W4:Y:S01]  /*13a60*/  LDL.LU R63, [R1+0x564] ;  /* 0x00056400013f7983 */ /* 0x000f220000300800 */
[----:B------:R-:W-:Y:S02]  /*13a70*/  PRMT R15, RZ, 0x7610, R15 ;  /* 0x00007610ff0f7816 */ /* 0x000fe4000000000f */
[----:B------:R-:W-:Y:S01]  /*13a80*/  IADD3 R10, P6, PT, R3, R10, RZ ;  /* 0x0000000a030a7210 */ /* 0x000fe20007fde0ff */
[----:B------:R-:W-:Y:S04]  /*13a90*/  STL [R1+0x560], R64 ;  /* 0x0005604001007387 */ /* 0x000fe80000100800 */
[----:B--2---:R0:W-:Y:S02]  /*13aa0*/  STL [R1+0x68], R4 ;  /* 0x0000680401007387 */ /* 0x0041e40000100800 */
[----:B------:R-:W-:-:S02]  /*13ab0*/  @P2 IMAD.MOV.U32 R6, RZ, RZ, R64 ;  /* 0x000000ffff062224 */ /* 0x000fc400078e0040 */
[----:B0-----:R-:W2:Y:S01]  /*13ac0*/  LDL.LU R4, [R1+0x570] ;  /* 0x0005700001047983 */ /* 0x001ea20000300800 */
[----:B---3--:R-:W-:-:S05]  /*13ad0*/  IMAD.X R7, R5, 0x1, R7, P5 ;  /* 0x0000000105077824 */ /* 0x008fca00028e0607 */
[----:B------:R0:W-:Y:S04]  /*13ae0*/  STL [R1+0x55c], R7 ;  /* 0x00055c0701007387 */ /* 0x0001e80000100800 */
[----:B------:R0:W3:Y:S04]  /*13af0*/  @P2 LDG.E.U8 R15, desc[UR18][R6.64] ;  /* 0x00000012060f2981 */ /* 0x0000e8000c1e1100 */
[----:B------:R1:W-:Y:S04]  /*13b00*/  STL [R1+0x18c], R10 ;  /* 0x00018c0a01007387 */ /* 0x0003e80000100800 */
[----:B------:R-:W2:Y:S01]  /*13b10*/  LDL.LU R6, [R1+0x188] ;  /* 0x0001880001067983 */ /* 0x000ea20000300800 */
[----:B------:R-:W-:Y:S01]  /*13b20*/  ISETP.GT.AND P4, PT, R8, 0x4f, PT ;  /* 0x0000004f0800780c */ /* 0x000fe20003f84270 */
[----:B0-----:R-:W-:Y:S01]  /*13b30*/  IMAD.MOV.U32 R7, RZ, RZ, R10 ;  /* 0x000000ffff077224 */ /* 0x001fe200078e000a */
[----:B------:R-:W-:Y:S01]  /*13b40*/  IADD3 R61, P5, PT, R3, R61, RZ ;  /* 0x0000003d033d7210 */ /* 0x000fe20007fbe0ff */
[----:B-1----:R-:W4:Y:S04]  /*13b50*/  LDL.LU R10, [R1+0x56c] ;  /* 0x00056c00010a7983 */ /* 0x002f280000300800 */
[----:B------:R-:W-:Y:S04]  /*13b60*/  STL [R1+0x568], R61 ;  /* 0x0005683d01007387 */ /* 0x000fe80000100800 */
[----:B------:R-:W4:Y:S01]  /*13b70*/  LDL.LU R64, [R1+0x578] ;  /* 0x0005780001407983 */ /* 0x000f220000300800 */
[----:B------:R-:W-:-:S03]  /*13b80*/  PRMT R84, RZ, 0x7610, R84 ;  /* 0x00007610ff547816 */ /* 0x000fc60000000054 */
[----:B---3--:R0:W-:Y:S01]  /*13b90*/  STL [R1+0x5c], R15 ;  /* 0x00005c0f01007387 */ /* 0x0081e20000100800 */
[----:B--2---:R-:W-:-:S03]  /*13ba0*/  IMAD.X R6, R5, 0x1, R6, P6 ;  /* 0x0000000105067824 */ /* 0x004fc600030e0606 */
        /* <DEDUP_REMOVED lines=11> */
[----:B------:R1:W-:Y:S01]  /*13c60*/  STL [R1+0x564], R63 ;  /* 0x0005643f01007387 */ /* 0x0003e20000100800 */
        /* <DEDUP_REMOVED lines=11> */
[----:B---3--:R-:W-:Y:S04]  /*13d20*/  STL [R1+0x80c], R84 ;  /* 0x00080c5401007387 */ /* 0x008fe80000100800 */
[----:B-1----:R-:W2:Y:S04]  /*13d30*/  LDL.LU R63, [R1+0x57c] ;  /* 0x00057c00013f7983 */ /* 0x002ea80000300800 */
[----:B------:R-:W3:Y:S04]  /*13d40*/  LDL.LU R61, [R1+0x588] ;  /* 0x00058800013d7983 */ /* 0x000ee80000300800 */
[----:B------:R0:W-:Y:S04]  /*13d50*/  STL [R1+0x570], R4 ;  /* 0x0005700401007387 */ /* 0x0001e80000100800 */
        /* <DEDUP_REMOVED lines=11> */
[C---:B--2---:R-:W-:Y:S02]  /*13e10*/  IMAD.X R63, R5.reuse, 0x1, R63, P5 ;  /* 0x00000001053f7824 */ /* 0x044fe400028e063f */
[----:B---3--:R-:W-:-:S05]  /*13e20*/  IMAD.X R6, R5, 0x1, R6, P6 ;  /* 0x0000000105067824 */ /* 0x008fca00030e0606 */
        /* <DEDUP_REMOVED lines=8> */
[----:B-1----:R-:W3:Y:S04]  /*13eb0*/  LDL.LU R63, [R1+0x860] ;  /* 0x00086000013f7983 */ /* 0x002ee80000300800 */
        /* <DEDUP_REMOVED lines=39> */
[----:B------:R1:W-:Y:S01]  /*14130*/  STL [R1+0x594], R15 ;  /* 0x0005940f01007387 */ /* 0x0003e20000100800 */
[----:B------:R-:W-:-:S03]  /*14140*/  PRMT R82, RZ, 0x7610, R82 ;  /* 0x00007610ff527816 */ /* 0x000fc60000000052 */
[----:B-1----:R-:W4:Y:S06]  /*14150*/  LDL.LU R15, [R1+0x5a4] ;  /* 0x0005a400010f7983 */ /* 0x002f2c0000300800 */
[----:B0-----:R-:W-:Y:S01]  /*14160*/  @P2 IMAD.MOV.U32 R6, RZ, RZ, R11 ;  /* 0x000000ffff062224 */ /* 0x001fe200078e000b */
[----:B------:R-:W4:Y:S04]  /*14170*/  LDL.LU R10, [R1+0x5b0] ;  /* 0x0005b000010a7983 */ /* 0x000f280000300800 */
[----:B------:R0:W-:Y:S01]  /*14180*/  STL [R1+0x194], R11 ;  /* 0x0001940b01007387 */ /* 0x0001e20000100800 */
[----:B--2---:R-:W-:-:S04]  /*14190*/  IMAD.X R14, R5, 0x1, R14, P5 ;  /* 0x00000001050e7824 */ /* 0x004fc800028e060e */
[----:B------:R-:W-:Y:S01]  /*141a0*/  @P2 IMAD.MOV.U32 R7, RZ, RZ, R14 ;  /* 0x000000ffff072224 */ /* 0x000fe200078e000e */
[----:B---3--:R-:W-:-:S04]  /*141b0*/  IADD3 R61, P6, PT, R3, R61, RZ ;  /* 0x0000003d033d7210 */ /* 0x008fc80007fde0ff */
[----:B------:R1:W2:Y:S01]  /*141c0*/  @P2 LDG.E.U8 R82, desc[UR18][R6.64] ;  /* 0x0000001206522981 */ /* 0x0002a2000c1e1100 */
[----:B----4-:R-:W-:Y:S01]  /*141d0*/  IADD3 R4, P5, PT, R3, R4, RZ ;  /* 0x0000000403047210 */ /* 0x010fe20007fbe0ff */
[----:B-1----:R-:W-:Y:S02]  /*141e0*/  IMAD.MOV.U32 R7, RZ, RZ, R61 ;  /* 0x000000ffff077224 */ /* 0x002fe400078e003d */
[----:B------:R-:W-:Y:S04]  /*141f0*/  STL [R1+0x810], R84 ;  /* 0x0008105401007387 */ /* 0x000fe80000100800 */
[----:B------:R-:W-:Y:S04]  /*14200*/  STL [R1+0x190], R14 ;  /* 0x0001900e01007387 */ /* 0x000fe80000100800 */
[----:B0-----:R-:W3:Y:S04]  /*14210*/  LDL.LU R11, [R1+0x5ac] ;  /* 0x0005ac00010b7983 */ /* 0x001ee80000300800 */
[----:B------:R-:W-:Y:S04]  /*14220*/  STL [R1+0x5a0], R61 ;  /* 0x0005a03d01007387 */ /* 0x000fe80000100800 */
[----:B------:R0:W-:Y:S04]  /*14230*/  STL [R1+0x44], R60 ;  /* 0x0000443c01007387 */ /* 0x0001e80000100800 */
[----:B0-----:R-:W4:Y:S04]  /*14240*/  LDL.LU R60, [R1+0x5b8] ;  /* 0x0005b800013c7983 */ /* 0x001f280000300800 */
[----:B------:R-:W-:Y:S04]  /*14250*/  STL [R1+0x5a8], R4 ;  /* 0x0005a80401007387 */ /* 0x000fe80000100800 */
[----:B------:R-:W4:Y:S04]  /*14260*/  LDL.LU R14, [R1+0x5c0] ;  /* 0x0005c000010e7983 */ /* 0x000f280000300800 */
[----:B------:R-:W4:Y:S04]  /*14270*/  LDL.LU R61, [R1+0x85c] ;  /* 0x00085c00013d7983 */ /* 0x000f280000300800 */
[----:B------:R-:W4:Y:S01]  /*14280*/  LDL.LU R6, [R1+0x59c] ;  /* 0x00059c0001067983 */ /* 0x000f220000300800 */
[----:B------:R-:W-:-:S02]  /*14290*/  ISETP.GT.AND P4, PT, R8, 0x58, PT ;  /* 0x000000580800780c */ /* 0x000fc40003f84270 */
[C---:B------:R-:W-:Y:S02]  /*142a0*/  ISETP.GT.AND P1, PT, R8.reuse, 0x59, PT ;  /* 0x000000590800780c */ /* 0x040fe40003f24270 */
[----:B------:R-:W-:Y:S02]  /*142b0*/  PRMT R26, RZ, 0x7610, R26 ;  /* 0x00007610ff1a7816 */ /* 0x000fe4000000001a */
[----:B------:R-:W-:Y:S01]  /*142c0*/  ISETP.GT.AND P2, PT, R8, 0x5a, PT ;  /* 0x0000005a0800780c */ /* 0x000fe20003f44270 */
[----:B------:R-:W-:Y:S01]  /*142d0*/  IMAD.X R15, R5, 0x1, R15, P5 ;  /* 0x00000001050f7824 */ /* 0x000fe200028e060f */
[----:B------:R-:W-:Y:S02]  /*142e0*/  IADD3 R10, P5, PT, R3, R10, RZ ;  /* 0x0000000a030a7210 */ /* 0x000fe40007fbe0ff */
[----:B------:R-:W-:Y:S02]  /*142f0*/  PRMT R42, RZ, 0x7610, R42 ;  /* 0x00007610ff2a7816 */ /* 0x000fe4000000002a */
[----:B------:R-:W-:Y:S01]  /*14300*/  PRMT R70, RZ, 0x7610, R70 ;  /* 0x00007610ff467816 */ /* 0x000fe20000000046 */
[----:B--2---:R-:W-:Y:S01]  /*14310*/  STL [R1+0x814], R82 ;  /* 0x0008145201007387 */ /* 0x004fe20000100800 */
[----:B---3--:R-:W-:-:S02]  /*14320*/  IMAD.X R11, R5, 0x1, R11, P5 ;  /* 0x00000001050b7824 */ /* 0x008fc400028e060b */
[----:B----4-:R-:W-:-:S05]  /*14330*/  IMAD.X R6, R5, 0x1, R6, P6 ;  /* 0x0000000105067824 */ /* 0x010fca00030e0606 */
        /* <DEDUP_REMOVED lines=26> */
[----:B------:R-:W-:Y:S02]  /*144e0*/  ISETP.GT.AND P1, PT, R8, 0x5c, PT ;  /* 0x0000005c0800780c */ /* 0x000fe40003f24270 */
[----:B------:R-:W-:Y:S02]  /*144f0*/  PRMT R84, RZ, 0x7610, R84 ;  /* 0x00007610ff547816 */ /* 0x000fe40000000054 */
[----:B------:R-:W-:Y:S01]  /*14500*/  PRMT R48, RZ, 0x7610, R48 ;  /* 0x00007610ff307816 */ /* 0x000fe20000000030 */
[C---:B---3--:R-:W-:Y:S02]  /*14510*/  IMAD.X R4, R5.reuse, 0x1, R4, P5 ;  /* 0x0000000105047824 */ /* 0x048fe400028e0604 */
[----:B--2---:R-:W-:-:S05]  /*14520*/  IMAD.X R6, R5, 0x1, R6, P6 ;  /* 0x0000000105067824 */ /* 0x004fca00030e0606 */
[-C--:B------:R-:W-:Y:S01]  /*14530*/  @P4 LOP3.LUT R7, R7, R6.reuse, RZ, 0x3c, !PT ;  /* 0x0000000607074212 */ /* 0x080fe200078e3cff */
[----:B------:R0:W-:Y:S03]  /*14540*/  STL [R1+0x5b4], R6 ;  /* 0x0005b40601007387 */ /* 0x0001e60000100800 */
[----:B0-----:R-:W-:-:S04]  /*14550*/  @P4 LOP3.LUT R6, R7, R6, RZ, 0x3c, !PT ;  /* 0x0000000607064212 */ /* 0x001fc800078e3cff */
[----:B------:R-:W-:-:S05]  /*14560*/  @P4 LOP3.LUT R7, R7, R6, RZ, 0x3c, !PT ;  /* 0x0000000607074212 */ /* 0x000fca00078e3cff */
[----:B------:R0:W2:Y:S02]  /*14570*/  @P4 LDG.E.U8 R84, desc[UR18][R6.64] ;  /* 0x0000001206544981 */ /* 0x0000a4000c1e1100 */
[----:B0-----:R-:W-:Y:S02]  /*14580*/  @P1 IMAD.MOV.U32 R6, RZ, RZ, R14 ;  /* 0x000000ffff061224 */ /* 0x001fe400078e000e */
[----:B------:R-:W-:-:S05]  /*14590*/  @P1 IMAD.MOV.U32 R7, RZ, RZ, R4 ;  /* 0x000000ffff071224 */ /* 0x000fca00078e0004 */
[----:B------:R-:W3:Y:S01]  /*145a0*/  @P1 LDG.E.U8 R48, desc[UR18][R6.64] ;  /* 0x0000001206301981 */ /* 0x000ee2000c1e1100 */
[----:B------:R-:W-:-:S03]  /*145b0*/  IADD3 R15, P5, PT, R3, R15, RZ ;  /* 0x0000000f030f7210 */ /* 0x000fc60007fbe0ff */
[----:B------:R0:W-:Y:S04]  /*145c0*/  STL [R1+0x5bc], R4 ;  /* 0x0005bc0401007387 */ /* 0x0001e80000100800 */
[----:B--2---:R-:W-:Y:S04]  /*145d0*/  STL [R1+0x84c], R84 ;  /* 0x00084c5401007387 */ /* 0x004fe80000100800 */
[----:B0-----:R-:W2:Y:S04]  /*145e0*/  LDL.LU R4, [R1+0x854] ;  /* 0x0008540001047983 */ /* 0x001ea80000300800 */
[----:B------:R-:W2:Y:S04]  /*145f0*/  LDL.LU R14, [R1+0x198] ;  /* 0x00019800010e7983 */ /* 0x000ea80000300800 */
[----:B---3--:R0:W-:Y:S04]  /*14600*/  STL [R1+0x28], R48 ;  /* 0x0000283001007387 */ /* 0x0081e80000100800 */
[----:B0-----:R-:W3:Y:S04]  /*14610*/  LDL.LU R48, [R1+0x850] ;  /* 0x0008500001307983 */ /* 0x001ee80000300800 */
[----:B------:R0:W-:Y:S04]  /*14620*/  STL [R1+0x5c8], R15 ;  /* 0x0005c80f01007387 */ /* 0x0001e80000100800 */
[----:B------:R-:W2:Y:S01]  /*14630*/  LDL.LU R6, [R1+0x5c4] ;  /* 0x0005c40001067983 */ /* 0x000ea20000300800 */
[----:B------:R-:W-:Y:S01]  /*14640*/  ISETP.GT.AND P2, PT, R8, 0x5d, PT ;  /* 0x0000005d0800780c */ /* 0x000fe20003f44270 */
[----:B------:R-:W-:-:S02]  /*14650*/  IMAD.MOV.U32 R7, RZ, RZ, R15 ;  /* 0x000000ffff077224 */ /* 0x000fc400078e000f */
[----:B0-----:R-:W3:Y:S01]  /*14660*/  LDL.LU R15, [R1+0x5d8] ;  /* 0x0005d800010f7983 */ /* 0x001ee20000300800 */
[----:B------:R-:W-:Y:S02]  /*14670*/  PRMT R84, RZ, 0x7610, R84 ;  /* 0x00007610ff547816 */ /* 0x000fe40000000054 */
[----:B------:R-:W-:Y:S01]  /*14680*/  IADD3 R10, P6, PT, R3, R10, RZ ;  /* 0x0000000a030a7210 */ /* 0x000fe20007fde0ff */
[----:B--2---:R-:W-:-:S06]  /*14690*/  IMAD.X R6, R5, 0x1, R6, P5 ;  /* 0x0000000105067824 */ /* 0x004fcc00028e0606 */
        /* <DEDUP_REMOVED lines=23> */
[----:B------:R-:W-:Y:S02]  /*14810*/  PRMT R68, RZ, 0x7610, R68 ;  /* 0x00007610ff447816 */ /* 0x000fe40000000044 */
[----:B------:R-:W-:Y:S02]  /*14820*/  IADD3 R15, P5, PT, R3, R15, RZ ;  /* 0x0000000f030f7210 */ /* 0x000fe40007fbe0ff */
[----:B------:R-:W-:Y:S07]  /*14830*/  STL [R1+0x198], R14 ;  /* 0x0001980e01007387 */ /* 0x000fee0000100800 */
[----:B0-----:R-:W-:-:S02]  /*14840*/  @P1 IMAD.MOV.U32 R6, RZ, RZ, R11 ;  /* 0x000000ffff061224 */ /* 0x001fc400078e000b */
[----:B------:R-:W-:-:S05]  /*14850*/  @P1 IMAD.MOV.U32 R7, RZ, RZ, R14 ;  /* 0x000000ffff071224 */ /* 0x000fca00078e000e */
[----:B------:R-:W3:Y:S04]  /*14860*/  @P1 LDG.E.U8 R68, desc[UR18][R6.64] ;  /* 0x0000001206441981 */ /* 0x000ee8000c1e1100 */
[----:B--2---:R0:W-:Y:S04]  /*14870*/  STL [R1+0x818], R86 ;  /* 0x0008185601007387 */ /* 0x0041e80000100800 */
[----:B0-----:R-:W2:Y:S04]  /*14880*/  LDL.LU R86, [R1+0x5dc] ;  /* 0x0005dc0001567983 */ /* 0x001ea80000300800 */
[----:B------:R-:W4:Y:S04]  /*14890*/  LDL.LU R14, [R1+0x5e4] ;  /* 0x0005e400010e7983 */ /* 0x000f280000300800 */
[----:B------:R0:W-:Y:S04]  /*148a0*/  STL [R1+0x5d8], R15 ;  /* 0x0005d80f01007387 */ /* 0x0001e80000100800 */
[----:B------:R-:W4:Y:S04]  /*148b0*/  LDL.LU R11, [R1+0x5f0] ;  /* 0x0005f000010b7983 */ /* 0x000f280000300800 */
[----:B------:R-:W4:Y:S01]  /*148c0*/  LDL.LU R7, [R1+0x5d4] ;  /* 0x0005d40001077983 */ /* 0x000f220000300800 */
[----:B------:R-:W-:-:S02]  /*148d0*/  ISETP.GT.AND P2, PT, R8, 0x60, PT ;  /* 0x000000600800780c */ /* 0x000fc40003f44270 */
[----:B------:R-:W-:Y:S02]  /*148e0*/  ISETP.GT.AND P4, PT, R8, 0x61, PT ;  /* 0x000000610800780c */ /* 0x000fe40003f84270 */
[----:B------:R-:W-:Y:S01]  /*148f0*/  IADD3 R84, P6, PT, R3, R84, RZ ;  /* 0x0000005403547210 */ /* 0x000fe20007fde0ff */
[----:B---3--:R1:W-:Y:S01]  /*14900*/  STL [R1+0x81c], R68 ;  /* 0x00081c4401007387 */ /* 0x0083e20000100800 */
[----:B------:R-:W-:-:S07]  /*14910*/  PRMT R29, RZ, 0x7610, R29 ;  /* 0x00007610ff1d7816 */ /* 0x000fce000000001d */
[----:B------:R-:W-:Y:S02]  /*14920*/  @P2 IMAD.MOV.U32 R6, RZ, RZ, R15 ;  /* 0x000000ffff062224 */ /* 0x000fe400078e000f */
[C---:B--2---:R-:W-:Y:S02]  /*14930*/  IMAD.X R86, R5.reuse, 0x1, R86, P6 ;  /* 0x0000000105567824 */ /* 0x044fe400030e0656 */
[----:B----4-:R-:W-:Y:S01]  /*14940*/  IMAD.X R7, R5, 0x1, R7, P5 ;  /* 0x0000000105077824 */ /* 0x010fe200028e0607 */
[----:B------:R-:W-:-:S04]  /*14950*/  IADD3 R10, P5, PT, R3, R10, RZ ;  /* 0x0000000a030a7210 */ /* 0x000fc80007fbe0ff */
[----:B------:R-:W-:Y:S01]  /*14960*/  STL [R1+0x5d4], R7 ;  /* 0x0005d40701007387 */ /* 0x000fe20000100800 */
[----:B------:R-:W-:-:S03]  /*14970*/  IMAD.X R14, R5, 0x1, R14, P5 ;  /* 0x00000001050e7824 */ /* 0x000fc600028e060e */
[----:B0-----:R-:W2:Y:S04]  /*14980*/  LDL.LU R15, [R1+0x5ec] ;  /* 0x0005ec00010f7983 */ /* 0x001ea80000300800 */
[----:B------:R0:W-:Y:S04]  /*14990*/  STL [R1+0x5e0], R84 ;  /* 0x0005e05401007387 */ /* 0x0001e80000100800 */
[----:B-1----:R-:W3:Y:S04]  /*149a0*/  LDL.LU R68, [R1+0x5f8] ;  /* 0x0005f80001447983 */ /* 0x002ee80000300800 */
[----:B------:R-:W-:Y:S04]  /*149b0*/  STL [R1+0x5e8], R10 ;  /* 0x0005e80a01007387 */ /* 0x000fe80000100800 */
[----:B------:R1:W4:Y:S04]  /*149c0*/  @P2 LDG.E.U8 R29, desc[UR18][R6.64] ;  /* 0x00000012061d2981 */ /* 0x000328000c1e1100 */
[----:B------:R-:W-:Y:S04]  /*149d0*/  STL [R1+0x5dc], R86 ;  /* 0x0005dc5601007387 */ /* 0x000fe80000100800 */
[----:B------:R0:W-:Y:S01]  /*149e0*/  STL [R1+0x5e4], R14 ;  /* 0x0005e40e01007387 */ /* 0x0001e20000100800 */
[----:B-1----:R-:W-:-:S03]  /*149f0*/  @P4 IMAD.MOV.U32 R6, RZ, RZ, R84 ;  /* 0x000000ffff064224 */ /* 0x002fc600078e0054 */
[----:B0-----:R-:W4:Y:S01]  /*14a00*/  LDL.LU R84, [R1+0x5f4] ;  /* 0x0005f40001547983 */ /* 0x001f220000300800 */
[C---:B------:R-:W-:Y:S01]  /*14a10*/  ISETP.GT.AND P1, PT, R8.reuse, 0x62, PT ;  /* 0x000000620800780c */ /* 0x040fe20003f24270 */
[----:B------:R-:W-:Y:S01]  /*14a20*/  @P4 IMAD.MOV.U32 R7, RZ, RZ, R86 ;  /* 0x000000ffff074224 */ /* 0x000fe200078e0056 */
[----:B------:R-:W-:Y:S02]  /*14a30*/  PRMT R45, RZ, 0x7610, R45 ;  /* 0x00007610ff2d7816 */ /* 0x000fe4000000002d */
[----:B------:R-:W-:Y:S02]  /*14a40*/  ISETP.GT.AND P2, PT, R8, 0x63, PT ;  /* 0x000000630800780c */ /* 0x000fe40003f44270 */
[----:B------:R-:W-:Y:S02]  /*14a50*/  PRMT R74, RZ, 0x7610, R74 ;  /* 0x00007610ff4a7816 */ /* 0x000fe4000000004a */
[----:B------:R0:W4:Y:S01]  /*14a60*/  @P4 LDG.E.U8 R45, desc[UR18][R6.64] ;  /* 0x00000012062d4981 */ /* 0x000122000c1e1100 */
[----:B------:R-:W-:-:S02]  /*14a70*/  IADD3 R11, P4, PT, R3, R11, RZ ;  /* 0x0000000b030b7210 */ /* 0x000fc40007f9e0ff */
[----:B------:R-:W-:Y:S02]  /*14a80*/  ISETP.GT.AND P5, PT, R8, 0x64, PT ;  /* 0x000000640800780c */ /* 0x000fe40003fa4270 */
[----:B0-----:R-:W-:Y:S02]  /*14a90*/  @P1 IMAD.MOV.U32 R6, RZ, RZ, R10 ;  /* 0x000000ffff061224 */ /* 0x001fe400078e000a */
[----:B------:R-:W-:Y:S01]  /*14aa0*/  @P1 IMAD.MOV.U32 R7, RZ, RZ, R14 ;  /* 0x000000ffff071224 */ /* 0x000fe200078e000e */
[----:B------:R-:W-:Y:S01]  /*14ab0*/  PRMT R82, RZ, 0x7610, R82 ;  /* 0x00007610ff527816 */ /* 0x000fe20000000052 */
[----:B------:R-:W4:Y:S04]  /*14ac0*/  LDL.LU R14, [R1+0x5fc] ;  /* 0x0005fc00010e7983 */ /* 0x000f280000300800 */
[----:B------:R0:W4:Y:S01]  /*14ad0*/  @P1 LDG.E.U8 R74, desc[UR18][R6.64] ;  /* 0x00000012064a1981 */ /* 0x000122000c1e1100 */
[----:B------:R-:W-:-:S03]  /*14ae0*/  PRMT R9, RZ, 0x7610, R9 ;  /* 0x00007610ff097816 */ /* 0x000fc60000000009 */
[----:B------:R-:W4:Y:S01]  /*14af0*/  LDL.LU R10, [R1+0x600] ;  /* 0x00060000010a7983 */ /* 0x000f220000300800 */
[----:B0-----:R-:W-:Y:S02]  /*14b00*/  @P2 IMAD.MOV.U32 R6, RZ, RZ, R11 ;  /* 0x000000ffff062224 */ /* 0x001fe400078e000b */
[----:B--2---:R-:W-:-:S04]  /*14b10*/  IMAD.X R15, R5, 0x1, R15, P4 ;  /* 0x00000001050f7824 */ /* 0x004fc800020e060f */
[----:B------:R-:W-:Y:S01]  /*14b20*/  @P2 IMAD.MOV.U32 R7, RZ, RZ, R15 ;  /* 0x000000ffff072224 */ /* 0x000fe200078e000f */
[----:B---3--:R-:W-:-:S04]  /*14b30*/  IADD3 R68, P1, PT, R3, R68, RZ ;  /* 0x0000004403447210 */ /* 0x008fc80007f3e0ff */
[----:B------:R0:W2:Y:S02]  /*14b40*/  @P2 LDG.E.U8 R82, desc[UR18][R6.64] ;  /* 0x0000001206522981 */ /* 0x0000a4000c1e1100 */
[----:B0-----:R-:W-:Y:S02]  /*14b50*/  @P5 IMAD.MOV.U32 R6, RZ, RZ, R68 ;  /* 0x000000ffff065224 */ /* 0x001fe400078e0044 */
[----:B----4-:R-:W-:-:S04]  /*14b60*/  IMAD.X R84, R5, 0x1, R84, P1 ;  /* 0x0000000105547824 */ /* 0x010fc800008e0654 */
[----:B------:R-:W-:-:S05]  /*14b70*/  @P5 IMAD.MOV.U32 R7, RZ, RZ, R84 ;  /* 0x000000ffff075224 */ /* 0x000fca00078e0054 */
[----:B------:R0:W3:Y:S04]  /*14b80*/  @P5 LDG.E.U8 R9, desc[UR18][R6.64] ;  /* 0x0000001206095981 */ /* 0x0000e8000c1e1100 */
[----:B------:R-:W-:Y:S04]  /*14b90*/  STL [R1+0x5f0], R11 ;  /* 0x0005f00b01007387 */ /* 0x000fe80000100800 */
[----:B------:R1:W-:Y:S04]  /*14ba0*/  STL [R1+0x5ec], R15 ;  /* 0x0005ec0f01007387 */ /* 0x0003e80000100800 */
[----:B-1----:R-:W4:Y:S04]  /*14bb0*/  LDL.LU R15, [R1+0x484] ;  /* 0x00048400010f7983 */ /* 0x002f280000300800 */
[----:B------:R-:W2:Y:S01]  /*14bc0*/  LDL.LU R11, [R1+0x488] ;  /* 0x00048800010b7983 */ /* 0x000ea20000300800 */
[----:B------:R-:W-:-:S02]  /*14bd0*/  ISETP.GT.AND P2, PT, R8, 0x65, PT ;  /* 0x000000650800780c */ /* 0x000fc40003f44270 */
[----:B------:R-:W-:Y:S01]  /*14be0*/  IADD3 R10, P1, PT, R3, R10, RZ ;  /* 0x0000000a030a7210 */ /* 0x000fe20007f3e0ff */
[----:B------:R-:W-:Y:S04]  /*14bf0*/  STL [R1+0x5f8], R68 ;  /* 0x0005f84401007387 */ /* 0x000fe80000100800 */
[----:B------:R-:W-:Y:S01]  /*14c00*/  STL [R1+0x5f4], R84 ;  /* 0x0005f45401007387 */ /* 0x000fe20000100800 */
[----:B------:R-:W-:Y:S01]  /*14c10*/  IMAD.X R14, R5, 0x1, R14, P1 ;  /* 0x00000001050e7824 */ /* 0x000fe200008e060e */
[----:B------:R-:W-:-:S04]  /*14c20*/  PRMT R92, RZ, 0x7610, R92 ;  /* 0x00007610ff5c7816 */ /* 0x000fc8000000005c */
[----:B0-----:R-:W-:Y:S02]  /*14c30*/  @P2 IMAD.MOV.U32 R6, RZ, RZ, R10 ;  /* 0x000000ffff062224 */ /* 0x001fe400078e000a */
[----:B------:R-:W-:-:S05]  /*14c40*/  @P2 IMAD.MOV.U32 R7, RZ, RZ, R14 ;  /* 0x000000ffff072224 */ /* 0x000fca00078e000e */
[----:B------:R0:W4:Y:S04]  /*14c50*/  @P2 LDG.E.U8 R92, desc[UR18][R6.64] ;  /* 0x00000012065c2981 */ /* 0x000128000c1e1100 */
[----:B---3--:R1:W-:Y:S04]  /*14c60*/  STL [R1+0x4], R9 ;  /* 0x0000040901007387 */ /* 0x0083e80000100800 */
[----:B-1----:R-:W3:Y:S04]  /*14c70*/  LDL.LU R9, [R1+0x1a4] ;  /* 0x0001a40001097983 */ /* 0x002ee80000300800 */
[----:B------:R-:W-:Y:S04]  /*14c80*/  STL [R1+0x600], R10 ;  /* 0x0006000a01007387 */ /* 0x000fe80000100800 */
[----:B------:R1:W-:Y:S04]  /*14c90*/  STL [R1+0x5fc], R14 ;  /* 0x0005fc0e01007387 */ /* 0x0003e80000100800 */
[----:B-1----:R-:W3:Y:S01]  /*14ca0*/  LDL.LU R14, [R1+0x1a0] ;  /* 0x0001a000010e7983 */ /* 0x002ee20000300800 */
[----:B------:R-:W-:-:S02]  /*14cb0*/  ISETP.GT.AND P2, PT, R8, 0x66, PT ;  /* 0x000000660800780c */ /* 0x000fc40003f44270 */
[----:B--2---:R-:W-:Y:S01]  /*14cc0*/  IADD3 R11, P1, PT, R3, R11, RZ ;  /* 0x0000000b030b7210 */ /* 0x004fe20007f3e0ff */
[----:B------:R-:W2:Y:S01]  /*14cd0*/  LDL.LU R10, [R1+0x608] ;  /* 0x00060800010a7983 */ /* 0x000ea20000300800 */
[----:B------:R-:W-:-:S03]  /*14ce0*/  PRMT R90, RZ, 0x7610, R90 ;  /* 0x00007610ff5a7816 */ /* 0x000fc6000000005a */
[----:B----4-:R-:W-:-:S06]  /*14cf0*/  IMAD.X R15, R5, 0x1, R15, P1 ;  /* 0x00000001050f7824 */ /* 0x010fcc00008e060f */
[----:B0-----:R-:W-:Y:S02]  /*14d00*/  @P2 IMAD.MOV.U32 R6, RZ, RZ, R11 ;  /* 0x000000ffff062224 */ /* 0x001fe400078e000b */
[----:B------:R-:W-:-:S05]  /*14d10*/  @P2 IMAD.MOV.U32 R7, RZ, RZ, R15 ;  /* 0x000000ffff072224 */ /* 0x000fca00078e000f */
[----:B------:R0:W4:Y:S01]  /*14d20*/  @P2 LDG.E.U8 R90, desc[UR18][R6.64] ;  /* 0x00000012065a2981 */ /* 0x000122000c1e1100 */
[----:B------:R-:W-:Y:S02]  /*14d30*/  ISETP.GT.AND P2, PT, R8, 0x67, PT ;  /* 0x000000670800780c */ /* 0x000fe40003f44270 */
[----:B------:R-:W-:Y:S01]  /*14d40*/  PRMT R88, RZ, 0x7610, R88 ;  /* 0x00007610ff587816 */ /* 0x000fe20000000058 */
[----:B------:R-:W-:Y:S04]  /*14d50*/  STL [R1+0x834], R92 ;  /* 0x0008345c01007387 */ /* 0x000fe80000100800 */
[----:B------:R1:W-:Y:S04]  /*14d60*/  STL [R1+0x488], R11 ;  /* 0x0004880b01007387 */ /* 0x0003e80000100800 */
[----:B------:R0:W-:Y:S04]  /*14d70*/  STL [R1+0x484], R15 ;  /* 0x0004840f01007387 */ /* 0x0001e80000100800 */
[----:B-1----:R-:W2:Y:S04]  /*14d80*/  LDL.LU R11, [R1+0x604] ;  /* 0x00060400010b7983 */ /* 0x002ea80000300800 */
[----:B------:R-:W2:Y:S04]  /*14d90*/  LDL.LU R68, [R1+0x60c] ;  /* 0x00060c0001447983 */ /* 0x000ea80000300800 */
[----:B0-----:R-:W2:Y:S01]  /*14da0*/  LDL.LU R15, [R1+0x610] ;  /* 0x00061000010f7983 */ /* 0x001ea20000300800 */
[----:B---3--:R-:W-:-:S05]  /*14db0*/  IADD3 R9, P1, PT, R3, R9, RZ ;  /* 0x0000000903097210 */ /* 0x008fca0007f3e0ff */
[----:B------:R-:W-:Y:S02]  /*14dc0*/  @P2 IMAD.MOV.U32 R6, RZ, RZ, R9 ;  /* 0x000000ffff062224 */ /* 0x000fe400078e0009 */
[----:B------:R-:W-:-:S04]  /*14dd0*/  IMAD.X R14, R5, 0x1, R14, P1 ;  /* 0x00000001050e7824 */ /* 0x000fc800008e060e */
[----:B------:R-:W-:-:S05]  /*14de0*/  @P2 IMAD.MOV.U32 R7, RZ, RZ, R14 ;  /* 0x000000ffff072224 */ /* 0x000fca00078e000e */
[----:B------:R0:W3:Y:S01]  /*14df0*/  @P2 LDG.E.U8 R88, desc[UR18][R6.64] ;  /* 0x0000001206582981 */ /* 0x0000e2000c1e1100 */
[----:B------:R-:W-:-:S03]  /*14e00*/  ISETP.GT.AND P2, PT, R8, 0x68, PT ;  /* 0x000000680800780c */ /* 0x000fc60003f44270 */
[----:B----4-:R-:W-:Y:S04]  /*14e10*/  STL [R1+0x820], R90 ;  /* 0x0008205a01007387 */ /* 0x010fe80000100800 */
[----:B------:R-:W-:Y:S04]  /*14e20*/  STL [R1+0x1a4], R9 ;  /* 0x0001a40901007387 */ /* 0x000fe80000100800 */
[----:B------:R1:W-:Y:S01]  /*14e30*/  STL [R1+0x1a0], R14 ;  /* 0x0001a00e01007387 */ /* 0x0003e20000100800 */
[----:B--2---:R-:W-:-:S03]  /*14e40*/  IADD3 R10, P1, PT, R3, R10, RZ ;  /* 0x0000000a030a7210 */ /* 0x004fc60007f3e0ff */
[----:B-1----:R-:W2:Y:S04]  /*14e50*/  LDL.LU R14, [R1+0x614] ;  /* 0x00061400010e7983 */ /* 0x002ea80000300800 */
[----:B------:R-:W4:Y:S01]  /*14e60*/  LDL.LU R9, [R1+0x618] ;  /* 0x0006180001097983 */ /* 0x000f220000300800 */
[----:B------:R-:W-:Y:S01]  /*14e70*/  IMAD.X R11, R5, 0x1, R11, P1 ;  /* 0x00000001050b7824 */ /* 0x000fe200008e060b */
[----:B------:R-:W-:Y:S01]  /*14e80*/  PRMT R28, RZ, 0x7610, R28 ;  /* 0x00007610ff1c7816 */ /* 0x000fe2000000001c */
[----:B0-----:R-:W-:Y:S02]  /*14e90*/  @P2 IMAD.MOV.U32 R6, RZ, RZ, R10 ;  /* 0x000000ffff062224 */ /* 0x001fe400078e000a */
[----:B------:R-:W-:Y:S01]  /*14ea0*/  @P2 IMAD.MOV.U32 R7, RZ, RZ, R11 ;  /* 0x000000ffff072224 */ /* 0x000fe200078e000b */
[----:B------:R-:W-:-:S04]  /*14eb0*/  IADD3 R15, P1, PT, R3, R15, RZ ;  /* 0x0000000f030f7210 */ /* 0x000fc80007f3e0ff */
[----:B------:R0:W2:Y:S01]  /*14ec0*/  @P2 LDG.E.U8 R28, desc[UR18][R6.64] ;  /* 0x00000012061c2981 */ /* 0x0000a2000c1e1100 */
[----:B------:R-:W-:Y:S01]  /*14ed0*/  ISETP.GT.AND P2, PT, R8, 0x69, PT ;  /* 0x000000690800780c */ /* 0x000fe20003f44270 */
[----:B------:R-:W-:-:S12]  /*14ee0*/  IMAD.X R68, R5, 0x1, R68, P1 ;  /* 0x0000000105447824 */ /* 0x000fd800008e0644 */
[----:B0-----:R-:W-:Y:S02]  /*14ef0*/  @P2 IMAD.MOV.U32 R7, RZ, RZ, R68 ;  /* 0x000000ffff072224 */ /* 0x001fe400078e0044 */
[----:B------:R-:W-:Y:S01]  /*14f00*/  @P2 IMAD.MOV.U32 R6, RZ, RZ, R15 ;  /* 0x000000ffff062224 */ /* 0x000fe200078e000f */
[----:B---3--:R-:W-:Y:S04]  /*14f10*/  STL [R1+0x824], R88 ;  /* 0x0008245801007387 */ /* 0x008fe80000100800 */
[----:B------:R-:W-:Y:S04]  /*14f20*/  STL [R1+0x608], R10 ;  /* 0x0006080a01007387 */ /* 0x000fe80000100800 */
[----:B------:R0:W-:Y:S04]  /*14f30*/  STL [R1+0x604], R11 ;  /* 0x0006040b01007387 */ /* 0x0001e80000100800 */
[----:B0-----:R-:W3:Y:S04]  /*14f40*/  LDL.LU R11, [R1+0x61c] ;  /* 0x00061c00010b7983 */ /* 0x001ee80000300800 */
[----:B------:R-:W3:Y:S04]  /*14f50*/  LDL.LU R10, [R1+0x620] ;  /* 0x00062000010a7983 */ /* 0x000ee80000300800 */
[----:B------:R-:W-:Y:S04]  /*14f60*/  STL [R1+0x610], R15 ;  /* 0x0006100f01007387 */ /* 0x000fe80000100800 */
[----:B------:R0:W-:Y:S04]  /*14f70*/  STL [R1+0x60c], R68 ;  /* 0x00060c4401007387 */ /* 0x0001e80000100800 */
[----:B0-----:R-:W3:Y:S04]  /*14f80*/  LDL.LU R68, [R1+0x624] ;  /* 0x0006240001447983 */ /* 0x001ee80000300800 */
[----:B------:R-:W3:Y:S01]  /*14f90*/  LDL.LU R15, [R1+0x628] ;  /* 0x00062800010f7983 */ /* 0x000ee20000300800 */
[----:B------:R-:W-:-:S06]  /*14fa0*/  PRMT R44, RZ, 0x7610, R44 ;  /* 0x00007610ff2c7816 */ /* 0x000fcc000000002c */
[----:B------:R0:W3:Y:S01]  /*14fb0*/  @P2 LDG.E.U8 R44, desc[UR18][R6.64] ;  /* 0x00000012062c2981 */ /* 0x0000e2000c1e1100 */
[----:B------:R-:W-:Y:S02]  /*14fc0*/  ISETP.GT.AND P2, PT, R8, 0x6a, PT ;  /* 0x0000006a0800780c */ /* 0x000fe40003f44270 */
[----:B----4-:R-:W-:Y:S02]  /*14fd0*/  IADD3 R9, P1, PT, R3, R9, RZ ;  /* 0x0000000903097210 */ /* 0x010fe40007f3e0ff */
[----:B------:R-:W-:-:S03]  /*14fe0*/  PRMT R73, RZ, 0x7610, R73 ;  /* 0x00007610ff497816 */ /* 0x000fc60000000049 */
[----:B--2---:R-:W-:-:S06]  /*14ff0*/  IMAD.X R14, R5, 0x1, R14, P1 ;  /* 0x00000001050e7824 */ /* 0x004fcc00008e060e */
[----:B0-----:R-:W-:Y:S02]  /*15000*/  @P2 IMAD.MOV.U32 R6, RZ, RZ, R9 ;  /* 0x000000ffff062224 */ /* 0x001fe400078e0009 */
[----:B------:R-:W-:-:S05]  /*15010*/  @P2 IMAD.MOV.U32 R7, RZ, RZ, R14 ;  /* 0x000000ffff072224 */ /* 0x000fca00078e000e */
[----:B------:R0:W2:Y:S01]  /*15020*/  @P2 LDG.E.U8 R73, desc[UR18][R6.64] ;  /* 0x0000001206492981 */ /* 0x0000a2000c1e1100 */
[----:B------:R-:W-:Y:S02]  /*15030*/  ISETP.GT.AND P2, PT, R8, 0x6b, PT ;  /* 0x0000006b0800780c */ /* 0x000fe40003f44270 */
[----:B------:R-:W-:Y:S01]  /*15040*/  PRMT R80, RZ, 0x7610, R80 ;  /* 0x00007610ff507816 */ /* 0x000fe20000000050 */
[----:B------:R-:W-:Y:S04]  /*15050*/  STL [R1+0x618], R9 ;  /* 0x0006180901007387 */ /* 0x000fe80000100800 */
[----:B------:R1:W-:Y:S01]  /*15060*/  STL [R1+0x614], R14 ;  /* 0x0006140e01007387 */ /* 0x0003e20000100800 */
[----:B------:R-:W-:-:S03]  /*15070*/  PRMT R79, RZ, 0x7610, R79 ;  /* 0x00007610ff4f7816 */ /* 0x000fc6000000004f */
[----:B-1----:R-:W4:Y:S04]  /*15080*/  LDL.LU R14, [R1+0x62c] ;  /* 0x00062c00010e7983 */ /* 0x002f280000300800 */
[----:B------:R-:W2:Y:S01]  /*15090*/  LDL.LU R9, [R1+0x630] ;  /* 0x0006300001097983 */ /* 0x000ea20000300800 */
[----:B---3--:R-:W-:-:S05]  /*150a0*/  IADD3 R10, P1, PT, R3, R10, RZ ;  /* 0x0000000a030a7210 */ /* 0x008fca0007f3e0ff */
[----:B------:R-:W-:Y:S02]  /*150b0*/  IMAD.X R11, R5, 0x1, R11, P1 ;  /* 0x00000001050b7824 */ /* 0x000fe400008e060b */
[----:B0-----:R-:W-:Y:S02]  /*150c0*/  @P2 IMAD.MOV.U32 R6, RZ, RZ, R10 ;  /* 0x000000ffff062224 */ /* 0x001fe400078e000a */
[----:B------:R-:W-:-:S05]  /*150d0*/  @P2 IMAD.MOV.U32 R7, RZ, RZ, R11 ;  /* 0x000000ffff072224 */ /* 0x000fca00078e000b */
[----:B------:R0:W3:Y:S01]  /*150e0*/  @P2 LDG.E.U8 R80, desc[UR18][R6.64] ;  /* 0x0000001206502981 */ /* 0x0000e2000c1e1100 */
[----:B------:R-:W-:Y:S02]  /*150f0*/  ISETP.GT.AND P2, PT, R8, 0x6c, PT ;  /* 0x0000006c0800780c */ /* 0x000fe40003f44270 */
[----:B------:R-:W-:-:S05]  /*15100*/  IADD3 R15, P1, PT, R3, R15, RZ ;  /* 0x0000000f030f7210 */ /* 0x000fca0007f3e0ff */
[----:B------:R-:W-:-:S06]  /*15110*/  IMAD.X R68, R5, 0x1, R68, P1 ;  /* 0x0000000105447824 */ /* 0x000fcc00008e0644 */
[----:B0-----:R-:W-:Y:S02]  /*15120*/  @P2 IMAD.MOV.U32 R6, RZ, RZ, R15 ;  /* 0x000000ffff062224 */ /* 0x001fe400078e000f */
[----:B------:R-:W-:-:S05]  /*15130*/  @P2 IMAD.MOV.U32 R7, RZ, RZ, R68 ;  /* 0x000000ffff072224 */ /* 0x000fca00078e0044 */
[----:B------:R0:W3:Y:S04]  /*15140*/  @P2 LDG.E.U8 R79, desc[UR18][R6.64] ;  /* 0x00000012064f2981 */ /* 0x0000e8000c1e1100 */
[----:B------:R-:W-:Y:S04]  /*15150*/  STL [R1+0x620], R10 ;  /* 0x0006200a01007387 */ /* 0x000fe80000100800 */
[----:B------:R1:W-:Y:S04]  /*15160*/  STL [R1+0x61c], R11 ;  /* 0x00061c0b01007387 */ /* 0x0003e80000100800 */
[----:B-1----:R-:W3:Y:S04]  /*15170*/  LDL.LU R11, [R1+0x1a8] ;  /* 0x0001a800010b7983 */ /* 0x002ee80000300800 */
[----:B------:R-:W3:Y:S01]  /*15180*/  LDL.LU R10, [R1+0x1ac] ;  /* 0x0001ac00010a7983 */ /* 0x000ee20000300800 */
[----:B------:R-:W-:-:S03]  /*15190*/  ISETP.GT.AND P2, PT, R8, 0x6d, PT ;  /* 0x0000006d0800780c */ /* 0x000fc60003f44270 */
[----:B------:R1:W-:Y:S01]  /*151a0*/  STL [R1+0x628], R15 ;  /* 0x0006280f01007387 */ /* 0x0003e20000100800 */
[----:B------:R-:W-:-:S03]  /*151b0*/  PRMT R78, RZ, 0x7610, R78 ;  /* 0x00007610ff4e7816 */ /* 0x000fc6000000004e */
[----:B------:R0:W-:Y:S01]  /*151c0*/  STL [R1+0x624], R68 ;  /* 0x0006244401007387 */ /* 0x0001e20000100800 */
[----:B--2---:R-:W-:-:S03]  /*151d0*/  IADD3 R9, P1, PT, R3, R9, RZ ;  /* 0x0000000903097210 */ /* 0x004fc60007f3e0ff */
[----:B-1----:R-:W2:Y:S02]  /*151e0*/  LDL.LU R15, [R1+0x1b4] ;  /* 0x0001b400010f7983 */ /* 0x002ea40000300800 */
[----:B----4-:R-:W-:Y:S02]  /*151f0*/  IMAD.X R14, R5, 0x1, R14, P1 ;  /* 0x00000001050e7824 */ /* 0x010fe400008e060e */
[----:B0-----:R-:W-:Y:S02]  /*15200*/  @P2 IMAD.MOV.U32 R6, RZ, RZ, R9 ;  /* 0x000000ffff062224 */ /* 0x001fe400078e0009 */
[----:B------:R-:W-:-:S05]  /*15210*/  @P2 IMAD.MOV.U32 R7, RZ, RZ, R14 ;  /* 0x000000ffff072224 */ /* 0x000fca00078e000e */
[----:B------:R0:W4:Y:S01]  /*15220*/  @P2 LDG.E.U8 R78, desc[UR18][R6.64] ;  /* 0x00000012064e2981 */ /* 0x000122000c1e1100 */
[----:B------:R-:W-:Y:S02]  /*15230*/  ISETP.GT.AND P2, PT, R8, 0x6e, PT ;  /* 0x0000006e0800780c */ /* 0x000fe40003f44270 */
[----:B------:R-:W-:Y:S01]  /*15240*/  PRMT R77, RZ, 0x7610, R77 ;  /* 0x00007610ff4d7816 */ /* 0x000fe2000000004d */
[----:B---3--:R-:W-:Y:S04]  /*15250*/  STL [R1+0x844], R79 ;  /* 0x0008444f01007387 */ /* 0x008fe80000100800 */
[----:B------:R1:W-:Y:S04]  /*15260*/  STL [R1+0x630], R9 ;  /* 0x0006300901007387 */ /* 0x0003e80000100800 */
[----:B------:R-:W-:Y:S04]  /*15270*/  STL [R1+0x62c], R14 ;  /* 0x00062c0e01007387 */ /* 0x000fe80000100800 */
[----:B------:R-:W3:Y:S01]  /*15280*/  LDL.LU R68, [R1+0x1b0] ;  /* 0x0001b00001447983 */ /* 0x000ee20000300800 */
[----:B------:R-:W-:-:S03]  /*15290*/  PRMT R76, RZ, 0x7610, R76 ;  /* 0x00007610ff4c7816 */ /* 0x000fc6000000004c */
[----:B-1----:R-:W3:Y:S01]  /*152a0*/  LDL.LU R9, [R1+0x638] ;  /* 0x0006380001097983 */ /* 0x002ee20000300800 */
[----:B------:R-:W-:-:S05]  /*152b0*/  IADD3 R10, P1, PT, R3, R10, RZ ;  /* 0x0000000a030a7210 */ /* 0x000fca0007f3e0ff */
[----:B------:R-:W-:Y:S02]  /*152c0*/  IMAD.X R11, R5, 0x1, R11, P1 ;  /* 0x00000001050b7824 */ /* 0x000fe400008e060b */
[----:B0-----:R-:W-:Y:S02]  /*152d0*/  @P2 IMAD.MOV.U32 R6, RZ, RZ, R10 ;  /* 0x000000ffff062224 */ /* 0x001fe400078e000a */
[----:B------:R-:W-:-:S05]  /*152e0*/  @P2 IMAD.MOV.U32 R7, RZ, RZ, R11 ;  /* 0x000000ffff072224 */ /* 0x000fca00078e000b */
[----:B------:R0:W3:Y:S01]  /*152f0*/  @P2 LDG.E.U8 R77, desc[UR18][R6.64] ;  /* 0x00000012064d2981 */ /* 0x0000e2000c1e1100 */
[----:B------:R-:W-:Y:S02]  /*15300*/  ISETP.GT.AND P2, PT, R8, 0x6f, PT ;  /* 0x0000006f0800780c */ /* 0x000fe40003f44270 */
[----:B--2---:R-:W-:Y:S01]  /*15310*/  IADD3 R15, P1, PT, R3, R15, RZ ;  /* 0x0000000f030f7210 */ /* 0x004fe20007f3e0ff */
[----:B----4-:R-:W-:Y:S10]  /*15320*/  STL [R1+0x838], R78 ;  /* 0x0008384e01007387 */ /* 0x010ff40000100800 */
[----:B0-----:R-:W-:Y:S01]  /*15330*/  @P2 IMAD.MOV.U32 R6, RZ, RZ, R15 ;  /* 0x000000ffff062224 */ /* 0x001fe200078e000f */
[----:B------:R0:W-:Y:S04]  /*15340*/  STL [R1+0x1ac], R10 ;  /* 0x0001ac0a01007387 */ /* 0x0001e80000100800 */
[----:B------:R1:W-:Y:S04]  /*15350*/  STL [R1+0x1a8], R11 ;  /* 0x0001a80b01007387 */ /* 0x0003e80000100800 */
[----:B0-----:R-:W2:Y:S04]  /*15360*/  LDL.LU R10, [R1+0x634] ;  /* 0x00063400010a7983 */ /* 0x001ea80000300800 */
[----:B------:R-:W4:Y:S04]  /*15370*/  LDL.LU R14, [R1+0x63c] ;  /* 0x00063c00010e7983 */ /* 0x000f280000300800 */
[----:B-1----:R-:W4:Y:S01]  /*15380*/  LDL.LU R11, [R1+0x640] ;  /* 0x00064000010b7983 */ /* 0x002f220000300800 */
[----:B---3--:R-:W-:-:S04]  /*15390*/  IMAD.X R68, R5, 0x1, R68, P1 ;  /* 0x0000000105447824 */ /* 0x008fc800008e0644 */
[----:B------:R-:W-:-:S05]  /*153a0*/  @P2 IMAD.MOV.U32 R7, RZ, RZ, R68 ;  /* 0x000000ffff072224 */ /* 0x000fca00078e0044 */
[----:B------:R0:W3:Y:S04]  /*153b0*/  @P2 LDG.E.U8 R76, desc[UR18][R6.64] ;  /* 0x00000012064c2981 */ /* 0x0000e8000c1e1100 */
[----:B------:R-:W-:Y:S04]  /*153c0*/  STL [R1+0x828], R77 ;  /* 0x0008284d01007387 */ /* 0x000fe80000100800 */
[----:B------:R-:W-:Y:S04]  /*153d0*/  STL [R1+0x1b4], R15 ;  /* 0x0001b40f01007387 */ /* 0x000fe80000100800 */
[----:B------:R1:W-:Y:S04]  /*153e0*/  STL [R1+0x1b0], R68 ;  /* 0x0001b04401007387 */ /* 0x0003e80000100800 */
[----:B-1----:R-:W3:Y:S04]  /*153f0*/  LDL.LU R68, [R1+0x644] ;  /* 0x0006440001447983 */ /* 0x002ee80000300800 */
[----:B------:R-:W3:Y:S01]  /*15400*/  LDL.LU R15, [R1+0x648] ;  /* 0x00064800010f7983 */ /* 0x000ee20000300800 */
[----:B------:R-:W-:-:S02]  /*15410*/  ISETP.GT.AND P2, PT, R8, 0x70, PT ;  /* 0x000000700800780c */ /* 0x000fc40003f44270 */
[----:B------:R-:W-:Y:S02]  /*15420*/  IADD3 R9, P1, PT, R3, R9, RZ ;  /* 0x0000000903097210 */ /* 0x000fe40007f3e0ff */
[----:B------:R-:W-:-:S03]  /*15430*/  PRMT R31, RZ, 0x7610, R31 ;  /* 0x00007610ff1f7816 */ /* 0x000fc6000000001f */
[----:B--2---:R-:W-:-:S06]  /*15440*/  IMAD.X R10, R5, 0x1, R10, P1 ;  /* 0x00000001050a7824 */ /* 0x004fcc00008e060a */
[----:B0-----:R-:W-:Y:S02]  /*15450*/  @P2 IMAD.MOV.U32 R6, RZ, RZ, R9 ;  /* 0x000000ffff062224 */ /* 0x001fe400078e0009 */
[----:B------:R-:W-:-:S05]  /*15460*/  @P2 IMAD.MOV.U32 R7, RZ, RZ, R10 ;  /* 0x000000ffff072224 */ /* 0x000fca00078e000a */
[----:B------:R0:W2:Y:S01]  /*15470*/  @P2 LDG.E.U8 R31, desc[UR18][R6.64] ;  /* 0x00000012061f2981 */ /* 0x0000a2000c1e1100 */
[----:B------:R-:W-:Y:S02]  /*15480*/  ISETP.GT.AND P2, PT, R8, 0x71, PT ;  /* 0x000000710800780c */ /* 0x000fe40003f44270 */
[----:B----4-:R-:W-:Y:S02]  /*15490*/  IADD3 R11, P1, PT, R3, R11, RZ ;  /* 0x0000000b030b7210 */ /* 0x010fe40007f3e0ff */
[----:B------:R-:W-:-:S03]  /*154a0*/  PRMT R47, RZ, 0x7610, R47 ;  /* 0x00007610ff2f7816 */ /* 0x000fc6000000002f */
[----:B------:R-:W-:-:S06]  /*154b0*/  IMAD.X R14, R5, 0x1, R14, P1 ;  /* 0x00000001050e7824 */ /* 0x000fcc00008e060e */
[----:B0-----:R-:W-:Y:S02]  /*154c0*/  @P2 IMAD.MOV.U32 R6, RZ, RZ, R11 ;  /* 0x000000ffff062224 */ /* 0x001fe400078e000b */
[----:B------:R-:W-:-:S05]  /*154d0*/  @P2 IMAD.MOV.U32 R7, RZ, RZ, R14 ;  /* 0x000000ffff072224 */ /* 0x000fca00078e000e */
[----:B------:R0:W4:Y:S01]  /*154e0*/  @P2 LDG.E.U8 R47, desc[UR18][R6.64] ;  /* 0x00000012062f2981 */ /* 0x000122000c1e1100 */
[----:B------:R-:W-:Y:S02]  /*154f0*/  ISETP.GT.AND P2, PT, R8, RZ, PT ;  /* 0x000000ff0800720c */ /* 0x000fe40003f44270 */
[----:B------:R-:W-:Y:S02]  /*15500*/  IADD3 R0, P1, PT, R3, R0, RZ ;  /* 0x0000000003007210 */ /* 0x000fe40007f3e0ff */
[----:B------:R-:W-:-:S03]  /*15510*/  PRMT R17, RZ, 0x7610, R17 ;  /* 0x00007610ff117816 */ /* 0x000fc60000000011 */
[----:B------:R-:W-:-:S06]  /*15520*/  IMAD.X R2, R5, 0x1, R2, P1 ;  /* 0x0000000105027824 */ /* 0x000fcc00008e0602 */
[----:B0-----:R-:W-:Y:S02]  /*15530*/  @P2 IMAD.MOV.U32 R6, RZ, RZ, R0 ;  /* 0x000000ffff062224 */ /* 0x001fe400078e0000 */
[----:B------:R-:W-:-:S05]  /*15540*/  @P2 IMAD.MOV.U32 R7, RZ, RZ, R2 ;  /* 0x000000ffff072224 */ /* 0x000fca00078e0002 */
[----:B------:R0:W2:Y:S01]  /*15550*/  @P2 LDG.E.U8 R17, desc[UR18][R6.64] ;  /* 0x0000001206112981 */ /* 0x0000a2000c1e1100 */
[----:B------:R-:W-:-:S03]  /*15560*/  ISETP.GT.AND P2, PT, R8, 0x72, PT ;  /* 0x000000720800780c */ /* 0x000fc60003f44270 */
[----:B---3--:R-:W-:Y:S04]  /*15570*/  STL [R1+0x82c], R76 ;  /* 0x00082c4c01007387 */ /* 0x008fe80000100800 */
[----:B------:R-:W-:Y:S04]  /*15580*/  STL [R1+0x638], R9 ;  /* 0x0006380901007387 */ /* 0x000fe80000100800 */
[----:B------:R1:W-:Y:S04]  /*15590*/  STL [R1+0x634], R10 ;  /* 0x0006340a01007387 */ /* 0x0003e80000100800 */
[----:B-1----:R-:W3:Y:S04]  /*155a0*/  LDL.LU R10, [R1+0x64c] ;  /* 0x00064c00010a7983 */ /* 0x002ee80000300800 */
[----:B------:R-:W2:Y:S04]  /*155b0*/  LDL.LU R9, [R1+0x650] ;  /* 0x0006500001097983 */ /* 0x000ea80000300800 */
[----:B------:R-:W-:Y:S04]  /*155c0*/  STL [R1+0x640], R11 ;  /* 0x0006400b01007387 */ /* 0x000fe80000100800 */
[----:B------:R1:W-:Y:S04]  /*155d0*/  STL [R1+0x63c], R14 ;  /* 0x00063c0e01007387 */ /* 0x0003e80000100800 */
[----:B-1----:R-:W4:Y:S04]  /*155e0*/  LDL.LU R14, [R1+0x654] ;  /* 0x00065400010e7983 */ /* 0x002f280000300800 */
[----:B------:R-:W4:Y:S01]  /*155f0*/  LDL.LU R11, [R1+0x658] ;  /* 0x00065800010b7983 */ /* 0x000f220000300800 */
[----:B------:R-:W-:-:S03]  /*15600*/  IADD3 R15, P1, PT, R3, R15, RZ ;  /* 0x0000000f030f7210 */ /* 0x000fc60007f3e0ff */
[----:B------:R-:W-:Y:S02]  /*15610*/  STL [R1+0x83c], R0 ;  /* 0x00083c0001007387 */ /* 0x000fe40000100800 */
[----:B------:R-:W-:Y:S02]  /*15620*/  IMAD.X R68, R5, 0x1, R68, P1 ;  /* 0x0000000105447824 */ /* 0x000fe400008e0644 */
[----:B------:R-:W-:Y:S01]  /*15630*/  STL [R1+0x830], R2 ;  /* 0x0008300201007387 */ /* 0x000fe20000100800 */
[----:B0-----:R-:W-:-:S03]  /*15640*/  @P2 IMAD.MOV.U32 R6, RZ, RZ, R15 ;  /* 0x000000ffff062224 */ /* 0x001fc600078e000f */
[----:B------:R0:W-:Y:S04]  /*15650*/  STL [R1+0x648], R15 ;  /* 0x0006480f01007387 */ /* 0x0001e80000100800 */
[----:B------:R-:W-:Y:S04]  /*15660*/  STL [R1+0x644], R68 ;  /* 0x0006444401007387 */ /* 0x000fe80000100800 */
[----:B0-----:R-:W4:Y:S04]  /*15670*/  LDL.LU R15, [R1+0x65c] ;  /* 0x00065c00010f7983 */ /* 0x001f280000300800 */
[----:B------:R-:W4:Y:S01]  /*15680*/  LDL.LU R0, [R1+0x660] ;  /* 0x0006600001007983 */ /* 0x000f220000300800 */
[----:B------:R-:W-:Y:S01]  /*15690*/  PRMT R65, RZ, 0x7610, R65 ;  /* 0x00007610ff417816 */ /* 0x000fe20000000041 */
[----:B------:R-:W-:-:S05]  /*156a0*/  @P2 IMAD.MOV.U32 R7, RZ, RZ, R68 ;  /* 0x000000ffff072224 */ /* 0x000fca00078e0044 */
[----:B------:R0:W4:Y:S01]  /*156b0*/  @P2 LDG.E.U8 R65, desc[UR18][R6.64] ;  /* 0x0000001206412981 */ /* 0x000122000c1e1100 */
[----:B------:R-:W-:Y:S02]  /*156c0*/  ISETP.GT.AND P2, PT, R8, 0x73, PT ;  /* 0x000000730800780c */ /* 0x000fe40003f44270 */
[----:B------:R-:W-:Y:S02]  /*156d0*/  PRMT R75, RZ, 0x7610, R75 ;  /* 0x00007610ff4b7816 */ /* 0x000fe4000000004b */
[----:B------:R-:W-:Y:S02]  /*156e0*/  PRMT R72, RZ, 0x7610, R72 ;  /* 0x00007610ff487816 */ /* 0x000fe40000000048 */
[----:B------:R-:W-:Y:S02]  /*156f0*/  PRMT R71, RZ, 0x7610, R71 ;  /* 0x00007610ff477816 */ /* 0x000fe40000000047 */
[----:B--2---:R-:W-:-:S05]  /*15700*/  IADD3 R9, P1, PT, R3, R9, RZ ;  /* 0x0000000903097210 */ /* 0x004fca0007f3e0ff */
[----:B---3--:R-:W-:Y:S02]  /*15710*/  IMAD.X R10, R5, 0x1, R10, P1 ;  /* 0x00000001050a7824 */ /* 0x008fe400008e060a */
[----:B0-----:R-:W-:Y:S02]  /*15720*/  @P2 IMAD.MOV.U32 R6, RZ, RZ, R9 ;  /* 0x000000ffff062224 */ /* 0x001fe400078e0009 */
[----:B------:R-:W-:-:S05]  /*15730*/  @P2 IMAD.MOV.U32 R7, RZ, RZ, R10 ;  /* 0x000000ffff072224 */ /* 0x000fca00078e000a */
[----:B------:R0:W2:Y:S01]  /*15740*/  @P2 LDG.E.U8 R75, desc[UR18][R6.64] ;  /* 0x00000012064b2981 */ /* 0x0000a2000c1e1100 */
[----:B------:R-:W-:Y:S02]  /*15750*/  ISETP.GT.AND P2, PT, R8, 0x74, PT ;  /* 0x000000740800780c */ /* 0x000fe40003f44270 */
[----:B----4-:R-:W-:-:S05]  /*15760*/  IADD3 R11, P1, PT, R3, R11, RZ ;  /* 0x0000000b030b7210 */ /* 0x010fca0007f3e0ff */
[----:B------:R-:W-:-:S06]  /*15770*/  IMAD.X R14, R5, 0x1, R14, P1 ;  /* 0x00000001050e7824 */ /* 0x000fcc00008e060e */
[----:B0-----:R-:W-:Y:S02]  /*15780*/  @P2 IMAD.MOV.U32 R6, RZ, RZ, R11 ;  /* 0x000000ffff062224 */ /* 0x001fe400078e000b */
[----:B------:R-:W-:-:S05]  /*15790*/  @P2 IMAD.MOV.U32 R7, RZ, RZ, R14 ;  /* 0x000000ffff072224 */ /* 0x000fca00078e000e */
[----:B------:R0:W3:Y:S01]  /*157a0*/  @P2 LDG.E.U8 R72, desc[UR18][R6.64] ;  /* 0x0000001206482981 */ /* 0x0000e2000c1e1100 */
[----:B------:R-:W-:-:S03]  /*157b0*/  ISETP.GT.AND P2, PT, R8, 0x75, PT ;  /* 0x000000750800780c */ /* 0x000fc60003f44270 */
[----:B------:R-:W-:Y:S04]  /*157c0*/  STL [R1+0x650], R9 ;  /* 0x0006500901007387 */ /* 0x000fe80000100800 */
[----:B------:R1:W-:Y:S01]  /*157d0*/  STL [R1+0x64c], R10 ;  /* 0x00064c0a01007387 */ /* 0x0003e20000100800 */
[----:B------:R-:W-:-:S05]  /*157e0*/  IADD3 R0, P1, PT, R3, R0, RZ ;  /* 0x0000000003007210 */ /* 0x000fca0007f3e0ff */
[----:B------:R-:W-:Y:S01]  /*157f0*/  IMAD.X R15, R5, 0x1, R15, P1 ;  /* 0x00000001050f7824 */ /* 0x000fe200008e060f */
[----:B-1----:R-:W4:Y:S01]  /*15800*/  LDL.LU R10, [R1+0x1b8] ;  /* 0x0001b800010a7983 */ /* 0x002f220000300800 */
[----:B0-----:R-:W-:-:S03]  /*15810*/  @P2 IMAD.MOV.U32 R6, RZ, RZ, R0 ;  /* 0x000000ffff062224 */ /* 0x001fc600078e0000 */
[----:B------:R-:W2:Y:S01]  /*15820*/  LDL.LU R9, [R1+0x1bc] ;  /* 0x0001bc0001097983 */ /* 0x000ea20000300800 */
[----:B------:R-:W-:-:S05]  /*15830*/  @P2 IMAD.MOV.U32 R7, RZ, RZ, R15 ;  /* 0x000000ffff072224 */ /* 0x000fca00078e000f */
[----:B------:R-:W4:Y:S04]  /*15840*/  @P2 LDG.E.U8 R71, desc[UR18][R6.64] ;  /* 0x0000001206472981 */ /* 0x000f28000c1e1100 */
[----:B------:R-:W-:Y:S04]  /*15850*/  STL [R1+0x658], R11 ;  /* 0x0006580b01007387 */ /* 0x000fe80000100800 */
[----:B------:R0:W-:Y:S04]  /*15860*/  STL [R1+0x654], R14 ;  /* 0x0006540e01007387 */ /* 0x0001e80000100800 */
[----:B0-----:R-:W4:Y:S04]  /*15870*/  LDL.LU R14, [R1+0x1c0] ;  /* 0x0001c000010e7983 */ /* 0x001f280000300800 */
[----:B------:R-:W4:Y:S04]  /*15880*/  LDL.LU R2, [R1+0x1c4] ;  /* 0x0001c40001027983 */ /* 0x000f280000300800 */
[----:B------:R-:W4:Y:S01]  /*15890*/  LDL.LU R11, [R1+0x664] ;  /* 0x00066400010b7983 */ /* 0x000f220000300800 */
[----:B------:R-:W-:-:S03]  /*158a0*/  ISETP.GT.AND P2, PT, R8, 0x76, PT ;  /* 0x000000760800780c */ /* 0x000fc60003f44270 */
[----:B---3--:R-:W-:Y:S04]  /*158b0*/  STL [R1+0x848], R72 ;  /* 0x0008484801007387 */ /* 0x008fe80000100800 */
[----:B------:R0:W-:Y:S04]  /*158c0*/  STL [R1+0x660], R0 ;  /* 0x0006600001007387 */ /* 0x0001e80000100800 */
[----:B------:R-:W-:Y:S04]  /*158d0*/  STL [R1+0x65c], R15 ;  /* 0x00065c0f01007387 */ /* 0x000fe80000100800 */
[----:B0-----:R-:W3:Y:S01]  /*158e0*/  LDL.LU R0, [R1+0x668] ;  /* 0x0006680001007983 */ /* 0x001ee20000300800 */
[----:B--2---:R-:W-:-:S05]  /*158f0*/  IADD3 R9, P1, PT, R3, R9, RZ ;  /* 0x0000000903097210 */ /* 0x004fca0007f3e0ff */
[----:B----4-:R-:W-:Y:S01]  /*15900*/  IMAD.X R10, R5, 0x1, R10, P1 ;  /* 0x00000001050a7824 */ /* 0x010fe200008e060a */
[----:B------:R-:W-:Y:S01]  /*15910*/  STL [R1+0x840], R71 ;  /* 0x0008404701007387 */ /* 0x000fe20000100800 */
[----:B------:R-:W-:Y:S02]  /*15920*/  @P2 IMAD.MOV.U32 R6, RZ, RZ, R9 ;  /* 0x000000ffff062224 */ /* 0x000fe400078e0009 */
[----:B------:R-:W-:Y:S01]  /*15930*/  @P2 IMAD.MOV.U32 R7, RZ, RZ, R10 ;  /* 0x000000ffff072224 */ /* 0x000fe200078e000a */
[----:B------:R-:W-:Y:S04]  /*15940*/  STL [R1+0x1bc], R9 ;  /* 0x0001bc0901007387 */ /* 0x000fe80000100800 */
[----:B------:R0:W-:Y:S04]  /*15950*/  STL [R1+0x1b8], R10 ;  /* 0x0001b80a01007387 */ /* 0x0001e80000100800 */
[----:B0-----:R-:W2:Y:S04]  /*15960*/  LDL.LU R10, [R1+0x66c] ;  /* 0x00066c00010a7983 */ /* 0x001ea80000300800 */
[----:B------:R-:W4:Y:S01]  /*15970*/  LDL.LU R9, [R1+0x670] ;  /* 0x0006700001097983 */ /* 0x000f220000300800 */
[----:B------:R-:W-:-:S02]  /*15980*/  PRMT R69, RZ, 0x7610, R69 ;  /* 0x00007610ff457816 */ /* 0x000fc40000000045 */
[----:B------:R-:W-:-:S04]  /*15990*/  IADD3 R2, P1, PT, R3, R2, RZ ;  /* 0x0000000203027210 */ /* 0x000fc80007f3e0ff */
[----:B------:R0:W2:Y:S01]  /*159a0*/  @P2 LDG.E.U8 R69, desc[UR18][R6.64] ;  /* 0x0000001206452981 */ /* 0x0000a2000c1e1100 */
[----:B------:R-:W-:Y:S01]  /*159b0*/  ISETP.GT.AND P2, PT, R8, 0x77, PT ;  /* 0x000000770800780c */ /* 0x000fe20003f44270 */
[----:B------:R-:W-:Y:S02]  /*159c0*/  IMAD.X R14, R5, 0x1, R14, P1 ;  /* 0x00000001050e7824 */ /* 0x000fe400008e060e */
[----:B------:R-:W-:Y:S04]  /*159d0*/  STL [R1+0x1c4], R2 ;  /* 0x0001c40201007387 */ /* 0x000fe80000100800 */
[----:B------:R1:W-:Y:S06]  /*159e0*/  STL [R1+0x1c0], R14 ;  /* 0x0001c00e01007387 */ /* 0x0003ec0000100800 */
[----:B0-----:R-:W-:-:S02]  /*159f0*/  @P2 IMAD.MOV.U32 R7, RZ, RZ, R14 ;  /* 0x000000ffff072224 */ /* 0x001fc400078e000e */
[----:B------:R-:W-:Y:S01]  /*15a00*/  @P2 IMAD.MOV.U32 R6, RZ, RZ, R2 ;  /* 0x000000ffff062224 */ /* 0x000fe200078e0002 */
[----:B-1----:R-:W2:Y:S04]  /*15a10*/  LDL.LU R14, [R1+0x674] ;  /* 0x00067400010e7983 */ /* 0x002ea80000300800 */
[----:B------:R-:W2:Y:S01]  /*15a20*/  LDL.LU R2, [R1+0x678] ;  /* 0x0006780001027983 */ /* 0x000ea20000300800 */
[----:B------:R-:W-:-:S06]  /*15a30*/  PRMT R67, RZ, 0x7610, R67 ;  /* 0x00007610ff437816 */ /* 0x000fcc0000000043 */
[----:B------:R0:W2:Y:S01]  /*15a40*/  @P2 LDG.E.U8 R67, desc[UR18][R6.64] ;  /* 0x0000001206432981 */ /* 0x0000a2000c1e1100 */
[----:B------:R-:W-:Y:S02]  /*15a50*/  ISETP.GT.AND P2, PT, R8, 0x78, PT ;  /* 0x000000780800780c */ /* 0x000fe40003f44270 */
[----:B------:R-:W-:Y:S02]  /*15a60*/  PRMT R30, RZ, 0x7610, R30 ;  /* 0x00007610ff1e7816 */ /* 0x000fe4000000001e */
[----:B---3--:R-:W-:-:S05]  /*15a70*/  IADD3 R0, P1, PT, R3, R0, RZ ;  /* 0x0000000003007210 */ /* 0x008fca0007f3e0ff */
[----:B------:R-:W-:Y:S01]  /*15a80*/  IMAD.X R11, R5, 0x1, R11, P1 ;  /* 0x00000001050b7824 */ /* 0x000fe200008e060b */
[----:B------:R-:W-:Y:S04]  /*15a90*/  STL [R1+0x668], R0 ;  /* 0x0006680001007387 */ /* 0x000fe80000100800 */
[----:B------:R1:W-:Y:S04]  /*15aa0*/  STL [R1+0x664], R11 ;  /* 0x0006640b01007387 */ /* 0x0003e80000100800 */
[----:B------:R-:W3:Y:S04]  /*15ab0*/  LDL.LU R68, [R1+0x67c] ;  /* 0x00067c0001447983 */ /* 0x000ee80000300800 */
[----:B------:R-:W3:Y:S01]  /*15ac0*/  LDL.LU R15, [R1+0x680] ;  /* 0x00068000010f7983 */ /* 0x000ee20000300800 */
[----:B0-----:R-:W-:-:S02]  /*15ad0*/  @P2 IMAD.MOV.U32 R6, RZ, RZ, R0 ;  /* 0x000000ffff062224 */ /* 0x001fc400078e0000 */
[----:B------:R-:W-:Y:S02]  /*15ae0*/  @P2 IMAD.MOV.U32 R7, RZ, RZ, R11 ;  /* 0x000000ffff072224 */ /* 0x000fe400078e000b */
[----:B-1----:R-:W3:Y:S04]  /*15af0*/  LDL.LU R11, [R1+0x684] ;  /* 0x00068400010b7983 */ /* 0x002ee80000300800 */
[----:B------:R-:W3:Y:S04]  /*15b00*/  LDL.LU R0, [R1+0x688] ;  /* 0x0006880001007983 */ /* 0x000ee80000300800 */
[----:B------:R0:W3:Y:S01]  /*15b10*/  @P2 LDG.E.U8 R30, desc[UR18][R6.64] ;  /* 0x00000012061e2981 */ /* 0x0000e2000c1e1100 */
[----:B------:R-:W-:-:S02]  /*15b20*/  ISETP.GT.AND P2, PT, R8, 0x79, PT ;  /* 0x000000790800780c */ /* 0x000fc40003f44270 */
[----:B----4-:R-:W-:-:S05]  /*15b30*/  IADD3 R9, P1, PT, R3, R9, RZ ;  /* 0x0000000903097210 */ /* 0x010fca0007f3e0ff */
[----:B--2---:R-:W-:Y:S01]  /*15b40*/  IMAD.X R10, R5, 0x1, R10, P1 ;  /* 0x00000001050a7824 */ /* 0x004fe200008e060a */
[----:B------:R-:W-:Y:S05]  /*15b50*/  STL [R1+0x670], R9 ;  /* 0x0006700901007387 */ /* 0x000fea0000100800 */
[----:B0-----:R-:W-:Y:S01]  /*15b60*/  @P2 IMAD.MOV.U32 R7, RZ, RZ, R10 ;  /* 0x000000ffff072224 */ /* 0x001fe200078e000a */
[----:B------:R0:W-:Y:S01]  /*15b70*/  STL [R1+0x66c], R10 ;  /* 0x00066c0a01007387 */ /* 0x0001e20000100800 */
[----:B------:R-:W-:-:S03]  /*15b80*/  @P2 IMAD.MOV.U32 R6, RZ, RZ, R9 ;  /* 0x000000ffff062224 */ /* 0x000fc600078e0009 */
[----:B0-----:R-:W2:Y:S04]  /*15b90*/  LDL.LU R10, [R1+0x68c] ;  /* 0x00068c00010a7983 */ /* 0x001ea80000300800 */
[----:B------:R-:W4:Y:S01]  /*15ba0*/  LDL.LU R9, [R1+0x690] ;  /* 0x0006900001097983 */ /* 0x000f220000300800 */
[----:B------:R-:W-:-:S06]  /*15bb0*/  PRMT R46, RZ, 0x7610, R46 ;  /* 0x00007610ff2e7816 */ /* 0x000fcc000000002e */
[----:B------:R0:W2:Y:S01]  /*15bc0*/  @P2 LDG.E.U8 R46, desc[UR18][R6.64] ;  /* 0x00000012062e2981 */ /* 0x0000a2000c1e1100 */
[----:B------:R-:W-:Y:S02]  /*15bd0*/  ISETP.GT.AND P2, PT, R8, 0x7a, PT ;  /* 0x0000007a0800780c */ /* 0x000fe40003f44270 */
[----:B------:R-:W-:Y:S02]  /*15be0*/  IADD3 R2, P1, PT, R3, R2, RZ ;  /* 0x0000000203027210 */ /* 0x000fe40007f3e0ff */
[----:B------:R-:W-:-:S03]  /*15bf0*/  PRMT R54, RZ, 0x7610, R54 ;  /* 0x00007610ff367816 */ /* 0x000fc60000000036 */
[----:B------:R-:W-:-:S06]  /*15c00*/  IMAD.X R14, R5, 0x1, R14, P1 ;  /* 0x00000001050e7824 */ /* 0x000fcc00008e060e */
[----:B0-----:R-:W-:Y:S02]  /*15c10*/  @P2 IMAD.MOV.U32 R6, RZ, RZ, R2 ;  /* 0x000000ffff062224 */ /* 0x001fe400078e0002 */
[----:B------:R-:W-:-:S05]  /*15c20*/  @P2 IMAD.MOV.U32 R7, RZ, RZ, R14 ;  /* 0x000000ffff072224 */ /* 0x000fca00078e000e */
[----:B------:R0:W2:Y:S01]  /*15c30*/  @P2 LDG.E.U8 R54, desc[UR18][R6.64] ;  /* 0x0000001206362981 */ /* 0x0000a2000c1e1100 */
[----:B------:R-:W-:-:S03]  /*15c40*/  ISETP.GT.AND P2, PT, R8, 0x7b, PT ;  /* 0x0000007b0800780c */ /* 0x000fc60003f44270 */
[----:B------:R-:W-:Y:S04]  /*15c50*/  STL [R1+0x678], R2 ;  /* 0x0006780201007387 */ /* 0x000fe80000100800 */
[----:B------:R1:W-:Y:S01]  /*15c60*/  STL [R1+0x674], R14 ;  /* 0x0006740e01007387 */ /* 0x0003e20000100800 */
[----:B------:R-:W-:-:S03]  /*15c70*/  PRMT R66, RZ, 0x7610, R66 ;  /* 0x00007610ff427816 */ /* 0x000fc60000000042 */
[----:B-1----:R-:W2:Y:S04]  /*15c80*/  LDL.LU R14, [R1+0x1c8] ;  /* 0x0001c800010e7983 */ /* 0x002ea80000300800 */
[----:B------:R-:W2:Y:S01]  /*15c90*/  LDL.LU R2, [R1+0x1cc] ;  /* 0x0001cc0001027983 */ /* 0x000ea20000300800 */
[----:B------:R-:W-:Y:S02]  /*15ca0*/  PRMT R64, RZ, 0x7610, R64 ;  /* 0x00007610ff407816 */ /* 0x000fe40000000040 */
        /* <DEDUP_REMOVED lines=9> */
[----:B------:R-:W-:Y:S01]  /*15d40*/  @P2 IMAD.MOV.U32 R7, RZ, RZ, R11 ;  /* 0x000000ffff072224 */ /* 0x000fe200078e000b */
[----:B------:R-:W-:Y:S04]  /*15d50*/  STL [R1+0x680], R15 ;  /* 0x0006800f01007387 */ /* 0x000fe80000100800 */
[----:B------:R0:W3:Y:S01]  /*15d60*/  @P2 LDG.E.U8 R64, desc[UR18][R6.64] ;  /* 0x0000001206402981 */ /* 0x0000e2000c1e1100 */
[----:B------:R-:W-:-:S03]  /*15d70*/  ISETP.GT.AND P2, PT, R8, 0x7d, PT ;  /* 0x0000007d0800780c */ /* 0x000fc60003f44270 */
[----:B------:R-:W-:Y:S01]  /*15d80*/  STL [R1+0x67c], R68 ;  /* 0x00067c4401007387 */ /* 0x000fe20000100800 */
[----:B----4-:R-:W-:-:S03]  /*15d90*/  IADD3 R9, P1, PT, R3, R9, RZ ;  /* 0x0000000903097210 */ /* 0x010fc60007f3e0ff */
[----:B------:R-:W-:Y:S04]  /*15da0*/  STL [R1+0x688], R0 ;  /* 0x0006880001007387 */ /* 0x000fe80000100800 */
[----:B------:R1:W-:Y:S01]  /*15db0*/  STL [R1+0x684], R11 ;  /* 0x0006840b01007387 */ /* 0x0003e20000100800 */
[----:B--2---:R-:W-:-:S03]  /*15dc0*/  IMAD.X R10, R5, 0x1, R10, P1 ;  /* 0x00000001050a7824 */ /* 0x004fc600008e060a */
[----:B-1----:R-:W2:Y:S04]  /*15dd0*/  LDL.LU R11, [R1+0x1d0] ;  /* 0x0001d000010b7983 */ /* 0x002ea80000300800 */
[----:B------:R-:W4:Y:S01]  /*15de0*/  LDL.LU R0, [R1+0x1d4] ;  /* 0x0001d40001007983 */ /* 0x000f220000300800 */
[----:B0-----:R-:W-:-:S03]  /*15df0*/  @P2 IMAD.MOV.U32 R7, RZ, RZ, R10 ;  /* 0x000000ffff072224 */ /* 0x001fc600078e000a */
[----:B------:R-:W-:Y:S01]  /*15e00*/  STL [R1+0x690], R9 ;  /* 0x0006900901007387 */ /* 0x000fe20000100800 */
[----:B------:R-:W-:-:S03]  /*15e10*/  @P2 IMAD.MOV.U32 R6, RZ, RZ, R9 ;  /* 0x000000ffff062224 */ /* 0x000fc600078e0009 */
[----:B------:R0:W-:Y:S04]  /*15e20*/  STL [R1+0x68c], R10 ;  /* 0x00068c0a01007387 */ /* 0x0001e80000100800 */
[----:B0-----:R-:W3:Y:S04]  /*15e30*/  LDL.LU R10, [R1+0x1f8] ;  /* 0x0001f800010a7983 */ /* 0x001ee80000300800 */
[----:B------:R-:W3:Y:S01]  /*15e40*/  LDL.LU R9, [R1+0x20c] ;  /* 0x00020c0001097983 */ /* 0x000ee20000300800 */
[----:B------:R-:W-:-:S06]  /*15e50*/  PRMT R63, RZ, 0x7610, R63 ;  /* 0x00007610ff3f7816 */ /* 0x000fcc000000003f */
[----:B------:R0:W3:Y:S01]  /*15e60*/  @P2 LDG.E.U8 R63, desc[UR18][R6.64] ;  /* 0x00000012063f2981 */ /* 0x0000e2000c1e1100 */
[----:B------:R-:W-:Y:S02]  /*15e70*/  ISETP.GT.AND P2, PT, R8, 0x7e, PT ;  /* 0x0000007e0800780c */ /* 0x000fe40003f44270 */
[----:B------:R-:W-:-:S05]  /*15e80*/  IADD3 R2, P1, PT, R3, R2, RZ ;  /* 0x0000000203027210 */ /* 0x000fca0007f3e0ff */
[----:B------:R1:W-:Y:S06]  /*15e90*/  STL [R1+0x1cc], R2 ;  /* 0x0001cc0201007387 */ /* 0x0003ec0000100800 */
[----:B0-----:R-:W-:Y:S02]  /*15ea0*/  @P2 IMAD.MOV.U32 R6, RZ, RZ, R2 ;  /* 0x000000ffff062224 */ /* 0x001fe400078e0002 */
[----:B-1----:R-:W0:Y:S01]  /*15eb0*/  S2R R2, SR_TID.X ;  /* 0x0000000000027919 */ /* 0x002e220000002100 */
[----:B------:R-:W-:Y:S01]  /*15ec0*/  IMAD.X R14, R5, 0x1, R14, P1 ;  /* 0x00000001050e7824 */ /* 0x000fe200008e060e */
[----:B------:R-:W-:-:S03]  /*15ed0*/  PRMT R61, RZ, 0x7610, R61 ;  /* 0x00007610ff3d7816 */ /* 0x000fc6000000003d */
[----:B------:R-:W-:Y:S01]  /*15ee0*/  @P2 IMAD.MOV.U32 R7, RZ, RZ, R14 ;  /* 0x000000ffff072224 */ /* 0x000fe200078e000e */
[----:B------:R-:W-:-:S04]  /*15ef0*/  ISETP.GT.AND P4, PT, R8, 0x7f, PT ;  /* 0x0000007f0800780c */ /* 0x000fc80003f84270 */
[----:B------:R1:W3:Y:S04]  /*15f00*/  @P2 LDG.E.U8 R61, desc[UR18][R6.64] ;  /* 0x00000012063d2981 */ /* 0x0002e8000c1e1100 */
[----:B------:R1:W-:Y:S01]  /*15f10*/  STL [R1+0x1c8], R14 ;  /* 0x0001c80e01007387 */ /* 0x0003e20000100800 */
[----:B------:R-:W-:-:S03]  /*15f20*/  SHF.R.S32.HI R88, RZ, 0x1f, R4 ;  /* 0x0000001fff587819 */ /* 0x000fc60000011404 */
[----:B------:R-:W3:Y:S01]  /*15f30*/  LDL.LU R15, [R1+0x1d8] ;  /* 0x0001d800010f7983 */ /* 0x000ee20000300800 */
[----:B------:R-:W-:-:S03]  /*15f40*/  IMAD.MOV.U32 R84, RZ, RZ, R12 ;  /* 0x000000ffff547224 */ /* 0x000fc600078e000c */
[----:B-1----:R-:W3:Y:S01]  /*15f50*/  LDL.LU R14, [R1+0x1dc] ;  /* 0x0001dc00010e7983 */ /* 0x002ee20000300800 */
[----:B0-----:R-:W-:-:S04]  /*15f60*/  LOP3.LUT R2, R2, 0x7f, RZ, 0xc0, !PT ;  /* 0x0000007f02027812 */ /* 0x001fc800078ec0ff */
[----:B------:R-:W-:Y:S02]  /*15f70*/  ISETP.GE.AND P1, PT, R2, R8, PT ;  /* 0x000000080200720c */ /* 0x000fe40003f26270 */
[----:B----4-:R-:W-:-:S05]  /*15f80*/  IADD3 R0, P2, PT, R3, R0, RZ ;  /* 0x0000000003007210 */ /* 0x010fca0007f5e0ff */
[----:B--2---:R-:W-:Y:S01]  /*15f90*/  IMAD.X R11, R5, 0x1, R11, P2 ;  /* 0x00000001050b7824 */ /* 0x004fe200010e060b */
[----:B------:R0:W-:Y:S01]  /*15fa0*/  STL [R1+0x1d4], R0 ;  /* 0x0001d40001007387 */ /* 0x0001e20000100800 */
[----:B------:R-:W-:-:S03]  /*15fb0*/  @P4 IMAD.MOV.U32 R6, RZ, RZ, R0 ;  /* 0x000000ffff064224 */ /* 0x000fc600078e0000 */
[----:B------:R1:W-:Y:S04]  /*15fc0*/  STL [R1+0x1d0], R11 ;  /* 0x0001d00b01007387 */ /* 0x0003e80000100800 */
[----:B------:R-:W2:Y:S04]  /*15fd0*/  LDL.LU R12, [R1+0x234] ;  /* 0x00023400010c7983 */ /* 0x000ea80000300800 */
[----:B0-----:R-:W4:Y:S01]  /*15fe0*/  LDL.LU R0, [R1+0x238] ;  /* 0x0002380001007983 */ /* 0x001f220000300800 */
[----:B---3--:R-:W-:-:S05]  /*15ff0*/  IADD3 R9, P2, PT, R4, R9, RZ ;  /* 0x0000000904097210 */ /* 0x008fca0007f5e0ff */
[----:B------:R-:W-:Y:S01]  /*16000*/  IMAD.X R10, R88, 0x1, R10, P2 ;  /* 0x00000001580a7824 */ /* 0x000fe200010e060a */
[----:B------:R0:W-:Y:S01]  /*16010*/  STL [R1+0x20c], R9 ;  /* 0x00020c0901007387 */ /* 0x0001e20000100800 */
[----:B------:R-:W-:Y:S02]  /*16020*/  @P4 IMAD.MOV.U32 R7, RZ, RZ, R11 ;  /* 0x000000ffff074224 */ /* 0x000fe400078e000b */
[----:B------:R-:W-:Y:S01]  /*16030*/  @!P1 IMAD.MOV.U32 R8, RZ, RZ, R9 ;  /* 0x000000ffff089224 */ /* 0x000fe200078e0009 */
[----:B------:R3:W-:Y:S04]  /*16040*/  STL [R1+0x1f8], R10 ;  /* 0x0001f80a01007387 */ /* 0x0007e80000100800 */
[----:B-1----:R-:W2:Y:S01]  /*16050*/  LDL.LU R11, [R1+0x274] ;  /* 0x00027400010b7983 */ /* 0x002ea20000300800 */
[----:B0-----:R-:W-:-:S03]  /*16060*/  @!P1 IMAD.MOV.U32 R9, RZ, RZ, R10 ;  /* 0x000000ffff099224 */ /* 0x001fc600078e000a */
[----:B---3--:R-:W3:Y:S01]  /*16070*/  LDL.LU R10, [R1+0x278] ;  /* 0x00027800010a7983 */ /* 0x008ee20000300800 */
[----:B------:R-:W-:-:S06]  /*16080*/  PRMT R60, RZ, 0x7610, R60 ;  /* 0x00007610ff3c7816 */ /* 0x000fcc000000003c */
[----:B------:R0:W3:Y:S01]  /*16090*/  @P4 LDG.E.U8 R60, desc[UR18][R6.64] ;  /* 0x00000012063c4981 */ /* 0x0000e2000c1e1100 */
[----:B------:R-:W-:Y:S01]  /*160a0*/  BAR.SYNC.DEFER_BLOCKING 0x0 ;  /* 0x0000000000007b1d */ /* 0x000fe20000010000 */
[----:B0-----:R-:W-:Y:S02]  /*160b0*/  PRMT R6, RZ, 0x7610, R6 ;  /* 0x00007610ff067816 */ /* 0x001fe40000000006 */
[----:B------:R-:W-:Y:S02]  /*160c0*/  PRMT R48, RZ, 0x7610, R48 ;  /* 0x00007610ff307816 */ /* 0x000fe40000000030 */
[----:B------:R-:W-:-:S05]  /*160d0*/  IADD3 R14, P2, PT, R4, R14, RZ ;  /* 0x0000000e040e7210 */ /* 0x000fca0007f5e0ff */
[----:B------:R-:W-:Y:S01]  /*160e0*/  IMAD.X R15, R88, 0x1, R15, P2 ;  /* 0x00000001580f7824 */ /* 0x000fe200010e060f */
[----:B------:R0:W3:Y:S04]  /*160f0*/  @!P1 LDG.E.U8 R6, desc[UR18][R8.64] ;  /* 0x0000001208069981 */ /* 0x0000e8000c1e1100 */
[----:B------:R-:W-:Y:S04]  /*16100*/  STL [R1+0x1dc], R14 ;  /* 0x0001dc0e01007387 */ /* 0x000fe80000100800 */
[----:B------:R1:W-:Y:S01]  /*16110*/  STL [R1+0x1d8], R15 ;  /* 0x0001d80f01007387 */ /* 0x0003e20000100800 */
[----:B0-----:R-:W-:-:S02]  /*16120*/  @!P1 IMAD.MOV.U32 R8, RZ, RZ, R14 ;  /* 0x000000ffff089224 */ /* 0x001fc400078e000e */
[----:B------:R-:W-:-:S05]  /*16130*/  @!P1 IMAD.MOV.U32 R9, RZ, RZ, R15 ;  /* 0x000000ffff099224 */ /* 0x000fca00078e000f */
[----:B------:R0:W3:Y:S04]  /*16140*/  @!P1 LDG.E.U8 R48, desc[UR18][R8.64] ;  /* 0x0000001208309981 */ /* 0x0000e8000c1e1100 */
[----:B-1----:R-:W3:Y:S04]  /*16150*/  LDL.LU R15, [R1+0x2b4] ;  /* 0x0002b400010f7983 */ /* 0x002ee80000300800 */
[----:B------:R-:W3:Y:S01]  /*16160*/  LDL.LU R14, [R1+0x2b8] ;  /* 0x0002b800010e7983 */ /* 0x000ee20000300800 */
[----:B----4-:R-:W-:-:S05]  /*16170*/  IADD3 R0, P2, PT, R4, R0, RZ ;  /* 0x0000000004007210 */ /* 0x010fca0007f5e0ff */
[----:B--2---:R-:W-:Y:S01]  /*16180*/  IMAD.X R12, R88, 0x1, R12, P2 ;  /* 0x00000001580c7824 */ /* 0x004fe200010e060c */
[----:B------:R-:W-:Y:S01]  /*16190*/  STL [R1+0x238], R0 ;  /* 0x0002380001007387 */ /* 0x000fe20000100800 */
[----:B0-----:R-:W-:Y:S02]  /*161a0*/  @!P1 IMAD.MOV.U32 R8, RZ, RZ, R0 ;  /* 0x000000ffff089224 */ /* 0x001fe400078e0000 */
[----:B------:R-:W-:Y:S01]  /*161b0*/  @!P1 IMAD.MOV.U32 R9, RZ, RZ, R12 ;  /* 0x000000ffff099224 */ /* 0x000fe200078e000c */
[----:B------:R0:W-:Y:S04]  /*161c0*/  STL [R1+0x234], R12 ;  /* 0x0002340c01007387 */ /* 0x0001e80000100800 */
[----:B0-----:R-:W2:Y:S01]  /*161d0*/  LDL.LU R12, [R1+0x2f4] ;  /* 0x0002f400010c7983 */ /* 0x001ea20000300800 */
[----:B---3--:R-:W-:-:S03]  /*161e0*/  IADD3 R10, P2, PT, R4, R10, RZ ;  /* 0x0000000a040a7210 */ /* 0x008fc60007f5e0ff */
[----:B------:R-:W3:Y:S02]  /*161f0*/  LDL.LU R0, [R1+0x2f8] ;  /* 0x0002f80001007983 */ /* 0x000ee40000300800 */
[----:B------:R-:W-:Y:S02]  /*16200*/  IMAD.X R11, R88, 0x1, R11, P2 ;  /* 0x00000001580b7824 */ /* 0x000fe400010e060b */
[----:B------:R0:W-:Y:S04]  /*16210*/  STL [R1+0x278], R10 ;  /* 0x0002780a01007387 */ /* 0x0001e80000100800 */
[----:B------:R1:W-:Y:S04]  /*16220*/  STL [R1+0x274], R11 ;  /* 0x0002740b01007387 */ /* 0x0003e80000100800 */
[----:B------:R-:W4:Y:S04]  /*16230*/  LDL.LU R71, [R1+0x334] ;  /* 0x0003340001477983 */ /* 0x000f280000300800 */
[----:B------:R-:W4:Y:S01]  /*16240*/  LDL.LU R68, [R1+0x338] ;  /* 0x0003380001447983 */ /* 0x000f220000300800 */
[----:B------:R-:W-:-:S06]  /*16250*/  PRMT R7, RZ, 0x7610, R7 ;  /* 0x00007610ff077816 */ /* 0x000fcc0000000007 */
[----:B------:R0:W4:Y:S02]  /*16260*/  @!P1 LDG.E.U8 R7, desc[UR18][R8.64] ;  /* 0x0000001208079981 */ /* 0x000124000c1e1100 */
[----:B0-----:R-:W-:Y:S02]  /*16270*/  PRMT R8, RZ, 0x7610, R8 ;  /* 0x00007610ff087816 */ /* 0x001fe40000000008 */
[----:B------:R-:W-:-:S04]  /*16280*/  PRMT R9, RZ, 0x7610, R9 ;  /* 0x00007610ff097816 */ /* 0x000fc80000000009 */
[----:B------:R0:W4:Y:S01]  /*16290*/  @!P1 LDG.E.U8 R8, desc[UR18][R10.64] ;  /* 0x000000120a089981 */ /* 0x000122000c1e1100 */
[----:B------:R-:W-:Y:S01]  /*162a0*/  IMAD.MOV.U32 R86, RZ, RZ, R13 ;  /* 0x000000ffff567224 */ /* 0x000fe200078e000d */
[----:B------:R-:W-:-:S05]  /*162b0*/  IADD3 R14, P2, PT, R4, R14, RZ ;  /* 0x0000000e040e7210 */ /* 0x000fca0007f5e0ff */
[----:B------:R-:W-:Y:S01]  /*162c0*/  IMAD.X R15, R88, 0x1, R15, P2 ;  /* 0x00000001580f7824 */ /* 0x000fe200010e060f */
[----:B------:R-:W-:Y:S01]  /*162d0*/  STL [R1+0x2b8], R14 ;  /* 0x0002b80e01007387 */ /* 0x000fe20000100800 */
[----:B0-----:R-:W-:Y:S02]  /*162e0*/  @!P1 IMAD.MOV.U32 R10, RZ, RZ, R14 ;  /* 0x000000ffff0a9224 */ /* 0x001fe400078e000e */
[----:B-1----:R-:W-:Y:S01]  /*162f0*/  @!P1 IMAD.MOV.U32 R11, RZ, RZ, R15 ;  /* 0x000000ffff0b9224 */ /* 0x002fe200078e000f */
[----:B------:R0:W-:Y:S04]  /*16300*/  STL [R1+0x2b4], R15 ;  /* 0x0002b40f01007387 */ /* 0x0001e80000100800 */
[----:B------:R1:W4:Y:S04]  /*16310*/  @!P1 LDG.E.U8 R9, desc[UR18][R10.64] ;  /* 0x000000120a099981 */ /* 0x000328000c1e1100 */
[----:B0-----:R-:W4:Y:S04]  /*16320*/  LDL.LU R15, [R1+0x374] ;  /* 0x00037400010f7983 */ /* 0x001f280000300800 */
[----:B------:R-:W4:Y:S01]  /*16330*/  LDL.LU R14, [R1+0x378] ;  /* 0x00037800010e7983 */ /* 0x000f220000300800 */
[----:B-1----:R-:W-:-:S02]  /*16340*/  PRMT R10, RZ, 0x7610, R10 ;  /* 0x00007610ff0a7816 */ /* 0x002fc4000000000a */
[----:B---3--:R-:W-:-:S05]  /*16350*/  IADD3 R0, P2, PT, R4, R0, RZ ;  /* 0x0000000004007210 */ /* 0x008fca0007f5e0ff */
[----:B--2---:R-:W-:Y:S01]  /*16360*/  IMAD.X R12, R88, 0x1, R12, P2 ;  /* 0x00000001580c7824 */ /* 0x004fe200010e060c */
[----:B------:R-:W-:Y:S03]  /*16370*/  STL [R1+0x2f8], R0 ;  /* 0x0002f80001007387 */ /* 0x000fe60000100800 */
[----:B------:R-:W-:Y:S01]  /*16380*/  @!P1 IMAD.MOV.U32 R13, RZ, RZ, R12 ;  /* 0x000000ffff0d9224 */ /* 0x000fe200078e000c */
[----:B------:R0:W-:Y:S04]  /*16390*/  STL [R1+0x2f4], R12 ;  /* 0x0002f40c01007387 */ /* 0x0001e80000100800 */
[----:B------:R-:W2:Y:S01]  /*163a0*/  LDL.LU R72, [R1+0x3b4] ;  /* 0x0003b40001487983 */ /* 0x000ea20000300800 */
[----:B----4-:R-:W-:Y:S01]  /*163b0*/  IADD3 R68, P2, PT, R4, R68, RZ ;  /* 0x0000004404447210 */ /* 0x010fe20007f5e0ff */
[----:B0-----:R-:W-:-:S02]  /*163c0*/  @!P1 IMAD.MOV.U32 R12, RZ, RZ, R0 ;  /* 0x000000ffff0c9224 */ /* 0x001fc400078e0000 */
[----:B------:R-:W3:Y:S02]  /*163d0*/  LDL.LU R0, [R1+0x3b8] ;  /* 0x0003b80001007983 */ /* 0x000ee40000300800 */
[----:B------:R-:W-:Y:S02]  /*163e0*/  IMAD.X R71, R88, 0x1, R71, P2 ;  /* 0x0000000158477824 */ /* 0x000fe400010e0647 */
[----:B------:R-:W-:Y:S04]  /*163f0*/  STL [R1+0x338], R68 ;  /* 0x0003384401007387 */ /* 0x000fe80000100800 */
[----:B------:R0:W4:Y:S04]  /*16400*/  @!P1 LDG.E.U8 R10, desc[UR18][R12.64] ;  /* 0x000000120c0a9981 */ /* 0x000128000c1e1100 */
[----:B------:R1:W-:Y:S04]  /*16410*/  STL [R1+0x334], R71 ;  /* 0x0003344701007387 */ /* 0x0003e80000100800 */
[----:B------:R-:W4:Y:S01]  /*16420*/  LDL.LU R76, [R1+0x1e0] ;  /* 0x0001e000014c7983 */ /* 0x000f220000300800 */
[----:B0-----:R-:W-:-:S03]  /*16430*/  @!P1 IMAD.MOV.U32 R13, RZ, RZ, R71 ;  /* 0x000000ffff0d9224 */ /* 0x001fc600078e0047 */
[----:B-1----:R-:W4:Y:S01]  /*16440*/  LDL.LU R71, [R1+0x1e4] ;  /* 0x0001e40001477983 */ /* 0x002f220000300800 */
[----:B------:R-:W-:Y:S01]  /*16450*/  PRMT R11, RZ, 0x7610, R11 ;  /* 0x00007610ff0b7816 */ /* 0x000fe2000000000b */
[----:B------:R-:W-:-:S05]  /*16460*/  @!P1 IMAD.MOV.U32 R12, RZ, RZ, R68 ;  /* 0x000000ffff0c9224 */ /* 0x000fca00078e0044 */
[----:B------:R0:W4:Y:S02]  /*16470*/  @!P1 LDG.E.U8 R11, desc[UR18][R12.64] ;  /* 0x000000120c0b9981 */ /* 0x000124000c1e1100 */
[----:B0-----:R-:W-:Y:S02]  /*16480*/  PRMT R12, RZ, 0x7610, R12 ;  /* 0x00007610ff0c7816 */ /* 0x001fe4000000000c */
[----:B------:R-:W-:-:S05]  /*16490*/  IADD3 R14, P2, PT, R4, R14, RZ ;  /* 0x0000000e040e7210 */ /* 0x000fca0007f5e0ff */
[----:B------:R-:W-:Y:S01]  /*164a0*/  IMAD.X R15, R88, 0x1, R15, P2 ;  /* 0x00000001580f7824 */ /* 0x000fe200010e060f */
[----:B------:R0:W-:Y:S04]  /*164b0*/  STL [R1+0x378], R14 ;  /* 0x0003780e01007387 */ /* 0x0001e80000100800 */
[----:B------:R1:W-:Y:S04]  /*164c0*/  STL [R1+0x374], R15 ;  /* 0x0003740f01007387 */ /* 0x0003e80000100800 */
[----:B------:R-:W4:Y:S04]  /*164d0*/  LDL.LU R77, [R1+0x23c] ;  /* 0x00023c00014d7983 */ /* 0x000f280000300800 */
[----:B------:R-:W4:Y:S04]  /*164e0*/  LDL.LU R68, [R1+0x240] ;  /* 0x0002400001447983 */ /* 0x000f280000300800 */
[----:B------:R0:W4:Y:S04]  /*164f0*/  @!P1 LDG.E.U8 R12, desc[UR18][R14.64] ;  /* 0x000000120e0c9981 */ /* 0x000128000c1e1100 */
[----:B------:R-:W-:Y:S04]  /*16500*/  STS.U8 [R2+UR9+0x4000], R17 ;  /* 0x0040001102007988 */ /* 0x000fe80008000009 */
[----:B------:R-:W-:Y:S01]  /*16510*/  STS.U8 [R2+UR9+0x4400], R16 ;  /* 0x0044001002007988 */ /* 0x000fe20008000009 */
[----:B---3--:R-:W-:-:S05]  /*16520*/  IADD3 R0, P2, PT, R4, R0, RZ ;  /* 0x0000000004007210 */ /* 0x008fca0007f5e0ff */
[----:B--2---:R-:W-:Y:S01]  /*16530*/  IMAD.X R72, R88, 0x1, R72, P2 ;  /* 0x0000000158487824 */ /* 0x004fe200010e0648 */
[----:B------:R-:W-:Y:S01]  /*16540*/  STL [R1+0x3b8], R0 ;  /* 0x0003b80001007387 */ /* 0x000fe20000100800 */
[----:B0-----:R-:W-:Y:S02]  /*16550*/  @!P1 IMAD.MOV.U32 R14, RZ, RZ, R0 ;  /* 0x000000ffff0e9224 */ /* 0x001fe400078e0000 */
[----:B-1----:R-:W-:Y:S01]  /*16560*/  @!P1 IMAD.MOV.U32 R15, RZ, RZ, R72 ;  /* 0x000000ffff0f9224 */ /* 0x002fe200078e0048 */
[----:B------:R0:W-:Y:S04]  /*16570*/  STL [R1+0x3b4], R72 ;  /* 0x0003b44801007387 */ /* 0x0001e80000100800 */
[----:B0-----:R-:W2:Y:S01]  /*16580*/  LDL.LU R72, [R1+0x27c] ;  /* 0x00027c0001487983 */ /* 0x001ea20000300800 */
[----:B----4-:R-:W-:-:S03]  /*16590*/  IADD3 R71, P2, PT, R4, R71, RZ ;  /* 0x0000004704477210 */ /* 0x010fc60007f5e0ff */
[----:B------:R-:W3:Y:S02]  /*165a0*/  LDL.LU R0, [R1+0x280] ;  /* 0x0002800001007983 */ /* 0x000ee40000300800 */
[----:B------:R-:W-:Y:S02]  /*165b0*/  IMAD.X R76, R88, 0x1, R76, P2 ;  /* 0x00000001584c7824 */ /* 0x000fe400010e064c */
[----:B------:R-:W-:Y:S01]  /*165c0*/  STL [R1+0x1e4], R71 ;  /* 0x0001e44701007387 */ /* 0x000fe20000100800 */
[----:B------:R-:W-:Y:S02]  /*165d0*/  @!P1 IMAD.MOV.U32 R16, RZ, RZ, R71 ;  /* 0x000000ffff109224 */ /* 0x000fe400078e0047 */
[----:B------:R-:W-:Y:S01]  /*165e0*/  @!P1 IMAD.MOV.U32 R17, RZ, RZ, R76 ;  /* 0x000000ffff119224 */ /* 0x000fe200078e004c */
[----:B------:R0:W-:Y:S04]  /*165f0*/  STL [R1+0x1e0], R76 ;  /* 0x0001e04c01007387 */ /* 0x0001e80000100800 */
[----:B0-----:R-:W4:Y:S04]  /*16600*/  LDL.LU R76, [R1+0x2bc] ;  /* 0x0002bc00014c7983 */ /* 0x001f280000300800 */
[----:B------:R-:W4:Y:S01]  /*16610*/  LDL.LU R71, [R1+0x2c0] ;  /* 0x0002c00001477983 */ /* 0x000f220000300800 */
[----:B------:R-:W-:-:S06]  /*16620*/  PRMT R13, RZ, 0x7610, R13 ;  /* 0x00007610ff0d7816 */ /* 0x000fcc000000000d */
[----:B------:R0:W4:Y:S02]  /*16630*/  @!P1 LDG.E.U8 R13, desc[UR18][R14.64] ;  /* 0x000000120e0d9981 */ /* 0x000124000c1e1100 */
[----:B0-----:R-:W-:Y:S02]  /*16640*/  PRMT R14, RZ, 0x7610, R14 ;  /* 0x00007610ff0e7816 */ /* 0x001fe4000000000e */
[----:B------:R-:W-:-:S04]  /*16650*/  PRMT R15, RZ, 0x7610, R15 ;  /* 0x00007610ff0f7816 */ /* 0x000fc8000000000f */
[----:B------:R0:W4:Y:S01]  /*16660*/  @!P1 LDG.E.U8 R14, desc[UR18][R16.64] ;  /* 0x00000012100e9981 */ /* 0x000122000c1e1100 */
[----:B------:R-:W-:-:S05]  /*16670*/  IADD3 R68, P2, PT, R4, R68, RZ ;  /* 0x0000004404447210 */ /* 0x000fca0007f5e0ff */
[----:B------:R-:W-:Y:S01]  /*16680*/  IMAD.X R77, R88, 0x1, R77, P2 ;  /* 0x00000001584d7824 */ /* 0x000fe200010e064d */
[----:B------:R-:W-:Y:S01]  /*16690*/  STL [R1+0x240], R68 ;  /* 0x0002404401007387 */ /* 0x000fe20000100800 */
[----:B0-----:R-:W-:Y:S02]  /*166a0*/  @!P1 IMAD.MOV.U32 R16, RZ, RZ, R68 ;  /* 0x000000ffff109224 */ /* 0x001fe400078e0044 */
[----:B------:R-:W-:Y:S01]  /*166b0*/  @!P1 IMAD.MOV.U32 R17, RZ, RZ, R77 ;  /* 0x000000ffff119224 */ /* 0x000fe200078e004d */
[----:B------:R0:W-:Y:S04]  /*166c0*/  STL [R1+0x23c], R77 ;  /* 0x00023c4d01007387 */ /* 0x0001e80000100800 */
[----:B------:R-:W-:Y:S04]  /*166d0*/  STS.U8 [R2+UR9+0x4800], R19 ;  /* 0x0048001302007988 */ /* 0x000fe80008000009 */
[----:B------:R1:W4:Y:S04]  /*166e0*/  @!P1 LDG.E.U8 R15, desc[UR18][R16.64] ;  /* 0x00000012100f9981 */ /* 0x000328000c1e1100 */
[----:B0-----:R-:W4:Y:S04]  /*166f0*/  LDL.LU R77, [R1+0x2fc] ;  /* 0x0002fc00014d7983 */ /* 0x001f280000300800 */
[----:B------:R-:W4:Y:S01]  /*16700*/  LDL.LU R68, [R1+0x300] ;  /* 0x0003000001447983 */ /* 0x000f220000300800 */
[----:B-1----:R-:W-:-:S03]  /*16710*/  PRMT R16, RZ, 0x7610, R16 ;  /* 0x00007610ff107816 */ /* 0x002fc60000000010 */
[----:B------:R0:W-:Y:S01]  /*16720*/  STS.U8 [R2+UR9+0x4c00], R18 ;  /* 0x004c001202007988 */ /* 0x0001e20008000009 */
[----:B---3--:R-:W-:-:S05]  /*16730*/  IADD3 R0, P2, PT, R4, R0, RZ ;  /* 0x0000000004007210 */ /* 0x008fca0007f5e0ff */
[----:B--2---:R-:W-:Y:S01]  /*16740*/  IMAD.X R72, R88, 0x1, R72, P2 ;  /* 0x0000000158487824 */ /* 0x004fe200010e0648 */
[----:B------:R-:W-:Y:S01]  /*16750*/  STL [R1+0x280], R0 ;  /* 0x0002800001007387 */ /* 0x000fe20000100800 */
[----:B0-----:R-:W-:Y:S02]  /*16760*/  @!P1 IMAD.MOV.U32 R18, RZ, RZ, R0 ;  /* 0x000000ffff129224 */ /* 0x001fe400078e0000 */
[----:B------:R-:W-:Y:S01]  /*16770*/  @!P1 IMAD.MOV.U32 R19, RZ, RZ, R72 ;  /* 0x000000ffff139224 */ /* 0x000fe200078e0048 */
[----:B------:R0:W-:Y:S04]  /*16780*/  STL [R1+0x27c], R72 ;  /* 0x00027c4801007387 */ /* 0x0001e80000100800 */
[----:B------:R1:W2:Y:S04]  /*16790*/  @!P1 LDG.E.U8 R16, desc[UR18][R18.64] ;  /* 0x0000001212109981 */ /* 0x0002a8000c1e1100 */
[----:B0-----:R-:W3:Y:S01]  /*167a0*/  LDL.LU R72, [R1+0x33c] ;  /* 0x00033c0001487983 */ /* 0x001ee20000300800 */
[----:B----4-:R-:W-:-:S03]  /*167b0*/  IADD3 R71, P2, PT, R4, R71, RZ ;  /* 0x0000004704477210 */ /* 0x010fc60007f5e0ff */
[----:B------:R-:W4:Y:S02]  /*167c0*/  LDL.LU R0, [R1+0x340] ;  /* 0x0003400001007983 */ /* 0x000f240000300800 */
[----:B------:R-:W-:Y:S02]  /*167d0*/  IMAD.X R76, R88, 0x1, R76, P2 ;  /* 0x00000001584c7824 */ /* 0x000fe400010e064c */
[----:B------:R-:W-:Y:S01]  /*167e0*/  STL [R1+0x2c0], R71 ;  /* 0x0002c04701007387 */ /* 0x000fe20000100800 */
[----:B-1----:R-:W-:Y:S02]  /*167f0*/  @!P1 IMAD.MOV.U32 R18, RZ, RZ, R71 ;  /* 0x000000ffff129224 */ /* 0x002fe400078e0047 */
[----:B------:R-:W-:Y:S01]  /*16800*/  @!P1 IMAD.MOV.U32 R19, RZ, RZ, R76 ;  /* 0x000000ffff139224 */ /* 0x000fe200078e004c */
[----:B------:R0:W-:Y:S04]  /*16810*/  STL [R1+0x2bc], R76 ;  /* 0x0002bc4c01007387 */ /* 0x0001e80000100800 */
[----:B0-----:R-:W2:Y:S04]  /*16820*/  LDL.LU R76, [R1+0x37c] ;  /* 0x00037c00014c7983 */ /* 0x001ea80000300800 */
[----:B------:R-:W2:Y:S01]  /*16830*/  LDL.LU R71, [R1+0x380] ;  /* 0x0003800001477983 */ /* 0x000ea20000300800 */
[----:B------:R-:W-:-:S03]  /*16840*/  PRMT R17, RZ, 0x7610, R17 ;  /* 0x00007610ff117816 */ /* 0x000fc60000000011 */
[----:B------:R-:W-:Y:S04]  /*16850*/  STS.U8 [R2+UR9+0x5000], R21 ;  /* 0x0050001502007988 */ /* 0x000fe80008000009 */
[----:B------:R0:W2:Y:S04]  /*16860*/  @!P1 LDG.E.U8 R17, desc[UR18][R18.64] ;  /* 0x0000001212119981 */ /* 0x0000a8000c1e1100 */
[----:B------:R1:W-:Y:S01]  /*16870*/  STS.U8 [R2+UR9+0x5400], R20 ;  /* 0x0054001402007988 */ /* 0x0003e20008000009 */
[----:B0-----:R-:W-:Y:S02]  /*16880*/  PRMT R18, RZ, 0x7610, R18 ;  /* 0x00007610ff127816 */ /* 0x001fe40000000012 */
[----:B------:R-:W-:-:S05]  /*16890*/  IADD3 R68, P2, PT, R4, R68, RZ ;  /* 0x0000004404447210 */ /* 0x000fca0007f5e0ff */
[----:B------:R-:W-:Y:S01]  /*168a0*/  IMAD.X R77, R88, 0x1, R77, P2 ;  /* 0x00000001584d7824 */ /* 0x000fe200010e064d */
[----:B------:R0:W-:Y:S01]  /*168b0*/  STL [R1+0x300], R68 ;  /* 0x0003004401007387 */ /* 0x0001e20000100800 */
[----:B-1----:R-:W-:Y:S02]  /*168c0*/  @!P1 IMAD.MOV.U32 R20, RZ, RZ, R68 ;  /* 0x000000ffff149224 */ /* 0x002fe400078e0044 */
[----:B------:R-:W-:Y:S01]  /*168d0*/  @!P1 IMAD.MOV.U32 R21, RZ, RZ, R77 ;  /* 0x000000ffff159224 */ /* 0x000fe200078e004d */
[----:B------:R-:W-:Y:S04]  /*168e0*/  STL [R1+0x2fc], R77 ;  /* 0x0002fc4d01007387 */ /* 0x000fe80000100800 */
[----:B------:R1:W2:Y:S04]  /*168f0*/  @!P1 LDG.E.U8 R18, desc[UR18][R20.64] ;  /* 0x0000001214129981 */ /* 0x0002a8000c1e1100 */
[----:B0-----:R-:W2:Y:S04]  /*16900*/  LDL.LU R68, [R1+0x3c0] ;  /* 0x0003c00001447983 */ /* 0x001ea80000300800 */
[----:B------:R-:W-:Y:S04]  /*16910*/  STS.U8 [R2+UR9+0x5800], R23 ;  /* 0x0058001702007988 */ /* 0x000fe80008000009 */
[----:B------:R-:W-:Y:S01]  /*16920*/  STS.U8 [R2+UR9+0x5c00], R22 ;  /* 0x005c001602007988 */ /* 0x000fe20008000009 */
[----:B----4-:R-:W-:-:S05]  /*16930*/  IADD3 R0, P2, PT, R4, R0, RZ ;  /* 0x0000000004007210 */ /* 0x010fca0007f5e0ff */
[----:B---3--:R-:W-:Y:S01]  /*16940*/  IMAD.X R72, R88, 0x1, R72, P2 ;  /* 0x0000000158487824 */ /* 0x008fe200010e0648 */
[----:B------:R-:W-:Y:S03]  /*16950*/  STL [R1+0x340], R0 ;  /* 0x0003400001007387 */ /* 0x000fe60000100800 */
[----:B-1----:R-:W-:Y:S01]  /*16960*/  @!P1 IMAD.MOV.U32 R21, RZ, RZ, R72 ;  /* 0x000000ffff159224 */ /* 0x002fe200078e0048 */
[----:B------:R0:W-:Y:S01]  /*16970*/  STL [R1+0x33c], R72 ;  /* 0x00033c4801007387 */ /* 0x0001e20000100800 */
[----:B------:R-:W-:-:S03]  /*16980*/  @!P1 IMAD.MOV.U32 R20, RZ, RZ, R0 ;  /* 0x000000ffff149224 */ /* 0x000fc600078e0000 */
[----:B0-----:R-:W3:Y:S01]  /*16990*/  LDL.LU R72, [R1+0x3bc] ;  /* 0x0003bc0001487983 */ /* 0x001ee20000300800 */
[----:B--2---:R-:W-:-:S03]  /*169a0*/  IADD3 R71, P2, PT, R4, R71, RZ ;  /* 0x0000004704477210 */ /* 0x004fc60007f5e0ff */
[----:B------:R-:W2:Y:S02]  /*169b0*/  LDL.LU R77, [R1+0x1e8] ;  /* 0x0001e800014d7983 */ /* 0x000ea40000300800 */
[----:B------:R-:W-:Y:S02]  /*169c0*/  IMAD.X R76, R88, 0x1, R76, P2 ;  /* 0x00000001584c7824 */ /* 0x000fe400010e064c */
[----:B------:R-:W4:Y:S01]  /*169d0*/  LDL.LU R0, [R1+0x1ec] ;  /* 0x0001ec0001007983 */ /* 0x000f220000300800 */
[----:B------:R-:W-:Y:S02]  /*169e0*/  @!P1 IMAD.MOV.U32 R22, RZ, RZ, R71 ;  /* 0x000000ffff169224 */ /* 0x000fe400078e0047 */
[----:B------:R-:W-:Y:S01]  /*169f0*/  @!P1 IMAD.MOV.U32 R23, RZ, RZ, R76 ;  /* 0x000000ffff179224 */ /* 0x000fe200078e004c */
[----:B------:R-:W-:Y:S04]  /*16a00*/  STL [R1+0x380], R71 ;  /* 0x0003804701007387 */ /* 0x000fe80000100800 */
[----:B------:R0:W-:Y:S04]  /*16a10*/  STL [R1+0x37c], R76 ;  /* 0x00037c4c01007387 */ /* 0x0001e80000100800 */
[----:B0-----:R-:W2:Y:S04]  /*16a20*/  LDL.LU R76, [R1+0x244] ;  /* 0x00024400014c7983 */ /* 0x001ea80000300800 */
[----:B------:R-:W2:Y:S01]  /*16a30*/  LDL.LU R71, [R1+0x248] ;  /* 0x0002480001477983 */ /* 0x000ea20000300800 */
[----:B------:R-:W-:-:S06]  /*16a40*/  PRMT R19, RZ, 0x7610, R19 ;  /* 0x00007610ff137816 */ /* 0x000fcc0000000013 */
[----:B------:R0:W2:Y:S02]  /*16a50*/  @!P1 LDG.E.U8 R19, desc[UR18][R20.64] ;  /* 0x0000001214139981 */ /* 0x0000a4000c1e1100 */
[----:B0-----:R-:W-:Y:S02]  /*16a60*/  PRMT R20, RZ, 0x7610, R20 ;  /* 0x00007610ff147816 */ /* 0x001fe40000000014 */
[----:B------:R-:W-:-:S04]  /*16a70*/  IADD3 R68, P2, PT, R4, R68, RZ ;  /* 0x0000004404447210 */ /* 0x000fc80007f5e0ff */
[----:B------:R0:W2:Y:S01]  /*16a80*/  @!P1 LDG.E.U8 R20, desc[UR18][R22.64] ;  /* 0x0000001216149981 */ /* 0x0000a2000c1e1100 */
[----:B------:R-:W-:-:S03]  /*16a90*/  PRMT R21, RZ, 0x7610, R21 ;  /* 0x00007610ff157816 */ /* 0x000fc60000000015 */
[----:B------:R-:W-:Y:S01]  /*16aa0*/  STL [R1+0x3c0], R68 ;  /* 0x0003c04401007387 */ /* 0x000fe20000100800 */
[----:B0-----:R-:W-:-:S03]  /*16ab0*/  @!P1 IMAD.MOV.U32 R22, RZ, RZ, R68 ;  /* 0x000000ffff169224 */ /* 0x001fc600078e0044 */
[----:B------:R-:W-:Y:S04]  /*16ac0*/  STS.U8 [R2+UR9+0x6000], R25 ;  /* 0x0060001902007988 */ /* 0x000fe80008000009 */
[----:B------:R-:W-:Y:S01]  /*16ad0*/  STS.U8 [R2+UR9+0x6400], R24 ;  /* 0x0064001802007988 */ /* 0x000fe20008000009 */
[----:B---3--:R-:W-:-:S04]  /*16ae0*/  IMAD.X R72, R88, 0x1, R72, P2 ;  /* 0x0000000158487824 */ /* 0x008fc800010e0648 */
[----:B------:R-:W-:Y:S01]  /*16af0*/  @!P1 IMAD.MOV.U32 R23, RZ, RZ, R72 ;  /* 0x000000ffff179224 */ /* 0x000fe200078e0048 */
[----:B------:R0:W-:Y:S01]  /*16b00*/  STL [R1+0x3bc], R72 ;  /* 0x0003bc4801007387 */ /* 0x0001e20000100800 */
[----:B----4-:R-:W-:-:S03]  /*16b10*/  IADD3 R0, P2, PT, R4, R0, RZ ;  /* 0x0000000004007210 */ /* 0x010fc60007f5e0ff */
[----:B------:R1:W3:Y:S02]  /*16b20*/  @!P1 LDG.E.U8 R21, desc[UR18][R22.64] ;  /* 0x0000001216159981 */ /* 0x0002e4000c1e1100 */
[----:B--2---:R-:W-:Y:S02]  /*16b30*/  IMAD.X R77, R88, 0x1, R77, P2 ;  /* 0x00000001584d7824 */ /* 0x004fe400010e064d */
[----:B0-----:R-:W2:Y:S04]  /*16b40*/  LDL.LU R72, [R1+0x284] ;  /* 0x0002840001487983 */ /* 0x001ea80000300800 */
[----:B------:R-:W4:Y:S01]  /*16b50*/  LDL.LU R68, [R1+0x288] ;  /* 0x0002880001447983 */ /* 0x000f220000300800 */
[----:B-1----:R-:W-:Y:S01]  /*16b60*/  PRMT R22, RZ, 0x7610, R22 ;  /* 0x00007610ff167816 */ /* 0x002fe20000000016 */
[----:B------:R-:W-:-:S02]  /*16b70*/  @!P1 IMAD.MOV.U32 R24, RZ, RZ, R0 ;  /* 0x000000ffff189224 */ /* 0x000fc400078e0000 */
[----:B------:R0:W-:Y:S01]  /*16b80*/  STL [R1+0x1ec], R0 ;  /* 0x0001ec0001007387 */ /* 0x0001e20000100800 */
[----:B------:R-:W-:Y:S01]  /*16b90*/  @!P1 IMAD.MOV.U32 R25, RZ, RZ, R77 ;  /* 0x000000ffff199224 */ /* 0x000fe200078e004d */
[----:B------:R-:W-:Y:S02]  /*16ba0*/  IADD3 R71, P2, PT, R4, R71, RZ ;  /* 0x0000004704477210 */ /* 0x000fe40007f5e0ff */
[----:B------:R-:W-:Y:S03]  /*16bb0*/  STL [R1+0x1e8], R77 ;  /* 0x0001e84d01007387 */ /* 0x000fe60000100800 */
[----:B------:R-:W-:Y:S01]  /*16bc0*/  IMAD.X R76, R88, 0x1, R76, P2 ;  /* 0x00000001584c7824 */ /* 0x000fe200010e064c */
[----:B0-----:R-:W3:Y:S04]  /*16bd0*/  LDL.LU R0, [R1+0x2c8] ;  /* 0x0002c80001007983 */ /* 0x001ee80000300800 */
[----:B------:R0:W3:Y:S04]  /*16be0*/  @!P1 LDG.E.U8 R22, desc[UR18][R24.64] ;  /* 0x0000001218169981 */ /* 0x0000e8000c1e1100 */
[----:B------:R-:W-:Y:S04]  /*16bf0*/  STL [R1+0x248], R71 ;  /* 0x0002484701007387 */ /* 0x000fe80000100800 */
[----:B------:R1:W-:Y:S01]  /*16c00*/  STL [R1+0x244], R76 ;  /* 0x0002444c01007387 */ /* 0x0003e20000100800 */
[----:B0-----:R-:W-:-:S03]  /*16c10*/  @!P1 IMAD.MOV.U32 R25, RZ, RZ, R76 ;  /* 0x000000ffff199224 */ /* 0x001fc600078e004c */
[----:B-1----:R-:W3:Y:S01]  /*16c20*/  LDL.LU R76, [R1+0x2c4] ;  /* 0x0002c400014c7983 */ /* 0x002ee20000300800 */
[----:B------:R-:W-:Y:S01]  /*16c30*/  PRMT R23, RZ, 0x7610, R23 ;  /* 0x00007610ff177816 */ /* 0x000fe20000000017 */
[----:B------:R-:W-:Y:S02]  /*16c40*/  @!P1 IMAD.MOV.U32 R24, RZ, RZ, R71 ;  /* 0x000000ffff189224 */ /* 0x000fe400078e0047 */
[----:B------:R-:W3:Y:S04]  /*16c50*/  LDL.LU R71, [R1+0x308] ;  /* 0x0003080001477983 */ /* 0x000ee80000300800 */
[----:B------:R-:W-:Y:S04]  /*16c60*/  STS.U8 [R2+UR9+0x6800], R27 ;  /* 0x0068001b02007988 */ /* 0x000fe80008000009 */
[----:B------:R0:W3:Y:S04]  /*16c70*/  @!P1 LDG.E.U8 R23, desc[UR18][R24.64] ;  /* 0x0000001218179981 */ /* 0x0000e8000c1e1100 */
[----:B------:R1:W-:Y:S01]  /*16c80*/  STS.U8 [R2+UR9+0x6c00], R26 ;  /* 0x006c001a02007988 */ /* 0x0003e20008000009 */
[----:B0-----:R-:W-:-:S02]  /*16c90*/  PRMT R24, RZ, 0x7610, R24 ;  /* 0x00007610ff187816 */ /* 0x001fc40000000018 */
[----:B----4-:R-:W-:-:S05]  /*16ca0*/  IADD3 R68, P2, PT, R4, R68, RZ ;  /* 0x0000004404447210 */ /* 0x010fca0007f5e0ff */
[----:B--2---:R-:W-:Y:S01]  /*16cb0*/  IMAD.X R72, R88, 0x1, R72, P2 ;  /* 0x0000000158487824 */ /* 0x004fe200010e0648 */
[----:B------:R-:W-:Y:S01]  /*16cc0*/  STL [R1+0x288], R68 ;  /* 0x0002884401007387 */ /* 0x000fe20000100800 */
[----:B-1----:R-:W-:Y:S02]  /*16cd0*/  @!P1 IMAD.MOV.U32 R26, RZ, RZ, R68 ;  /* 0x000000ffff1a9224 */ /* 0x002fe400078e0044 */
[----:B------:R-:W-:Y:S01]  /*16ce0*/  @!P1 IMAD.MOV.U32 R27, RZ, RZ, R72 ;  /* 0x000000ffff1b9224 */ /* 0x000fe200078e0048 */
[----:B------:R0:W-:Y:S04]  /*16cf0*/  STL [R1+0x284], R72 ;  /* 0x0002844801007387 */ /* 0x0001e80000100800 */
[----:B------:R-:W2:Y:S01]  /*16d00*/  LDL.LU R77, [R1+0x304] ;  /* 0x00030400014d7983 */ /* 0x000ea20000300800 */
[----:B---3--:R-:W-:-:S03]  /*16d10*/  IADD3 R0, P2, PT, R4, R0, RZ ;  /* 0x0000000004007210 */ /* 0x008fc60007f5e0ff */
[----:B------:R1:W3:Y:S04]  /*16d20*/  @!P1 LDG.E.U8 R24, desc[UR18][R26.64] ;  /* 0x000000121a189981 */ /* 0x0002e8000c1e1100 */
[----:B0-----:R-:W4:Y:S04]  /*16d30*/  LDL.LU R72, [R1+0x344] ;  /* 0x0003440001487983 */ /* 0x001f280000300800 */
[----:B------:R-:W3:Y:S01]  /*16d40*/  LDL.LU R68, [R1+0x348] ;  /* 0x0003480001447983 */ /* 0x000ee20000300800 */
[----:B-1----:R-:W-:-:S03]  /*16d50*/  @!P1 IMAD.MOV.U32 R26, RZ, RZ, R0 ;  /* 0x000000ffff1a9224 */ /* 0x002fc600078e0000 */
[----:B------:R-:W-:Y:S01]  /*16d60*/  STL [R1+0x2c8], R0 ;  /* 0x0002c80001007387 */ /* 0x000fe20000100800 */
[----:B------:R-:W-:-:S04]  /*16d70*/  IMAD.X R76, R88, 0x1, R76, P2 ;  /* 0x00000001584c7824 */ /* 0x000fc800010e064c */
[----:B------:R-:W-:Y:S01]  /*16d80*/  @!P1 IMAD.MOV.U32 R27, RZ, RZ, R76 ;  /* 0x000000ffff1b9224 */ /* 0x000fe200078e004c */
[----:B------:R0:W-:Y:S04]  /*16d90*/  STL [R1+0x2c4], R76 ;  /* 0x0002c44c01007387 */ /* 0x0001e80000100800 */
[----:B0-----:R-:W4:Y:S04]  /*16da0*/  LDL.LU R76, [R1+0x384] ;  /* 0x00038400014c7983 */ /* 0x001f280000300800 */
[----:B------:R-:W4:Y:S01]  /*16db0*/  LDL.LU R0, [R1+0x388] ;  /* 0x0003880001007983 */ /* 0x000f220000300800 */
[----:B------:R-:W-:-:S02]  /*16dc0*/  IADD3 R71, P2, PT, R4, R71, RZ ;  /* 0x0000004704477210 */ /* 0x000fc40007f5e0ff */
[----:B------:R-:W-:Y:S01]  /*16dd0*/  PRMT R25, RZ, 0x7610, R25 ;  /* 0x00007610ff197816 */ /* 0x000fe20000000019 */
[----:B------:R-:W-:Y:S04]  /*16de0*/  STS.U8 [R2+UR9+0x7000], R29 ;  /* 0x0070001d02007988 */ /* 0x000fe80008000009 */
[----:B------:R0:W-:Y:S04]  /*16df0*/  STS.U8 [R2+UR9+0x7400], R28 ;  /* 0x0074001c02007988 */ /* 0x0001e80008000009 */
[----:B------:R1:W-:Y:S04]  /*16e00*/  STL [R1+0x308], R71 ;  /* 0x0003084701007387 */ /* 0x0003e80000100800 */
[----:B------:R1:W4:Y:S01]  /*16e10*/  @!P1 LDG.E.U8 R25, desc[UR18][R26.64] ;  /* 0x000000121a199981 */ /* 0x000322000c1e1100 */
[----:B0-----:R-:W-:Y:S01]  /*16e20*/  @!P1 IMAD.MOV.U32 R28, RZ, RZ, R71 ;  /* 0x000000ffff1c9224 */ /* 0x001fe200078e0047 */
[----:B-1----:R-:W-:-:S02]  /*16e30*/  PRMT R26, RZ, 0x7610, R26 ;  /* 0x00007610ff1a7816 */ /* 0x002fc4000000001a */
[----:B------:R-:W-:Y:S04]  /*16e40*/  STS.U8 [R2+UR9+0x7800], R31 ;  /* 0x0078001f02007988 */ /* 0x000fe80008000009 */
[----:B------:R-:W-:Y:S01]  /*16e50*/  STS.U8 [R2+UR9+0x7c00], R30 ;  /* 0x007c001e02007988 */ /* 0x000fe20008000009 */
[----:B--2---:R-:W-:-:S05]  /*16e60*/  IMAD.X R77, R88, 0x1, R77, P2 ;  /* 0x00000001584d7824 */ /* 0x004fca00010e064d */
[----:B------:R0:W-:Y:S01]  /*16e70*/  STL [R1+0x304], R77 ;  /* 0x0003044d01007387 */ /* 0x0001e20000100800 */
[----:B---3--:R-:W-:-:S03]  /*16e80*/  IADD3 R68, P2, PT, R4, R68, RZ ;  /* 0x0000004404447210 */ /* 0x008fc60007f5e0ff */
[----:B------:R-:W2:Y:S01]  /*16e90*/  LDL.LU R71, [R1+0x3c4] ;  /* 0x0003c40001477983 */ /* 0x000ea20000300800 */
[----:B------:R-:W-:Y:S02]  /*16ea0*/  @!P1 IMAD.MOV.U32 R29, RZ, RZ, R77 ;  /* 0x000000ffff1d9224 */ /* 0x000fe400078e004d */
[----:B----4-:R-:W-:Y:S01]  /*16eb0*/  IMAD.X R72, R88, 0x1, R72, P2 ;  /* 0x0000000158487824 */ /* 0x010fe200010e0648 */
[----:B------:R-:W-:Y:S04]  /*16ec0*/  STL [R1+0x348], R68 ;  /* 0x0003484401007387 */ /* 0x000fe80000100800 */
[----:B------:R1:W-:Y:S04]  /*16ed0*/  STL [R1+0x344], R72 ;  /* 0x0003444801007387 */ /* 0x0003e80000100800 */
[----:B0-----:R-:W3:Y:S04]  /*16ee0*/  LDL.LU R77, [R1+0x1f4] ;  /* 0x0001f400014d7983 */ /* 0x001ee80000300800 */
[----:B------:R0:W4:Y:S01]  /*16ef0*/  @!P1 LDG.E.U8 R26, desc[UR18][R28.64] ;  /* 0x000000121c1a9981 */ /* 0x000122000c1e1100 */
[----:B------:R-:W-:Y:S01]  /*16f00*/  IADD3 R0, P2, PT, R4, R0, RZ ;  /* 0x0000000004007210 */ /* 0x000fe20007f5e0ff */
[----:B0-----:R-:W-:-:S02]  /*16f10*/  @!P1 IMAD.MOV.U32 R29, RZ, RZ, R72 ;  /* 0x000000ffff1d9224 */ /* 0x001fc400078e0048 */
[----:B-1----:R-:W4:Y:S02]  /*16f20*/  LDL.LU R72, [R1+0x210] ;  /* 0x0002100001487983 */ /* 0x002f240000300800 */
[----:B------:R-:W-:Y:S02]  /*16f30*/  IMAD.X R76, R88, 0x1, R76, P2 ;  /* 0x00000001584c7824 */ /* 0x000fe400010e064c */
[----:B------:R-:W-:Y:S01]  /*16f40*/  STL [R1+0x388], R0 ;  /* 0x0003880001007387 */ /* 0x000fe20000100800 */
[----:B------:R-:W-:Y:S02]  /*16f50*/  @!P1 IMAD.MOV.U32 R30, RZ, RZ, R0 ;  /* 0x000000ffff1e9224 */ /* 0x000fe400078e0000 */
[----:B------:R-:W-:Y:S01]  /*16f60*/  @!P1 IMAD.MOV.U32 R31, RZ, RZ, R76 ;  /* 0x000000ffff1f9224 */ /* 0x000fe200078e004c */
[----:B------:R0:W-:Y:S04]  /*16f70*/  STL [R1+0x384], R76 ;  /* 0x0003844c01007387 */ /* 0x0001e80000100800 */
[----:B------:R-:W4:Y:S04]  /*16f80*/  LDL.LU R78, [R1+0x1f0] ;  /* 0x0001f000014e7983 */ /* 0x000f280000300800 */
[----:B0-----:R-:W4:Y:S04]  /*16f90*/  LDL.LU R76, [R1+0x24c] ;  /* 0x00024c00014c7983 */ /* 0x001f280000300800 */
[----:B------:R-:W4:Y:S01]  /*16fa0*/  LDL.LU R0, [R1+0x250] ;  /* 0x0002500001007983 */ /* 0x000f220000300800 */
[----:B------:R-:W-:-:S02]  /*16fb0*/  @!P1 IMAD.MOV.U32 R28, RZ, RZ, R68 ;  /* 0x000000ffff1c9224 */ /* 0x000fc400078e0044 */
[----:B------:R-:W0:Y:S01]  /*16fc0*/  S2R R68, SR_TID.X ;  /* 0x0000000000447919 */ /* 0x000e220000002100 */
[----:B------:R-:W-:-:S06]  /*16fd0*/  PRMT R27, RZ, 0x7610, R27 ;  /* 0x00007610ff1b7816 */ /* 0x000fcc000000001b */
[----:B------:R1:W4:Y:S02]  /*16fe0*/  @!P1 LDG.E.U8 R27, desc[UR18][R28.64] ;  /* 0x000000121c1b9981 */ /* 0x000324000c1e1100 */
[----:B-1----:R-:W-:Y:S02]  /*16ff0*/  PRMT R28, RZ, 0x7610, R28 ;  /* 0x00007610ff1c7816 */ /* 0x002fe4000000001c */
[----:B------:R-:W-:-:S04]  /*17000*/  PRMT R29, RZ, 0x7610, R29 ;  /* 0x00007610ff1d7816 */ /* 0x000fc8000000001d */
[----:B------:R1:W4:Y:S01]  /*17010*/  @!P1 LDG.E.U8 R28, desc[UR18][R30.64] ;  /* 0x000000121e1c9981 */ /* 0x000322000c1e1100 */
[----:B0-----:R-:W-:-:S04]  /*17020*/  LOP3.LUT R68, R68, 0x7f, RZ, 0xc0, !PT ;  /* 0x0000007f44447812 */ /* 0x001fc800078ec0ff */
[----:B------:R-:W-:-:S05]  /*17030*/  LOP3.LUT R68, R68, 0x10, RZ, 0x3c, !PT ;  /* 0x0000001044447812 */ /* 0x000fca00078e3cff */
[----:B------:R-:W-:Y:S04]  /*17040*/  STS.U8 [R68+UR9+0x4080], R33 ;  /* 0x0040802144007988 */ /* 0x000fe80008000009 */
[----:B------:R-:W-:Y:S01]  /*17050*/  STS.U8 [R68+UR9+0x4480], R32 ;  /* 0x0044802044007988 */ /* 0x000fe20008000009 */
[----:B--2---:R-:W-:-:S05]  /*17060*/  IADD3 R71, P2, PT, R4, R71, RZ ;  /* 0x0000004704477210 */ /* 0x004fca0007f5e0ff */
[----:B------:R-:W-:Y:S01]  /*17070*/  STL [R1+0x3c4], R71 ;  /* 0x0003c44701007387 */ /* 0x000fe20000100800 */
[----:B-1----:R-:W-:Y:S02]  /*17080*/  @!P1 IMAD.MOV.U32 R30, RZ, RZ, R71 ;  /* 0x000000ffff1e9224 */ /* 0x002fe400078e0047 */
[----:B---3--:R-:W-:-:S04]  /*17090*/  IMAD.X R77, R88, 0x1, R77, P2 ;  /* 0x00000001584d7824 */ /* 0x008fc800010e064d */
[----:B------:R-:W-:Y:S01]  /*170a0*/  @!P1 IMAD.MOV.U32 R31, RZ, RZ, R77 ;  /* 0x000000ffff1f9224 */ /* 0x000fe200078e004d */
[----:B------:R0:W-:Y:S04]  /*170b0*/  STL [R1+0x1f4], R77 ;  /* 0x0001f44d01007387 */ /* 0x0001e80000100800 */
[----:B------:R1:W2:Y:S04]  /*170c0*/  @!P1 LDG.E.U8 R29, desc[UR18][R30.64] ;  /* 0x000000121e1d9981 */ /* 0x0002a8000c1e1100 */
[----:B0-----:R-:W3:Y:S04]  /*170d0*/  LDL.LU R77, [R1+0x28c] ;  /* 0x00028c00014d7983 */ /* 0x001ee80000300800 */
[----:B------:R-:W2:Y:S01]  /*170e0*/  LDL.LU R71, [R1+0x290] ;  /* 0x0002900001477983 */ /* 0x000ea20000300800 */
[----:B----4-:R-:W-:-:S02]  /*170f0*/  IADD3 R72, P2, PT, R4, R72, RZ ;  /* 0x0000004804487210 */ /* 0x010fc40007f5e0ff */
[----:B-1----:R-:W-:-:S03]  /*17100*/  PRMT R30, RZ, 0x7610, R30 ;  /* 0x00007610ff1e7816 */ /* 0x002fc6000000001e */
[----:B------:R0:W-:Y:S01]  /*17110*/  STL [R1+0x210], R72 ;  /* 0x0002104801007387 */ /* 0x0001e20000100800 */
[----:B------:R-:W-:Y:S02]  /*17120*/  @!P1 IMAD.MOV.U32 R32, RZ, RZ, R72 ;  /* 0x000000ffff209224 */ /* 0x000fe400078e0048 */
[----:B------:R-:W-:-:S04]  /*17130*/  IMAD.X R78, R88, 0x1, R78, P2 ;  /* 0x00000001584e7824 */ /* 0x000fc800010e064e */
[----:B------:R-:W-:Y:S01]  /*17140*/  @!P1 IMAD.MOV.U32 R33, RZ, RZ, R78 ;  /* 0x000000ffff219224 */ /* 0x000fe200078e004e */
[----:B------:R-:W-:Y:S04]  /*17150*/  STL [R1+0x1f0], R78 ;  /* 0x0001f04e01007387 */ /* 0x000fe80000100800 */
[----:B0-----:R-:W4:Y:S01]  /*17160*/  LDL.LU R72, [R1+0x2d0] ;  /* 0x0002d00001487983 */ /* 0x001f220000300800 */
[----:B------:R-:W-:-:S03]  /*17170*/  IADD3 R0, P2, PT, R4, R0, RZ ;  /* 0x0000000004007210 */ /* 0x000fc60007f5e0ff */
[----:B------:R0:W4:Y:S02]  /*17180*/  @!P1 LDG.E.U8 R30, desc[UR18][R32.64] ;  /* 0x00000012201e9981 */ /* 0x000124000c1e1100 */
[----:B------:R-:W-:Y:S02]  /*17190*/  IMAD.X R76, R88, 0x1, R76, P2 ;  /* 0x00000001584c7824 */ /* 0x000fe400010e064c */
[----:B------:R-:W-:Y:S04]  /*171a0*/  STL [R1+0x250], R0 ;  /* 0x0002500001007387 */ /* 0x000fe80000100800 */
[----:B------:R1:W-:Y:S01]  /*171b0*/  STL [R1+0x24c], R76 ;  /* 0x00024c4c01007387 */ /* 0x0003e20000100800 */
[----:B0-----:R-:W-:-:S03]  /*171c0*/  @!P1 IMAD.MOV.U32 R33, RZ, RZ, R76 ;  /* 0x000000ffff219224 */ /* 0x001fc600078e004c */
[----:B-1----:R-:W4:Y:S01]  /*171d0*/  LDL.LU R76, [R1+0x2cc] ;  /* 0x0002cc00014c7983 */ /* 0x002f220000300800 */
[----:B------:R-:W-:Y:S01]  /*171e0*/  PRMT R31, RZ, 0x7610, R31 ;  /* 0x00007610ff1f7816 */ /* 0x000fe2000000001f */
[----:B------:R-:W-:Y:S02]  /*171f0*/  @!P1 IMAD.MOV.U32 R32, RZ, RZ, R0 ;  /* 0x000000ffff209224 */ /* 0x000fe400078e0000 */
[----:B------:R-:W4:Y:S04]  /*17200*/  LDL.LU R0, [R1+0x310] ;  /* 0x0003100001007983 */ /* 0x000f280000300800 */
[----:B------:R-:W-:Y:S04]  /*17210*/  STS.U8 [R68+UR9+0x4880], R35 ;  /* 0x0048802344007988 */ /* 0x000fe80008000009 */
[----:B------:R0:W4:Y:S04]  /*17220*/  @!P1 LDG.E.U8 R31, desc[UR18][R32.64] ;  /* 0x00000012201f9981 */ /* 0x000128000c1e1100 */
[----:B------:R1:W-:Y:S01]  /*17230*/  STS.U8 [R68+UR9+0x4c80], R34 ;  /* 0x004c802244007988 */ /* 0x0003e20008000009 */
[----:B0-----:R-:W-:-:S02]  /*17240*/  PRMT R32, RZ, 0x7610, R32 ;  /* 0x00007610ff207816 */ /* 0x001fc40000000020 */
[----:B--2---:R-:W-:-:S05]  /*17250*/  IADD3 R71, P2, PT, R4, R71, RZ ;  /* 0x0000004704477210 */ /* 0x004fca0007f5e0ff */
[----:B---3--:R-:W-:Y:S01]  /*17260*/  IMAD.X R77, R88, 0x1, R77, P2 ;  /* 0x00000001584d7824 */ /* 0x008fe200010e064d */
[----:B------:R-:W-:Y:S01]  /*17270*/  STL [R1+0x290], R71 ;  /* 0x0002904701007387 */ /* 0x000fe20000100800 */
[----:B-1----:R-:W-:Y:S02]  /*17280*/  @!P1 IMAD.MOV.U32 R34, RZ, RZ, R71 ;  /* 0x000000ffff229224 */ /* 0x002fe400078e0047 */
[----:B------:R-:W-:Y:S01]  /*17290*/  @!P1 IMAD.MOV.U32 R35, RZ, RZ, R77 ;  /* 0x000000ffff239224 */ /* 0x000fe200078e004d */
[----:B------:R0:W-:Y:S04]  /*172a0*/  STL [R1+0x28c], R77 ;  /* 0x00028c4d01007387 */ /* 0x0001e80000100800 */
[----:B------:R1:W2:Y:S04]  /*172b0*/  @!P1 LDG.E.U8 R32, desc[UR18][R34.64] ;  /* 0x0000001222209981 */ /* 0x0002a8000c1e1100 */
[----:B0-----:R-:W3:Y:S01]  /*172c0*/  LDL.LU R77, [R1+0x30c] ;  /* 0x00030c00014d7983 */ /* 0x001ee20000300800 */
[----:B----4-:R-:W-:-:S03]  /*172d0*/  IADD3 R72, P2, PT, R4, R72, RZ ;  /* 0x0000004804487210 */ /* 0x010fc60007f5e0ff */
[----:B------:R-:W4:Y:S04]  /*172e0*/  LDL.LU R78, [R1+0x34c] ;  /* 0x00034c00014e7983 */ /* 0x000f280000300800 */
[----:B------:R-:W2:Y:S01]  /*172f0*/  LDL.LU R71, [R1+0x350] ;  /* 0x0003500001477983 */ /* 0x000ea20000300800 */
        /* <DEDUP_REMOVED lines=10> */
[----:B------:R-:W-:Y:S04]  /*173a0*/  STL [R1+0x310], R0 ;  /* 0x0003100001007387 */ /* 0x000fe80000100800 */
[----:B------:R0:W-:Y:S04]  /*173b0*/  STS.U8 [R68+UR9+0x5480], R36 ;  /* 0x0054802444007988 */ /* 0x0001e80008000009 */
[----:B------:R1:W4:Y:S01]  /*173c0*/  @!P1 LDG.E.U8 R33, desc[UR18][R34.64] ;  /* 0x0000001222219981 */ /* 0x000322000c1e1100 */
[----:B0-----:R-:W-:Y:S01]  /*173d0*/  @!P1 IMAD.MOV.U32 R36, RZ, RZ, R0 ;  /* 0x000000ffff249224 */ /* 0x001fe200078e0000 */
[----:B-1----:R-:W-:-:S02]  /*173e0*/  PRMT R34, RZ, 0x7610, R34 ;  /* 0x00007610ff227816 */ /* 0x002fc40000000022 */
[----:B------:R-:W-:Y:S01]  /*173f0*/  STS.U8 [R68+UR9+0x5880], R39 ;  /* 0x0058802744007988 */ /* 0x000fe20008000009 */
[----:B---3--:R-:W-:-:S04]  /*17400*/  IMAD.X R77, R88, 0x1, R77, P2 ;  /* 0x00000001584d7824 */ /* 0x008fc800010e064d */
[----:B------:R-:W-:Y:S01]  /*17410*/  @!P1 IMAD.MOV.U32 R37, RZ, RZ, R77 ;  /* 0x000000ffff259224 */ /* 0x000fe200078e004d */
[----:B------:R0:W-:Y:S01]  /*17420*/  STL [R1+0x30c], R77 ;  /* 0x00030c4d01007387 */ /* 0x0001e20000100800 */
[----:B--2---:R-:W-:-:S03]  /*17430*/  IADD3 R71, P2, PT, R4, R71, RZ ;  /* 0x0000004704477210 */ /* 0x004fc60007f5e0ff */
[----:B------:R1:W2:Y:S02]  /*17440*/  @!P1 LDG.E.U8 R34, desc[UR18][R36.64] ;  /* 0x0000001224229981 */ /* 0x0002a4000c1e1100 */
[----:B----4-:R-:W-:Y:S02]  /*17450*/  IMAD.X R78, R88, 0x1, R78, P2 ;  /* 0x00000001584e7824 */ /* 0x010fe400010e064e */
[----:B0-----:R-:W3:Y:S04]  /*17460*/  LDL.LU R77, [R1+0x1fc] ;  /* 0x0001fc00014d7983 */ /* 0x001ee80000300800 */
[----:B------:R-:W4:Y:S01]  /*17470*/  LDL.LU R0, [R1+0x3c8] ;  /* 0x0003c80001007983 */ /* 0x000f220000300800 */
[----:B-1----:R-:W-:-:S03]  /*17480*/  @!P1 IMAD.MOV.U32 R36, RZ, RZ, R71 ;  /* 0x000000ffff249224 */ /* 0x002fc600078e0047 */
[----:B------:R0:W-:Y:S04]  /*17490*/  STL [R1+0x350], R71 ;  /* 0x0003504701007387 */ /* 0x0001e80000100800 */
[----:B------:R-:W-:Y:S04]  /*174a0*/  STL [R1+0x34c], R78 ;  /* 0x00034c4e01007387 */ /* 0x000fe80000100800 */
[----:B0-----:R-:W2:Y:S01]  /*174b0*/  LDL.LU R71, [R1+0x218] ;  /* 0x0002180001477983 */ /* 0x001ea20000300800 */
[----:B------:R-:W-:-:S05]  /*174c0*/  IADD3 R72, P2, PT, R4, R72, RZ ;  /* 0x0000004804487210 */ /* 0x000fca0007f5e0ff */
[----:B------:R-:W-:Y:S01]  /*174d0*/  IMAD.X R76, R88, 0x1, R76, P2 ;  /* 0x00000001584c7824 */ /* 0x000fe200010e064c */
[----:B------:R-:W-:Y:S03]  /*174e0*/  STL [R1+0x390], R72 ;  /* 0x0003904801007387 */ /* 0x000fe60000100800 */
[----:B------:R-:W-:Y:S01]  /*174f0*/  @!P1 IMAD.MOV.U32 R39, RZ, RZ, R76 ;  /* 0x000000ffff279224 */ /* 0x000fe200078e004c */
[----:B------:R0:W-:Y:S04]  /*17500*/  STL [R1+0x38c], R76 ;  /* 0x00038c4c01007387 */ /* 0x0001e80000100800 */
[----:B0-----:R-:W2:Y:S01]  /*17510*/  LDL.LU R76, [R1+0x214] ;  /* 0x00021400014c7983 */ /* 0x001ea20000300800 */
[----:B------:R-:W-:Y:S01]  /*17520*/  PRMT R35, RZ, 0x7610, R35 ;  /* 0x00007610ff237816 */ /* 0x000fe20000000023 */
[----:B------:R-:W-:-:S02]  /*17530*/  @!P1 IMAD.MOV.U32 R37, RZ, RZ, R78 ;  /* 0x000000ffff259224 */ /* 0x000fc400078e004e */
[----:B------:R0:W-:Y:S04]  /*17540*/  STS.U8 [R68+UR9+0x5c80], R38 ;  /* 0x005c802644007988 */ /* 0x0001e80008000009 */
[----:B------:R1:W2:Y:S01]  /*17550*/  @!P1 LDG.E.U8 R35, desc[UR18][R36.64] ;  /* 0x0000001224239981 */ /* 0x0002a2000c1e1100 */
[----:B0-----:R-:W-:-:S03]  /*17560*/  @!P1 IMAD.MOV.U32 R38, RZ, RZ, R72 ;  /* 0x000000ffff269224 */ /* 0x001fc600078e0048 */
[----:B------:R-:W2:Y:S01]  /*17570*/  LDL.LU R72, [R1+0x258] ;  /* 0x0002580001487983 */ /* 0x000ea20000300800 */
[----:B-1----:R-:W-:-:S06]  /*17580*/  PRMT R36, RZ, 0x7610, R36 ;  /* 0x00007610ff247816 */ /* 0x002fcc0000000024 */
[----:B------:R0:W2:Y:S04]  /*17590*/  @!P1 LDG.E.U8 R36, desc[UR18][R38.64] ;  /* 0x0000001226249981 */ /* 0x0000a8000c1e1100 */
[----:B------:R-:W-:Y:S04]  /*175a0*/  STS.U8 [R68+UR9+0x6080], R41 ;  /* 0x0060802944007988 */ /* 0x000fe80008000009 */
[----:B------:R-:W-:Y:S01]  /*175b0*/  STS.U8 [R68+UR9+0x6480], R40 ;  /* 0x0064802844007988 */ /* 0x000fe20008000009 */
[----:B----4-:R-:W-:-:S05]  /*175c0*/  IADD3 R0, P2, PT, R4, R0, RZ ;  /* 0x0000000004007210 */ /* 0x010fca0007f5e0ff */
[----:B---3--:R-:W-:Y:S01]  /*175d0*/  IMAD.X R77, R88, 0x1, R77, P2 ;  /* 0x00000001584d7824 */ /* 0x008fe200010e064d */
[----:B------:R-:W-:Y:S03]  /*175e0*/  STL [R1+0x3c8], R0 ;  /* 0x0003c80001007387 */ /* 0x000fe60000100800 */
[----:B0-----:R-:W-:Y:S01]  /*175f0*/  @!P1 IMAD.MOV.U32 R39, RZ, RZ, R77 ;  /* 0x000000ffff279224 */ /* 0x001fe200078e004d */
[----:B------:R0:W-:Y:S01]  /*17600*/  STL [R1+0x1fc], R77 ;  /* 0x0001fc4d01007387 */ /* 0x0001e20000100800 */
[----:B--2---:R-:W-:Y:S01]  /*17610*/  IADD3 R71, P2, PT, R4, R71, RZ ;  /* 0x0000004704477210 */ /* 0x004fe20007f5e0ff */
[----:B------:R-:W-:Y:S02]  /*17620*/  @!P1 IMAD.MOV.U32 R38, RZ, RZ, R0 ;  /* 0x000000ffff269224 */ /* 0x000fe400078e0000 */
[----:B0-----:R-:W2:Y:S04]  /*17630*/  LDL.LU R77, [R1+0x254] ;  /* 0x00025400014d7983 */ /* 0x001ea80000300800 */
[----:B------:R-:W3:Y:S04]  /*17640*/  LDL.LU R78, [R1+0x294] ;  /* 0x00029400014e7983 */ /* 0x000ee80000300800 */
[----:B------:R-:W4:Y:S01]  /*17650*/  LDL.LU R0, [R1+0x298] ;  /* 0x0002980001007983 */ /* 0x000f220000300800 */
[----:B------:R-:W-:-:S03]  /*17660*/  @!P1 IMAD.MOV.U32 R40, RZ, RZ, R71 ;  /* 0x000000ffff289224 */ /* 0x000fc600078e0047 */
[----:B------:R-:W-:Y:S01]  /*17670*/  STL [R1+0x218], R71 ;  /* 0x0002184701007387 */ /* 0x000fe20000100800 */
[----:B------:R-:W-:-:S04]  /*17680*/  IMAD.X R76, R88, 0x1, R76, P2 ;  /* 0x00000001584c7824 */ /* 0x000fc800010e064c */
[----:B------:R-:W-:Y:S01]  /*17690*/  @!P1 IMAD.MOV.U32 R41, RZ, RZ, R76 ;  /* 0x000000ffff299224 */ /* 0x000fe200078e004c */
[----:B------:R0:W-:Y:S04]  /*176a0*/  STL [R1+0x214], R76 ;  /* 0x0002144c01007387 */ /* 0x0001e80000100800 */
[----:B0-----:R-:W3:Y:S04]  /*176b0*/  LDL.LU R76, [R1+0x2d4] ;  /* 0x0002d400014c7983 */ /* 0x001ee80000300800 */
[----:B------:R-:W3:Y:S01]  /*176c0*/  LDL.LU R71, [R1+0x2d8] ;  /* 0x0002d80001477983 */ /* 0x000ee20000300800 */
[----:B------:R-:W-:-:S02]  /*176d0*/  PRMT R37, RZ, 0x7610, R37 ;  /* 0x00007610ff257816 */ /* 0x000fc40000000025 */
[----:B------:R-:W-:-:S04]  /*176e0*/  IADD3 R72, P2, PT, R4, R72, RZ ;  /* 0x0000004804487210 */ /* 0x000fc80007f5e0ff */
[----:B------:R0:W3:Y:S04]  /*176f0*/  @!P1 LDG.E.U8 R37, desc[UR18][R38.64] ;  /* 0x0000001226259981 */ /* 0x0000e8000c1e1100 */
[----:B------:R-:W-:Y:S01]  /*17700*/  STL [R1+0x258], R72 ;  /* 0x0002584801007387 */ /* 0x000fe20000100800 */
[----:B0-----:R-:W-:Y:S02]  /*17710*/  PRMT R38, RZ, 0x7610, R38 ;  /* 0x00007610ff267816 */ /* 0x001fe40000000026 */
[----:B------:R-:W-:-:S04]  /*17720*/  PRMT R39, RZ, 0x7610, R39 ;  /* 0x00007610ff277816 */ /* 0x000fc80000000027 */
[----:B------:R0:W3:Y:S04]  /*17730*/  @!P1 LDG.E.U8 R38, desc[UR18][R40.64] ;  /* 0x0000001228269981 */ /* 0x0000e8000c1e1100 */
[----:B------:R-:W-:Y:S01]  /*17740*/  STS.U8 [R68+UR9+0x6880], R43 ;  /* 0x0068802b44007988 */ /* 0x000fe20008000009 */
[----:B0-----:R-:W-:-:S03]  /*17750*/  @!P1 IMAD.MOV.U32 R40, RZ, RZ, R72 ;  /* 0x000000ffff289224 */ /* 0x001fc600078e0048 */
[----:B------:R-:W-:Y:S01]  /*17760*/  STS.U8 [R68+UR9+0x6c80], R42 ;  /* 0x006c802a44007988 */ /* 0x000fe20008000009 */
[----:B--2---:R-:W-:-:S04]  /*17770*/  IMAD.X R77, R88, 0x1, R77, P2 ;  /* 0x00000001584d7824 */ /* 0x004fc800010e064d */
[----:B------:R-:W-:Y:S01]  /*17780*/  @!P1 IMAD.MOV.U32 R41, RZ, RZ, R77 ;  /* 0x000000ffff299224 */ /* 0x000fe200078e004d */
[----:B------:R0:W-:Y:S01]  /*17790*/  STL [R1+0x254], R77 ;  /* 0x0002544d01007387 */ /* 0x0001e20000100800 */
[----:B----4-:R-:W-:-:S03]  /*177a0*/  IADD3 R0, P2, PT, R4, R0, RZ ;  /* 0x0000000004007210 */ /* 0x010fc60007f5e0ff */
[----:B------:R1:W2:Y:S02]  /*177b0*/  @!P1 LDG.E.U8 R39, desc[UR18][R40.64] ;  /* 0x0000001228279981 */ /* 0x0002a4000c1e1100 */
[----:B---3--:R-:W-:Y:S02]  /*177c0*/  IMAD.X R78, R88, 0x1, R78, P2 ;  /* 0x00000001584e7824 */ /* 0x008fe400010e064e */
[----:B0-----:R-:W3:Y:S04]  /*177d0*/  LDL.LU R77, [R1+0x314] ;  /* 0x00031400014d7983 */ /* 0x001ee80000300800 */
[----:B------:R-:W4:Y:S01]  /*177e0*/  LDL.LU R72, [R1+0x318] ;  /* 0x0003180001487983 */ /* 0x000f220000300800 */
[----:B-1----:R-:W-:Y:S01]  /*177f0*/  PRMT R40, RZ, 0x7610, R40 ;  /* 0x00007610ff287816 */ /* 0x002fe20000000028 */
[----:B------:R-:W-:-:S02]  /*17800*/  @!P1 IMAD.MOV.U32 R42, RZ, RZ, R0 ;  /* 0x000000ffff2a9224 */ /* 0x000fc400078e0000 */
[----:B------:R0:W-:Y:S01]  /*17810*/  STL [R1+0x298], R0 ;  /* 0x0002980001007387 */ /* 0x0001e20000100800 */
[----:B------:R-:W-:-:S03]  /*17820*/  @!P1 IMAD.MOV.U32 R43, RZ, RZ, R78 ;  /* 0x000000ffff2b9224 */ /* 0x000fc600078e004e */
[----:B------:R-:W-:Y:S04]  /*17830*/  STL [R1+0x294], R78 ;  /* 0x0002944e01007387 */ /* 0x000fe80000100800 */
[----:B------:R1:W2:Y:S04]  /*17840*/  @!P1 LDG.E.U8 R40, desc[UR18][R42.64] ;  /* 0x000000122a289981 */ /* 0x0002a8000c1e1100 */
[----:B0-----:R-:W2:Y:S01]  /*17850*/  LDL.LU R0, [R1+0x358] ;  /* 0x0003580001007983 */ /* 0x001ea20000300800 */
[----:B------:R-:W-:-:S05]  /*17860*/  IADD3 R71, P2, PT, R4, R71, RZ ;  /* 0x0000004704477210 */ /* 0x000fca0007f5e0ff */
[----:B------:R-:W-:Y:S01]  /*17870*/  IMAD.X R76, R88, 0x1, R76, P2 ;  /* 0x00000001584c7824 */ /* 0x000fe200010e064c */
[----:B------:R-:W-:Y:S03]  /*17880*/  STL [R1+0x2d8], R71 ;  /* 0x0002d84701007387 */ /* 0x000fe60000100800 */
[----:B-1----:R-:W-:Y:S01]  /*17890*/  @!P1 IMAD.MOV.U32 R43, RZ, RZ, R76 ;  /* 0x000000ffff2b9224 */ /* 0x002fe200078e004c */
[----:B------:R0:W-:Y:S04]  /*178a0*/  STL [R1+0x2d4], R76 ;  /* 0x0002d44c01007387 */ /* 0x0001e80000100800 */
[----:B0-----:R-:W2:Y:S01]  /*178b0*/  LDL.LU R76, [R1+0x354] ;  /* 0x00035400014c7983 */ /* 0x001ea20000300800 */
[----:B------:R-:W-:Y:S01]  /*178c0*/  PRMT R41, RZ, 0x7610, R41 ;  /* 0x00007610ff297816 */ /* 0x000fe20000000029 */
[----:B------:R-:W-:-:S02]  /*178d0*/  @!P1 IMAD.MOV.U32 R42, RZ, RZ, R71 ;  /* 0x000000ffff2a9224 */ /* 0x000fc400078e0047 */
[----:B------:R-:W2:Y:S04]  /*178e0*/  LDL.LU R71, [R1+0x398] ;  /* 0x0003980001477983 */ /* 0x000ea80000300800 */
[----:B------:R-:W-:Y:S04]  /*178f0*/  STS.U8 [R68+UR9+0x7080], R45 ;  /* 0x0070802d44007988 */ /* 0x000fe80008000009 */
[----:B------:R0:W2:Y:S04]  /*17900*/  @!P1 LDG.E.U8 R41, desc[UR18][R42.64] ;  /* 0x000000122a299981 */ /* 0x0000a8000c1e1100 */
[----:B------:R1:W-:Y:S01]  /*17910*/  STS.U8 [R68+UR9+0x7480], R44 ;  /* 0x0074802c44007988 */ /* 0x0003e20008000009 */
[----:B0-----:R-:W-:-:S02]  /*17920*/  PRMT R42, RZ, 0x7610, R42 ;  /* 0x00007610ff2a7816 */ /* 0x001fc4000000002a */
[----:B----4-:R-:W-:-:S05]  /*17930*/  IADD3 R72, P2, PT, R4, R72, RZ ;  /* 0x0000004804487210 */ /* 0x010fca0007f5e0ff */
[----:B---3--:R-:W-:Y:S01]  /*17940*/  IMAD.X R77, R88, 0x1, R77, P2 ;  /* 0x00000001584d7824 */ /* 0x008fe200010e064d */
[----:B------:R-:W-:Y:S01]  /*17950*/  STL [R1+0x318], R72 ;  /* 0x0003184801007387 */ /* 0x000fe20000100800 */
[----:B-1----:R-:W-:Y:S02]  /*17960*/  @!P1 IMAD.MOV.U32 R44, RZ, RZ, R72 ;  /* 0x000000ffff2c9224 */ /* 0x002fe400078e0048 */
[----:B------:R-:W-:Y:S01]  /*17970*/  @!P1 IMAD.MOV.U32 R45, RZ, RZ, R77 ;  /* 0x000000ffff2d9224 */ /* 0x000fe200078e004d */
[----:B------:R0:W-:Y:S04]  /*17980*/  STL [R1+0x314], R77 ;  /* 0x0003144d01007387 */ /* 0x0001e80000100800 */
[----:B------:R-:W3:Y:S01]  /*17990*/  LDL.LU R78, [R1+0x394] ;  /* 0x00039400014e7983 */ /* 0x000ee20000300800 */
[----:B--2---:R-:W-:-:S03]  /*179a0*/  IADD3 R0, P2, PT, R4, R0, RZ ;  /* 0x0000000004007210 */ /* 0x004fc60007f5e0ff */
[----:B------:R1:W2:Y:S04]  /*179b0*/  @!P1 LDG.E.U8 R42, desc[UR18][R44.64] ;  /* 0x000000122c2a9981 */ /* 0x0002a8000c1e1100 */
[----:B0-----:R-:W4:Y:S04]  /*179c0*/  LDL.LU R77, [R1+0x200] ;  /* 0x00020000014d7983 */ /* 0x001f280000300800 */
[----:B------:R-:W2:Y:S01]  /*179d0*/  LDL.LU R72, [R1+0x3cc] ;  /* 0x0003cc0001487983 */ /* 0x000ea20000300800 */
[----:B-1----:R-:W-:-:S03]  /*179e0*/  @!P1 IMAD.MOV.U32 R44, RZ, RZ, R0 ;  /* 0x000000ffff2c9224 */ /* 0x002fc600078e0000 */
[----:B------:R0:W-:Y:S01]  /*179f0*/  STL [R1+0x358], R0 ;  /* 0x0003580001007387 */ /* 0x0001e20000100800 */
[----:B------:R-:W-:-:S05]  /*17a00*/  IMAD.X R76, R88, 0x1, R76, P2 ;  /* 0x00000001584c7824 */ /* 0x000fca00010e064c */
[----:B------:R1:W-:Y:S04]  /*17a10*/  STL [R1+0x354], R76 ;  /* 0x0003544c01007387 */ /* 0x0003e80000100800 */
[----:B0-----:R-:W4:Y:S01]  /*17a20*/  LDL.LU R0, [R1+0x220] ;  /* 0x0002200001007983 */ /* 0x001f220000300800 */
[----:B------:R-:W-:-:S03]  /*17a30*/  @!P1 IMAD.MOV.U32 R45, RZ, RZ, R76 ;  /* 0x000000ffff2d9224 */ /* 0x000fc600078e004c */
[----:B-1----:R-:W4:Y:S01]  /*17a40*/  LDL.LU R76, [R1+0x21c] ;  /* 0x00021c00014c7983 */ /* 0x002f220000300800 */
[----:B------:R-:W-:Y:S02]  /*17a50*/  IADD3 R71, P2, PT, R4, R71, RZ ;  /* 0x0000004704477210 */ /* 0x000fe40007f5e0ff */
[----:B------:R-:W-:Y:S01]  /*17a60*/  PRMT R43, RZ, 0x7610, R43 ;  /* 0x00007610ff2b7816 */ /* 0x000fe2000000002b */
[----:B------:R-:W-:Y:S04]  /*17a70*/  STS.U8 [R68+UR9+0x7880], R47 ;  /* 0x0078802f44007988 */ /* 0x000fe80008000009 */
[----:B------:R0:W-:Y:S04]  /*17a80*/  STS.U8 [R68+UR9+0x7c80], R46 ;  /* 0x007c802e44007988 */ /* 0x0001e80008000009 */
[----:B------:R1:W4:Y:S04]  /*17a90*/  @!P1 LDG.E.U8 R43, desc[UR18][R44.64] ;  /* 0x000000122c2b9981 */ /* 0x000328000c1e1100 */
[----:B------:R3:W-:Y:S01]  /*17aa0*/  STL [R1+0x398], R71 ;  /* 0x0003984701007387 */ /* 0x0007e20000100800 */
[----:B0-----:R-:W-:Y:S01]  /*17ab0*/  @!P1 IMAD.MOV.U32 R46, RZ, RZ, R71 ;  /* 0x000000ffff2e9224 */ /* 0x001fe200078e0047 */
[----:B-1----:R-:W-:-:S02]  /*17ac0*/  PRMT R44, RZ, 0x7610, R44 ;  /* 0x00007610ff2c7816 */ /* 0x002fc4000000002c */
[----:B------:R-:W-:Y:S01]  /*17ad0*/  PRMT R45, RZ, 0x7610, R45 ;  /* 0x00007610ff2d7816 */ /* 0x000fe2000000002d */
[----:B---3--:R-:W-:-:S04]  /*17ae0*/  IMAD.X R78, R88, 0x1, R78, P2 ;  /* 0x00000001584e7824 */ /* 0x008fc800010e064e */
[----:B------:R-:W-:Y:S01]  /*17af0*/  @!P1 IMAD.MOV.U32 R47, RZ, RZ, R78 ;  /* 0x000000ffff2f9224 */ /* 0x000fe200078e004e */
[----:B------:R-:W-:Y:S04]  /*17b00*/  STL [R1+0x394], R78 ;  /* 0x0003944e01007387 */ /* 0x000fe80000100800 */
[----:B------:R-:W3:Y:S01]  /*17b10*/  LDL.LU R71, [R1+0x260] ;  /* 0x0002600001477983 */ /* 0x000ee20000300800 */
[----:B--2---:R-:W-:-:S03]  /*17b20*/  IADD3 R72, P2, PT, R4, R72, RZ ;  /* 0x0000004804487210 */ /* 0x004fc60007f5e0ff */
[----:B------:R0:W2:Y:S02]  /*17b30*/  @!P1 LDG.E.U8 R44, desc[UR18][R46.64] ;  /* 0x000000122e2c9981 */ /* 0x0000a4000c1e1100 */
[----:B----4-:R-:W-:Y:S02]  /*17b40*/  IMAD.X R77, R88, 0x1, R77, P2 ;  /* 0x00000001584d7824 */ /* 0x010fe400010e064d */
[----:B------:R-:W-:Y:S04]  /*17b50*/  STL [R1+0x3cc], R72 ;  /* 0x0003cc4801007387 */ /* 0x000fe80000100800 */
[----:B------:R1:W-:Y:S01]  /*17b60*/  STL [R1+0x200], R77 ;  /* 0x0002004d01007387 */ /* 0x0003e20000100800 */
[----:B0-----:R-:W-:Y:S02]  /*17b70*/  @!P1 IMAD.MOV.U32 R46, RZ, RZ, R72 ;  /* 0x000000ffff2e9224 */ /* 0x001fe400078e0048 */
[----:B------:R-:W-:-:S05]  /*17b80*/  @!P1 IMAD.MOV.U32 R47, RZ, RZ, R77 ;  /* 0x000000ffff2f9224 */ /* 0x000fca00078e004d */
[----:B------:R0:W4:Y:S04]  /*17b90*/  @!P1 LDG.E.U8 R45, desc[UR18][R46.64] ;  /* 0x000000122e2d9981 */ /* 0x000128000c1e1100 */
[----:B-1----:R-:W2:Y:S04]  /*17ba0*/  LDL.LU R77, [R1+0x25c] ;  /* 0x00025c00014d7983 */ /* 0x002ea80000300800 */
[----:B------:R-:W4:Y:S01]  /*17bb0*/  LDL.LU R72, [R1+0x2a0] ;  /* 0x0002a00001487983 */ /* 0x000f220000300800 */
[----:B------:R-:W-:-:S05]  /*17bc0*/  IADD3 R0, P2, PT, R4, R0, RZ ;  /* 0x0000000004007210 */ /* 0x000fca0007f5e0ff */
[----:B------:R-:W-:Y:S01]  /*17bd0*/  IMAD.X R76, R88, 0x1, R76, P2 ;  /* 0x00000001584c7824 */ /* 0x000fe200010e064c */
[----:B------:R-:W-:Y:S03]  /*17be0*/  STL [R1+0x220], R0 ;  /* 0x0002200001007387 */ /* 0x000fe60000100800 */
[----:B0-----:R-:W-:Y:S01]  /*17bf0*/  @!P1 IMAD.MOV.U32 R47, RZ, RZ, R76 ;  /* 0x000000ffff2f9224 */ /* 0x001fe200078e004c */
[----:B------:R0:W-:Y:S04]  /*17c00*/  STL [R1+0x21c], R76 ;  /* 0x00021c4c01007387 */ /* 0x0001e80000100800 */
[----:B0-----:R-:W4:Y:S01]  /*17c10*/  LDL.LU R76, [R1+0x29c] ;  /* 0x00029c00014c7983 */ /* 0x001f220000300800 */
[----:B------:R-:W0:Y:S01]  /*17c20*/  S2R R68, SR_TID.X ;  /* 0x0000000000447919 */ /* 0x000e220000002100 */
[----:B------:R-:W-:-:S02]  /*17c30*/  @!P1 IMAD.MOV.U32 R46, RZ, RZ, R0 ;  /* 0x000000ffff2e9224 */ /* 0x000fc400078e0000 */
[----:B------:R-:W4:Y:S04]  /*17c40*/  LDL.LU R78, [R1+0x2dc] ;  /* 0x0002dc00014e7983 */ /* 0x000f280000300800 */
[----:B------:R-:W4:Y:S01]  /*17c50*/  LDL.LU R0, [R1+0x2e0] ;  /* 0x0002e00001007983 */ /* 0x000f220000300800 */
[----:B0-----:R-:W-:-:S04]  /*17c60*/  LOP3.LUT R68, R68, 0x7f, RZ, 0xc0, !PT ;  /* 0x0000007f44447812 */ /* 0x001fc800078ec0ff */
[----:B------:R-:W-:-:S05]  /*17c70*/  LOP3.LUT R68, R68, 0x20, RZ, 0x3c, !PT ;  /* 0x0000002044447812 */ /* 0x000fca00078e3cff */
[----:B------:R-:W-:Y:S04]  /*17c80*/  STS.U8 [R68+UR9+0x4100], R59 ;  /* 0x0041003b44007988 */ /* 0x000fe80008000009 */
[----:B------:R0:W-:Y:S04]  /*17c90*/  STS.U8 [R68+UR9+0x4500], R49 ;  /* 0x0045003144007988 */ /* 0x0001e80008000009 */
[----:B------:R1:W-:Y:S01]  /*17ca0*/  STS.U8 [R68+UR9+0x4900], R50 ;  /* 0x0049003244007988 */ /* 0x0003e20008000009 */
[----:B0-----:R-:W-:Y:S02]  /*17cb0*/  PRMT R49, RZ, 0x7610, R49 ;  /* 0x00007610ff317816 */ /* 0x001fe40000000031 */
[----:B-1----:R-:W-:-:S04]  /*17cc0*/  PRMT R50, RZ, 0x7610, R50 ;  /* 0x00007610ff327816 */ /* 0x002fc80000000032 */
[----:B------:R0:W4:Y:S01]  /*17cd0*/  @!P1 LDG.E.U8 R49, desc[UR18][R46.64] ;  /* 0x000000122e319981 */ /* 0x000122000c1e1100 */
[----:B---3--:R-:W-:-:S05]  /*17ce0*/  IADD3 R71, P2, PT, R4, R71, RZ ;  /* 0x0000004704477210 */ /* 0x008fca0007f5e0ff */
[----:B------:R-:W-:Y:S01]  /*17cf0*/  STL [R1+0x260], R71 ;  /* 0x0002604701007387 */ /* 0x000fe20000100800 */
[----:B0-----:R-:W-:Y:S02]  /*17d00*/  @!P1 IMAD.MOV.U32 R46, RZ, RZ, R71 ;  /* 0x000000ffff2e9224 */ /* 0x001fe400078e0047 */
[----:B--2---:R-:W-:Y:S01]  /*17d10*/  IMAD.X R77, R88, 0x1, R77, P2 ;  /* 0x00000001584d7824 */ /* 0x004fe200010e064d */
[----:B----4-:R-:W-:-:S04]  /*17d20*/  IADD3 R72, P2, PT, R4, R72, RZ ;  /* 0x0000004804487210 */ /* 0x010fc80007f5e0ff */
[----:B------:R0:W-:Y:S01]  /*17d30*/  STL [R1+0x25c], R77 ;  /* 0x00025c4d01007387 */ /* 0x0001e20000100800 */
[----:B------:R-:W-:-:S05]  /*17d40*/  @!P1 IMAD.MOV.U32 R47, RZ, RZ, R77 ;  /* 0x000000ffff2f9224 */ /* 0x000fca00078e004d */
[----:B------:R1:W2:Y:S04]  /*17d50*/  @!P1 LDG.E.U8 R50, desc[UR18][R46.64] ;  /* 0x000000122e329981 */ /* 0x0002a8000c1e1100 */
[----:B0-----:R-:W3:Y:S04]  /*17d60*/  LDL.LU R77, [R1+0x31c] ;  /* 0x00031c00014d7983 */ /* 0x001ee80000300800 */
[----:B------:R-:W4:Y:S01]  /*17d70*/  LDL.LU R71, [R1+0x320] ;  /* 0x0003200001477983 */ /* 0x000f220000300800 */
[----:B-1----:R-:W-:-:S03]  /*17d80*/  @!P1 IMAD.MOV.U32 R46, RZ, RZ, R72 ;  /* 0x000000ffff2e9224 */ /* 0x002fc600078e0048 */
[----:B------:R-:W-:Y:S01]  /*17d90*/  STL [R1+0x2a0], R72 ;  /* 0x0002a04801007387 */ /* 0x000fe20000100800 */
[----:B------:R-:W-:-:S04]  /*17da0*/  IMAD.X R76, R88, 0x1, R76, P2 ;  /* 0x00000001584c7824 */ /* 0x000fc800010e064c */
[----:B------:R-:W-:Y:S01]  /*17db0*/  @!P1 IMAD.MOV.U32 R47, RZ, RZ, R76 ;  /* 0x000000ffff2f9224 */ /* 0x000fe200078e004c */
[----:B------:R0:W-:Y:S04]  /*17dc0*/  STL [R1+0x29c], R76 ;  /* 0x00029c4c01007387 */ /* 0x0001e80000100800 */
[----:B0-----:R-:W2:Y:S04]  /*17dd0*/  LDL.LU R76, [R1+0x35c] ;  /* 0x00035c00014c7983 */ /* 0x001ea80000300800 */
[----:B------:R-:W2:Y:S01]  /*17de0*/  LDL.LU R72, [R1+0x360] ;  /* 0x0003600001487983 */ /* 0x000ea20000300800 */
[----:B------:R-:W-:-:S03]  /*17df0*/  IADD3 R0, P2, PT, R4, R0, RZ ;  /* 0x0000000004007210 */ /* 0x000fc60007f5e0ff */
[----:B------:R0:W-:Y:S02]  /*17e00*/  STS.U8 [R68+UR9+0x4d00], R51 ;  /* 0x004d003344007988 */ /* 0x0001e40008000009 */
[----:B------:R-:W-:Y:S02]  /*17e10*/  IMAD.X R78, R88, 0x1, R78, P2 ;  /* 0x00000001584e7824 */ /* 0x000fe400010e064e */
[----:B------:R1:W-:Y:S01]  /*17e20*/  STS.U8 [R68+UR9+0x5100], R52 ;  /* 0x0051003444007988 */ /* 0x0003e20008000009 */
[----:B0-----:R-:W-:-:S03]  /*17e30*/  PRMT R51, RZ, 0x7610, R51 ;  /* 0x00007610ff337816 */ /* 0x001fc60000000033 */
[----:B------:R0:W-:Y:S01]  /*17e40*/  STL [R1+0x2e0], R0 ;  /* 0x0002e00001007387 */ /* 0x0001e20000100800 */
[----:B-1----:R-:W-:-:S03]  /*17e50*/  PRMT R52, RZ, 0x7610, R52 ;  /* 0x00007610ff347816 */ /* 0x002fc60000000034 */
[----:B------:R1:W2:Y:S04]  /*17e60*/  @!P1 LDG.E.U8 R51, desc[UR18][R46.64] ;  /* 0x000000122e339981 */ /* 0x0002a8000c1e1100 */
[----:B------:R-:W-:Y:S01]  /*17e70*/  STL [R1+0x2dc], R78 ;  /* 0x0002dc4e01007387 */ /* 0x000fe20000100800 */
[----:B-1----:R-:W-:Y:S02]  /*17e80*/  @!P1 IMAD.MOV.U32 R46, RZ, RZ, R0 ;  /* 0x000000ffff2e9224 */ /* 0x002fe400078e0000 */
[----:B------:R-:W-:Y:S01]  /*17e90*/  @!P1 IMAD.MOV.U32 R47, RZ, RZ, R78 ;  /* 0x000000ffff2f9224 */ /* 0x000fe200078e004e */
[----:B0-----:R-:W2:Y:S04]  /*17ea0*/  LDL.LU R0, [R1+0x3a0] ;  /* 0x0003a00001007983 */ /* 0x001ea80000300800 */
[----:B------:R0:W-:Y:S04]  /*17eb0*/  STS.U8 [R68+UR9+0x5500], R53 ;  /* 0x0055003544007988 */ /* 0x0001e80008000009 */
[----:B------:R1:W2:Y:S01]  /*17ec0*/  @!P1 LDG.E.U8 R52, desc[UR18][R46.64] ;  /* 0x000000122e349981 */ /* 0x0002a2000c1e1100 */
[----:B0-----:R-:W-:-:S02]  /*17ed0*/  PRMT R53, RZ, 0x7610, R53 ;  /* 0x00007610ff357816 */ /* 0x001fc40000000035 */
[----:B----4-:R-:W-:-:S05]  /*17ee0*/  IADD3 R71, P2, PT, R4, R71, RZ ;  /* 0x0000004704477210 */ /* 0x010fca0007f5e0ff */
[----:B---3--:R-:W-:Y:S01]  /*17ef0*/  IMAD.X R77, R88, 0x1, R77, P2 ;  /* 0x00000001584d7824 */ /* 0x008fe200010e064d */
[----:B------:R-:W-:Y:S01]  /*17f00*/  STL [R1+0x320], R71 ;  /* 0x0003204701007387 */ /* 0x000fe20000100800 */
[----:B-1----:R-:W-:Y:S02]  /*17f10*/  @!P1 IMAD.MOV.U32 R46, RZ, RZ, R71 ;  /* 0x000000ffff2e9224 */ /* 0x002fe400078e0047 */
[----:B------:R-:W-:Y:S01]  /*17f20*/  @!P1 IMAD.MOV.U32 R47, RZ, RZ, R77 ;  /* 0x000000ffff2f9224 */ /* 0x000fe200078e004d */
[----:B------:R0:W-:Y:S04]  /*17f30*/  STL [R1+0x31c], R77 ;  /* 0x00031c4d01007387 */ /* 0x0001e80000100800 */
[----:B------:R1:W3:Y:S04]  /*17f40*/  @!P1 LDG.E.U8 R53, desc[UR18][R46.64] ;  /* 0x000000122e359981 */ /* 0x0002e8000c1e1100 */
[----:B0-----:R-:W4:Y:S04]  /*17f50*/  LDL.LU R77, [R1+0x39c] ;  /* 0x00039c00014d7983 */ /* 0x001f280000300800 */
[----:B------:R-:W3:Y:S01]  /*17f60*/  LDL.LU R71, [R1+0x3d0] ;  /* 0x0003d00001477983 */ /* 0x000ee20000300800 */
[----:B--2---:R-:W-:-:S05]  /*17f70*/  IADD3 R72, P2, PT, R4, R72, RZ ;  /* 0x0000004804487210 */ /* 0x004fca0007f5e0ff */
[----:B------:R-:W-:Y:S01]  /*17f80*/  IMAD.X R76, R88, 0x1, R76, P2 ;  /* 0x00000001584c7824 */ /* 0x000fe200010e064c */
[----:B------:R-:W-:Y:S03]  /*17f90*/  STL [R1+0x360], R72 ;  /* 0x0003604801007387 */ /* 0x000fe60000100800 */
[----:B-1----:R-:W-:Y:S01]  /*17fa0*/  @!P1 IMAD.MOV.U32 R47, RZ, RZ, R76 ;  /* 0x000000ffff2f9224 */ /* 0x002fe200078e004c */
[----:B------:R0:W-:Y:S04]  /*17fb0*/  STL [R1+0x35c], R76 ;  /* 0x00035c4c01007387 */ /* 0x0001e80000100800 */
[----:B0-----:R-:W2:Y:S01]  /*17fc0*/  LDL.LU R76, [R1+0x204] ;  /* 0x00020400014c7983 */ /* 0x001ea20000300800 */
[----:B------:R-:W-:-:S03]  /*17fd0*/  @!P1 IMAD.MOV.U32 R46, RZ, RZ, R72 ;  /* 0x000000ffff2e9224 */ /* 0x000fc600078e0048 */
[----:B------:R0:W-:Y:S04]  /*17fe0*/  STS.U8 [R68+UR9+0x5900], R58 ;  /* 0x0059003a44007988 */ /* 0x0001e80008000009 */
[----:B------:R-:W2:Y:S04]  /*17ff0*/  LDL.LU R78, [R1+0x224] ;  /* 0x00022400014e7983 */ /* 0x000ea80000300800 */
[----:B------:R-:W2:Y:S01]  /*18000*/  LDL.LU R72, [R1+0x228] ;  /* 0x0002280001487983 */ /* 0x000ea20000300800 */
[----:B------:R-:W-:Y:S02]  /*18010*/  IADD3 R0, P2, PT, R4, R0, RZ ;  /* 0x0000000004007210 */ /* 0x000fe40007f5e0ff */
[----:B0-----:R-:W-:Y:S01]  /*18020*/  PRMT R58, RZ, 0x7610, R58 ;  /* 0x00007610ff3a7816 */ /* 0x001fe2000000003a */
[----:B------:R0:W-:Y:S04]  /*18030*/  STS.U8 [R68+UR9+0x5d00], R57 ;  /* 0x005d003944007988 */ /* 0x0001e80008000009 */
[----:B------:R-:W-:Y:S04]  /*18040*/  STL [R1+0x3a0], R0 ;  /* 0x0003a00001007387 */ /* 0x000fe80000100800 */
[----:B------:R1:W2:Y:S01]  /*18050*/  @!P1 LDG.E.U8 R58, desc[UR18][R46.64] ;  /* 0x000000122e3a9981 */ /* 0x0002a2000c1e1100 */
[----:B0-----:R-:W-:Y:S01]  /*18060*/  PRMT R57, RZ, 0x7610, R57 ;  /* 0x00007610ff397816 */ /* 0x001fe20000000039 */
[----:B-1----:R-:W-:-:S02]  /*18070*/  @!P1 IMAD.MOV.U32 R46, RZ, RZ, R0 ;  /* 0x000000ffff2e9224 */ /* 0x002fc400078e0000 */
[----:B----4-:R-:W-:Y:S01]  /*18080*/  IMAD.X R77, R88, 0x1, R77, P2 ;  /* 0x00000001584d7824 */ /* 0x010fe200010e064d */
[----:B---3--:R-:W-:-:S04]  /*18090*/  IADD3 R71, P2, PT, R4, R71, RZ ;  /* 0x0000004704477210 */ /* 0x008fc80007f5e0ff */
[----:B------:R0:W-:Y:S01]  /*180a0*/  STL [R1+0x39c], R77 ;  /* 0x00039c4d01007387 */ /* 0x0001e20000100800 */
[----:B------:R-:W-:-:S05]  /*180b0*/  @!P1 IMAD.MOV.U32 R47, RZ, RZ, R77 ;  /* 0x000000ffff2f9224 */ /* 0x000fca00078e004d */
[----:B------:R1:W3:Y:S04]  /*180c0*/  @!P1 LDG.E.U8 R57, desc[UR18][R46.64] ;  /* 0x000000122e399981 */ /* 0x0002e8000c1e1100 */
[----:B0-----:R-:W4:Y:S04]  /*180d0*/  LDL.LU R77, [R1+0x264] ;  /* 0x00026400014d7983 */ /* 0x001f280000300800 */
[----:B------:R-:W3:Y:S01]  /*180e0*/  LDL.LU R0, [R1+0x268] ;  /* 0x0002680001007983 */ /* 0x000ee20000300800 */
[----:B-1----:R-:W-:-:S03]  /*180f0*/  @!P1 IMAD.MOV.U32 R46, RZ, RZ, R71 ;  /* 0x000000ffff2e9224 */ /* 0x002fc600078e0047 */
[----:B------:R-:W-:Y:S01]  /*18100*/  STL [R1+0x3d0], R71 ;  /* 0x0003d04701007387 */ /* 0x000fe20000100800 */
[----:B--2---:R-:W-:-:S04]  /*18110*/  IMAD.X R76, R88, 0x1, R76, P2 ;  /* 0x00000001584c7824 */ /* 0x004fc800010e064c */
        /* <DEDUP_REMOVED lines=13> */
[----:B------:R-:W-:Y:S01]  /*181f0*/  PRMT R59, RZ, 0x7610, R59 ;  /* 0x00007610ff3b7816 */ /* 0x000fe2000000003b */
[----:B-1----:R-:W-:Y:S02]  /*18200*/  @!P1 IMAD.MOV.U32 R46, RZ, RZ, R72 ;  /* 0x000000ffff2e9224 */ /* 0x002fe400078e0048 */
[----:B------:R-:W-:Y:S01]  /*18210*/  @!P1 IMAD.MOV.U32 R47, RZ, RZ, R78 ;  /* 0x000000ffff2f9224 */ /* 0x000fe200078e004e */
[----:B0-----:R-:W2:Y:S04]  /*18220*/  LDL.LU R72, [R1+0x2e8] ;  /* 0x0002e80001487983 */ /* 0x001ea80000300800 */
[----:B------:R0:W2:Y:S01]  /*18230*/  @!P1 LDG.E.U8 R55, desc[UR18][R46.64] ;  /* 0x000000122e379981 */ /* 0x0000a2000c1e1100 */
[----:B---3--:R-:W-:-:S05]  /*18240*/  IADD3 R0, P2, PT, R4, R0, RZ ;  /* 0x0000000004007210 */ /* 0x008fca0007f5e0ff */
[----:B----4-:R-:W-:Y:S01]  /*18250*/  IMAD.X R77, R88, 0x1, R77, P2 ;  /* 0x00000001584d7824 */ /* 0x010fe200010e064d */
[----:B------:R-:W-:Y:S01]  /*18260*/  STL [R1+0x268], R0 ;  /* 0x0002680001007387 */ /* 0x000fe20000100800 */
[----:B0-----:R-:W-:Y:S02]  /*18270*/  @!P1 IMAD.MOV.U32 R46, RZ, RZ, R0 ;  /* 0x000000ffff2e9224 */ /* 0x001fe400078e0000 */
[----:B------:R-:W-:Y:S01]  /*18280*/  @!P1 IMAD.MOV.U32 R47, RZ, RZ, R77 ;  /* 0x000000ffff2f9224 */ /* 0x000fe200078e004d */
[----:B------:R0:W-:Y:S04]  /*18290*/  STL [R1+0x264], R77 ;  /* 0x0002644d01007387 */ /* 0x0001e80000100800 */
[----:B------:R1:W3:Y:S04]  /*182a0*/  @!P1 LDG.E.U8 R59, desc[UR18][R46.64] ;  /* 0x000000122e3b9981 */ /* 0x0002e8000c1e1100 */
[----:B0-----:R-:W4:Y:S04]  /*182b0*/  LDL.LU R77, [R1+0x2e4] ;  /* 0x0002e400014d7983 */ /* 0x001f280000300800 */
[----:B------:R-:W3:Y:S01]  /*182c0*/  LDL.LU R0, [R1+0x328] ;  /* 0x0003280001007983 */ /* 0x000ee20000300800 */
[----:B--2---:R-:W-:-:S05]  /*182d0*/  IADD3 R71, P2, PT, R4, R71, RZ ;  /* 0x0000004704477210 */ /* 0x004fca0007f5e0ff */
[----:B------:R-:W-:Y:S01]  /*182e0*/  IMAD.X R76, R88, 0x1, R76, P2 ;  /* 0x00000001584c7824 */ /* 0x000fe200010e064c */
[----:B------:R-:W-:Y:S01]  /*182f0*/  STL [R1+0x2a8], R71 ;  /* 0x0002a84701007387 */ /* 0x000fe20000100800 */
[----:B-1----:R-:W-:Y:S02]  /*18300*/  @!P1 IMAD.MOV.U32 R46, RZ, RZ, R71 ;  /* 0x000000ffff2e9224 */ /* 0x002fe400078e0047 */
[----:B------:R-:W-:Y:S01]  /*18310*/  @!P1 IMAD.MOV.U32 R47, RZ, RZ, R76 ;  /* 0x000000ffff2f9224 */ /* 0x000fe200078e004c */
[----:B------:R0:W-:Y:S04]  /*18320*/  STL [R1+0x2a4], R76 ;  /* 0x0002a44c01007387 */ /* 0x0001e80000100800 */
[----:B------:R-:W2:Y:S04]  /*18330*/  LDL.LU R78, [R1+0x324] ;  /* 0x00032400014e7983 */ /* 0x000ea80000300800 */
[----:B0-----:R-:W2:Y:S04]  /*18340*/  LDL.LU R76, [R1+0x364] ;  /* 0x00036400014c7983 */ /* 0x001ea80000300800 */
[----:B------:R-:W2:Y:S04]  /*18350*/  LDL.LU R71, [R1+0x368] ;  /* 0x0003680001477983 */ /* 0x000ea80000300800 */
[----:B------:R0:W-:Y:S01]  /*18360*/  STS.U8 [R68+UR9+0x6900], R62 ;  /* 0x0069003e44007988 */ /* 0x0001e20008000009 */
[----:B------:R-:W-:-:S02]  /*18370*/  IADD3 R72, P2, PT, R4, R72, RZ ;  /* 0x0000004804487210 */ /* 0x000fc40007f5e0ff */
[----:B0-----:R-:W-:Y:S01]  /*18380*/  PRMT R62, RZ, 0x7610, R62 ;  /* 0x00007610ff3e7816 */ /* 0x001fe2000000003e */
[----:B------:R0:W-:Y:S04]  /*18390*/  STS.U8 [R68+UR9+0x6d00], R70 ;  /* 0x006d004644007988 */ /* 0x0001e80008000009 */
[----:B------:R-:W-:Y:S04]  /*183a0*/  STL [R1+0x2e8], R72 ;  /* 0x0002e84801007387 */ /* 0x000fe80000100800 */
[----:B------:R1:W2:Y:S01]  /*183b0*/  @!P1 LDG.E.U8 R62, desc[UR18][R46.64] ;  /* 0x000000122e3e9981 */ /* 0x0002a2000c1e1100 */
[----:B0-----:R-:W-:-:S03]  /*183c0*/  PRMT R70, RZ, 0x7610, R70 ;  /* 0x00007610ff467816 */ /* 0x001fc60000000046 */
[----:B------:R-:W-:Y:S01]  /*183d0*/  STS.U8 [R68+UR9+0x7100], R74 ;  /* 0x0071004a44007988 */ /* 0x000fe20008000009 */
[----:B-1----:R-:W-:-:S03]  /*183e0*/  @!P1 IMAD.MOV.U32 R46, RZ, RZ, R72 ;  /* 0x000000ffff2e9224 */ /* 0x002fc600078e0048 */
[----:B------:R0:W-:Y:S02]  /*183f0*/  STS.U8 [R68+UR9+0x7500], R73 ;  /* 0x0075004944007988 */ /* 0x0001e40008000009 */
[----:B0-----:R-:W-:Y:S01]  /*18400*/  PRMT R73, RZ, 0x7610, R73 ;  /* 0x00007610ff497816 */ /* 0x001fe20000000049 */
[----:B----4-:R-:W-:Y:S01]  /*18410*/  IMAD.X R77, R88, 0x1, R77, P2 ;  /* 0x00000001584d7824 */ /* 0x010fe200010e064d */
[----:B---3--:R-:W-:-:S04]  /*18420*/  IADD3 R0, P2, PT, R4, R0, RZ ;  /* 0x0000000004007210 */ /* 0x008fc80007f5e0ff */
[----:B------:R0:W-:Y:S01]  /*18430*/  STL [R1+0x2e4], R77 ;  /* 0x0002e44d01007387 */ /* 0x0001e20000100800 */
[----:B------:R-:W-:-:S05]  /*18440*/  @!P1 IMAD.MOV.U32 R47, RZ, RZ, R77 ;  /* 0x000000ffff2f9224 */ /* 0x000fca00078e004d */
[----:B------:R1:W3:Y:S04]  /*18450*/  @!P1 LDG.E.U8 R70, desc[UR18][R46.64] ;  /* 0x000000122e469981 */ /* 0x0002e8000c1e1100 */
[----:B0-----:R-:W4:Y:S04]  /*18460*/  LDL.LU R77, [R1+0x3a4] ;  /* 0x0003a400014d7983 */ /* 0x001f280000300800 */
[----:B------:R-:W3:Y:S01]  /*18470*/  LDL.LU R72, [R1+0x3a8] ;  /* 0x0003a80001487983 */ /* 0x000ee20000300800 */
[----:B--2---:R-:W-:-:S03]  /*18480*/  IMAD.X R78, R88, 0x1, R78, P2 ;  /* 0x00000001584e7824 */ /* 0x004fc600010e064e */
[----:B------:R0:W-:Y:S01]  /*18490*/  STL [R1+0x328], R0 ;  /* 0x0003280001007387 */ /* 0x0001e20000100800 */
[----:B-1----:R-:W-:Y:S02]  /*184a0*/  @!P1 IMAD.MOV.U32 R46, RZ, RZ, R0 ;  /* 0x000000ffff2e9224 */ /* 0x002fe400078e0000 */
[----:B------:R-:W-:Y:S01]  /*184b0*/  @!P1 IMAD.MOV.U32 R47, RZ, RZ, R78 ;  /* 0x000000ffff2f9224 */ /* 0x000fe200078e004e */
[----:B------:R-:W-:Y:S01]  /*184c0*/  IADD3 R71, P2, PT, R4, R71, RZ ;  /* 0x0000004704477210 */ /* 0x000fe20007f5e0ff */
[----:B------:R-:W-:Y:S04]  /*184d0*/  STL [R1+0x324], R78 ;  /* 0x0003244e01007387 */ /* 0x000fe80000100800 */
[----:B------:R-:W-:Y:S01]  /*184e0*/  IMAD.X R76, R88, 0x1, R76, P2 ;  /* 0x00000001584c7824 */ /* 0x000fe200010e064c */
[----:B0-----:R-:W2:Y:S04]  /*184f0*/  LDL.LU R0, [R1+0x3d4] ;  /* 0x0003d40001007983 */ /* 0x001ea80000300800 */
[----:B------:R0:W2:Y:S04]  /*18500*/  @!P1 LDG.E.U8 R73, desc[UR18][R46.64] ;  /* 0x000000122e499981 */ /* 0x0000a8000c1e1100 */
[----:B------:R1:W-:Y:S04]  /*18510*/  STL [R1+0x368], R71 ;  /* 0x0003684701007387 */ /* 0x0003e80000100800 */
[----:B------:R1:W-:Y:S01]  /*18520*/  STL [R1+0x364], R76 ;  /* 0x0003644c01007387 */ /* 0x0003e20000100800 */
[----:B0-----:R-:W-:-:S03]  /*18530*/  @!P1 IMAD.MOV.U32 R46, RZ, RZ, R71 ;  /* 0x000000ffff2e9224 */ /* 0x001fc600078e0047 */
[----:B-1----:R-:W2:Y:S01]  /*18540*/  LDL.LU R71, [R1+0x208] ;  /* 0x0002080001477983 */ /* 0x002ea20000300800 */
[----:B------:R-:W-:-:S03]  /*18550*/  @!P1 IMAD.MOV.U32 R47, RZ, RZ, R76 ;  /* 0x000000ffff2f9224 */ /* 0x000fc600078e004c */
[----:B------:R0:W-:Y:S04]  /*18560*/  STS.U8 [R68+UR9+0x7900], R65 ;  /* 0x0079004144007988 */ /* 0x0001e80008000009 */
[----:B------:R-:W2:Y:S01]  /*18570*/  LDL.LU R76, [R1+0x230] ;  /* 0x00023000014c7983 */ /* 0x000ea20000300800 */
[----:B0-----:R-:W-:-:S03]  /*18580*/  PRMT R65, RZ, 0x7610, R65 ;  /* 0x00007610ff417816 */ /* 0x001fc60000000041 */
[----:B------:R0:W-:Y:S04]  /*18590*/  STS.U8 [R68+UR9+0x7d00], R54 ;  /* 0x007d003644007988 */ /* 0x0001e80008000009 */
[----:B------:R1:W2:Y:S01]  /*185a0*/  @!P1 LDG.E.U8 R65, desc[UR18][R46.64] ;  /* 0x000000122e419981 */ /* 0x0002a2000c1e1100 */
[----:B0-----:R-:W-:Y:S02]  /*185b0*/  PRMT R54, RZ, 0x7610, R54 ;  /* 0x00007610ff367816 */ /* 0x001fe40000000036 */
[----:B---3--:R-:W-:-:S05]  /*185c0*/  IADD3 R72, P2, PT, R4, R72, RZ ;  /* 0x0000004804487210 */ /* 0x008fca0007f5e0ff */
[----:B----4-:R-:W-:Y:S01]  /*185d0*/  IMAD.X R77, R88, 0x1, R77, P2 ;  /* 0x00000001584d7824 */ /* 0x010fe200010e064d */
[----:B------:R0:W-:Y:S01]  /*185e0*/  STL [R1+0x3a8], R72 ;  /* 0x0003a84801007387 */ /* 0x0001e20000100800 */
[----:B-1----:R-:W-:Y:S02]  /*185f0*/  @!P1 IMAD.MOV.U32 R46, RZ, RZ, R72 ;  /* 0x000000ffff2e9224 */ /* 0x002fe400078e0048 */
[----:B------:R-:W-:Y:S01]  /*18600*/  @!P1 IMAD.MOV.U32 R47, RZ, RZ, R77 ;  /* 0x000000ffff2f9224 */ /* 0x000fe200078e004d */
[----:B------:R1:W-:Y:S04]  /*18610*/  STL [R1+0x3a4], R77 ;  /* 0x0003a44d01007387 */ /* 0x0003e80000100800 */
[----:B------:R-:W3:Y:S01]  /*18620*/  LDL.LU R78, [R1+0x22c] ;  /* 0x00022c00014e7983 */ /* 0x000ee20000300800 */
[----:B--2---:R-:W-:-:S03]  /*18630*/  IADD3 R0, P2, PT, R4, R0, RZ ;  /* 0x0000000004007210 */ /* 0x004fc60007f5e0ff */
[----:B0-----:R-:W2:Y:S04]  /*18640*/  LDL.LU R72, [R1+0x270] ;  /* 0x0002700001487983 */ /* 0x001ea80000300800 */
[----:B------:R-:W-:Y:S04]  /*18650*/  STL [R1+0x3d4], R0 ;  /* 0x0003d40001007387 */ /* 0x000fe80000100800 */
[----:B------:R0:W4:Y:S04]  /*18660*/  @!P1 LDG.E.U8 R54, desc[UR18][R46.64] ;  /* 0x000000122e369981 */ /* 0x000128000c1e1100 */
[----:B-1----:R-:W4:Y:S01]  /*18670*/  LDL.LU R77, [R1+0x26c] ;  /* 0x00026c00014d7983 */ /* 0x002f220000300800 */
[----:B------:R-:W-:-:S02]  /*18680*/  IMAD.X R71, R88, 0x1, R71, P2 ;  /* 0x0000000158477824 */ /* 0x000fc400010e0647 */
[----:B0-----:R-:W-:Y:S02]  /*18690*/  @!P1 IMAD.MOV.U32 R46, RZ, RZ, R0 ;  /* 0x000000ffff2e9224 */ /* 0x001fe400078e0000 */
[----:B------:R-:W-:Y:S01]  /*186a0*/  @!P1 IMAD.MOV.U32 R47, RZ, RZ, R71 ;  /* 0x000000ffff2f9224 */ /* 0x000fe200078e0047 */
[----:B------:R0:W-:Y:S04]  /*186b0*/  STL [R1+0x208], R71 ;  /* 0x0002084701007387 */ /* 0x0001e80000100800 */
[----:B0-----:R-:W4:Y:S04]  /*186c0*/  LDL.LU R71, [R1+0x2ac] ;  /* 0x0002ac0001477983 */ /* 0x001f280000300800 */
[----:B------:R-:W4:Y:S01]  /*186d0*/  LDL.LU R0, [R1+0x2b0] ;  /* 0x0002b00001007983 */ /* 0x000f220000300800 */
[----:B------:R-:W0:Y:S01]  /*186e0*/  S2R R68, SR_TID.X ;  /* 0x0000000000447919 */ /* 0x000e220000002100 */
[----:B------:R-:W-:-:S02]  /*186f0*/  IADD3 R76, P2, PT, R4, R76, RZ ;  /* 0x0000004c044c7210 */ /* 0x000fc40007f5e0ff */
[----:B------:R-:W-:-:S03]  /*18700*/  PRMT R74, RZ, 0x7610, R74 ;  /* 0x00007610ff4a7816 */ /* 0x000fc6000000004a */
[----:B------:R-:W-:Y:S04]  /*18710*/  STL [R1+0x230], R76 ;  /* 0x0002304c01007387 */ /* 0x000fe80000100800 */
[----:B------:R1:W4:Y:S02]  /*18720*/  @!P1 LDG.E.U8 R74, desc[UR18][R46.64] ;  /* 0x000000122e4a9981 */ /* 0x000324000c1e1100 */
[----:B-1----:R-:W-:Y:S01]  /*18730*/  @!P1 IMAD.MOV.U32 R46, RZ, RZ, R76 ;  /* 0x000000ffff2e9224 */ /* 0x002fe200078e004c */
[----:B0-----:R-:W-:-:S04]  /*18740*/  LOP3.LUT R68, R68, 0x7f, RZ, 0xc0, !PT ;  /* 0x0000007f44447812 */ /* 0x001fc800078ec0ff */
[----:B------:R-:W-:-:S05]  /*18750*/  LOP3.LUT R68, R68, 0x30, RZ, 0x3c, !PT ;  /* 0x0000003044447812 */ /* 0x000fca00078e3cff */
[----:B------:R-:W-:Y:S04]  /*18760*/  STS.U8 [R68+UR9+0x4180], R86 ;  /* 0x0041805644007988 */ /* 0x000fe80008000009 */
[----:B------:R0:W-:Y:S02]  /*18770*/  STS.U8 [R68+UR9+0x4580], R81 ;  /* 0x0045805144007988 */ /* 0x0001e40008000009 */
[----:B0-----:R-:W-:Y:S01]  /*18780*/  PRMT R81, RZ, 0x7610, R81 ;  /* 0x00007610ff517816 */ /* 0x001fe20000000051 */
[----:B---3--:R-:W-:Y:S01]  /*18790*/  IMAD.X R78, R88, 0x1, R78, P2 ;  /* 0x00000001584e7824 */ /* 0x008fe200010e064e */
[----:B--2---:R-:W-:-:S04]  /*187a0*/  IADD3 R72, P2, PT, R4, R72, RZ ;  /* 0x0000004804487210 */ /* 0x004fc80007f5e0ff */
[----:B------:R0:W-:Y:S01]  /*187b0*/  STL [R1+0x22c], R78 ;  /* 0x00022c4e01007387 */ /* 0x0001e20000100800 */
[----:B------:R-:W-:-:S05]  /*187c0*/  @!P1 IMAD.MOV.U32 R47, RZ, RZ, R78 ;  /* 0x000000ffff2f9224 */ /* 0x000fca00078e004e */
[----:B------:R1:W2:Y:S04]  /*187d0*/  @!P1 LDG.E.U8 R81, desc[UR18][R46.64] ;  /* 0x000000122e519981 */ /* 0x0002a8000c1e1100 */
[----:B0-----:R-:W3:Y:S01]  /*187e0*/  LDL.LU R78, [R1+0x2ec] ;  /* 0x0002ec00014e7983 */ /* 0x001ee20000300800 */
[----:B----4-:R-:W-:-:S03]  /*187f0*/  IMAD.X R77, R88, 0x1, R77, P2 ;  /* 0x00000001584d7824 */ /* 0x010fc600010e064d */
[----:B------:R-:W4:Y:S01]  /*18800*/  LDL.LU R76, [R1+0x2f0] ;  /* 0x0002f000014c7983 */ /* 0x000f220000300800 */
[----:B-1----:R-:W-:-:S03]  /*18810*/  @!P1 IMAD.MOV.U32 R46, RZ, RZ, R72 ;  /* 0x000000ffff2e9224 */ /* 0x002fc600078e0048 */
[----:B------:R0:W-:Y:S04]  /*18820*/  STL [R1+0x270], R72 ;  /* 0x0002704801007387 */ /* 0x0001e80000100800 */
[----:B------:R1:W-:Y:S01]  /*18830*/  STL [R1+0x26c], R77 ;  /* 0x00026c4d01007387 */ /* 0x0003e20000100800 */
[----:B------:R-:W-:-:S03]  /*18840*/  @!P1 IMAD.MOV.U32 R47, RZ, RZ, R77 ;  /* 0x000000ffff2f9224 */ /* 0x000fc600078e004d */
[----:B0-----:R-:W2:Y:S01]  /*18850*/  LDL.LU R72, [R1+0x330] ;  /* 0x0003300001487983 */ /* 0x001ea20000300800 */
[----:B------:R-:W-:-:S05]  /*18860*/  IADD3 R0, P2, PT, R4, R0, RZ ;  /* 0x0000000004007210 */ /* 0x000fca0007f5e0ff */
[----:B------:R-:W-:Y:S01]  /*18870*/  IMAD.X R71, R88, 0x1, R71, P2 ;  /* 0x0000000158477824 */ /* 0x000fe200010e0647 */
[----:B------:R-:W-:Y:S04]  /*18880*/  STL [R1+0x2b0], R0 ;  /* 0x0002b00001007387 */ /* 0x000fe80000100800 */
[----:B------:R-:W-:Y:S04]  /*18890*/  STL [R1+0x2ac], R71 ;  /* 0x0002ac4701007387 */ /* 0x000fe80000100800 */
[----:B-1----:R-:W2:Y:S04]  /*188a0*/  LDL.LU R77, [R1+0x32c] ;  /* 0x00032c00014d7983 */ /* 0x002ea80000300800 */
[----:B------:R0:W-:Y:S04]  /*188b0*/  STS.U8 [R68+UR9+0x4980], R83 ;  /* 0x0049805344007988 */ /* 0x0001e80008000009 */
[----:B------:R1:W-:Y:S01]  /*188c0*/  STS.U8 [R68+UR9+0x4d80], R85 ;  /* 0x004d805544007988 */ /* 0x0003e20008000009 */
[----:B0-----:R-:W-:-:S02]  /*188d0*/  PRMT R83, RZ, 0x7610, R83 ;  /* 0x00007610ff537816 */ /* 0x001fc40000000053 */
[----:B-1----:R-:W-:-:S04]  /*188e0*/  PRMT R85, RZ, 0x7610, R85 ;  /* 0x00007610ff557816 */ /* 0x002fc80000000055 */
[----:B------:R0:W2:Y:S04]  /*188f0*/  @!P1 LDG.E.U8 R83, desc[UR18][R46.64] ;  /* 0x000000122e539981 */ /* 0x0000a8000c1e1100 */
[----:B------:R1:W-:Y:S01]  /*18900*/  STS.U8 [R68+UR9+0x5180], R87 ;  /* 0x0051805744007988 */ /* 0x0003e20008000009 */
[----:B0-----:R-:W-:Y:S02]  /*18910*/  @!P1 IMAD.MOV.U32 R47, RZ, RZ, R71 ;  /* 0x000000ffff2f9224 */ /* 0x001fe400078e0047 */
[----:B------:R-:W-:Y:S01]  /*18920*/  @!P1 IMAD.MOV.U32 R46, RZ, RZ, R0 ;  /* 0x000000ffff2e9224 */ /* 0x000fe200078e0000 */
[----:B------:R-:W2:Y:S04]  /*18930*/  LDL.LU R71, [R1+0x36c] ;  /* 0x00036c0001477983 */ /* 0x000ea80000300800 */
[----:B------:R-:W2:Y:S01]  /*18940*/  LDL.LU R0, [R1+0x370] ;  /* 0x0003700001007983 */ /* 0x000ea20000300800 */
[----:B-1----:R-:W-:-:S03]  /*18950*/  PRMT R87, RZ, 0x7610, R87 ;  /* 0x00007610ff577816 */ /* 0x002fc60000000057 */
[----:B------:R0:W2:Y:S01]  /*18960*/  @!P1 LDG.E.U8 R85, desc[UR18][R46.64] ;  /* 0x000000122e559981 */ /* 0x0000a2000c1e1100 */
[----:B------:R-:W-:Y:S01]  /*18970*/  IMAD.MOV.U32 R90, RZ, RZ, R84 ;  /* 0x000000ffff5a7224 */ /* 0x000fe200078e0054 */
[----:B----4-:R-:W-:-:S05]  /*18980*/  IADD3 R76, P2, PT, R4, R76, RZ ;  /* 0x0000004c044c7210 */ /* 0x010fca0007f5e0ff */
[----:B---3--:R-:W-:Y:S01]  /*18990*/  IMAD.X R78, R88, 0x1, R78, P2 ;  /* 0x00000001584e7824 */ /* 0x008fe200010e064e */
[----:B------:R1:W-:Y:S01]  /*189a0*/  STL [R1+0x2f0], R76 ;  /* 0x0002f04c01007387 */ /* 0x0003e20000100800 */
[----:B0-----:R-:W-:Y:S02]  /*189b0*/  @!P1 IMAD.MOV.U32 R46, RZ, RZ, R76 ;  /* 0x000000ffff2e9224 */ /* 0x001fe400078e004c */
[----:B------:R-:W-:Y:S01]  /*189c0*/  @!P1 IMAD.MOV.U32 R47, RZ, RZ, R78 ;  /* 0x000000ffff2f9224 */ /* 0x000fe200078e004e */
[----:B--2---:R-:W-:Y:S01]  /*189d0*/  IADD3 R72, P2, PT, R4, R72, RZ ;  /* 0x0000004804487210 */ /* 0x004fe20007f5e0ff */
[----:B------:R-:W-:Y:S04]  /*189e0*/  STL [R1+0x2ec], R78 ;  /* 0x0002ec4e01007387 */ /* 0x000fe80000100800 */
[----:B-1----:R-:W2:Y:S04]  /*189f0*/  LDL.LU R76, [R1+0x3b0] ;  /* 0x0003b000014c7983 */ /* 0x002ea80000300800 */
[----:B------:R-:W3:Y:S04]  /*18a00*/  LDL.LU R84, [R1+0x70] ;  /* 0x0000700001547983 */ /* 0x000ee80000300800 */
[----:B------:R-:W4:Y:S04]  /*18a10*/  LDL.LU R86, [R1+0x50] ;  /* 0x0000500001567983 */ /* 0x000f280000300800 */
[----:B------:R0:W4:Y:S01]  /*18a20*/  @!P1 LDG.E.U8 R87, desc[UR18][R46.64] ;  /* 0x000000122e579981 */ /* 0x000122000c1e1100 */
[----:B------:R-:W-:-:S03]  /*18a30*/  IMAD.X R77, R88, 0x1, R77, P2 ;  /* 0x00000001584d7824 */ /* 0x000fc600010e064d */
[----:B------:R-:W-:Y:S04]  /*18a40*/  STL [R1+0x330], R72 ;  /* 0x0003304801007387 */ /* 0x000fe80000100800 */
[----:B------:R1:W-:Y:S01]  /*18a50*/  STL [R1+0x32c], R77 ;  /* 0x00032c4d01007387 */ /* 0x0003e20000100800 */
[----:B0-----:R-:W-:-:S03]  /*18a60*/  @!P1 IMAD.MOV.U32 R47, RZ, RZ, R77 ;  /* 0x000000ffff2f9224 */ /* 0x001fc600078e004d */
[----:B-1----:R-:W4:Y:S01]  /*18a70*/  LDL.LU R77, [R1+0x3ac] ;  /* 0x0003ac00014d7983 */ /* 0x002f220000300800 */
[----:B------:R-:W-:-:S03]  /*18a80*/  @!P1 IMAD.MOV.U32 R46, RZ, RZ, R72 ;  /* 0x000000ffff2e9224 */ /* 0x000fc600078e0048 */
[----:B------:R0:W-:Y:S04]  /*18a90*/  STS.U8 [R68+UR9+0x5580], R89 ;  /* 0x0055805944007988 */ /* 0x0001e80008000009 */
[----:B------:R1:W-:Y:S01]  /*18aa0*/  STS.U8 [R68+UR9+0x5980], R91 ;  /* 0x0059805b44007988 */ /* 0x0003e20008000009 */
[----:B0-----:R-:W-:Y:S02]  /*18ab0*/  PRMT R89, RZ, 0x7610, R89 ;  /* 0x00007610ff597816 */ /* 0x001fe40000000059 */
[----:B------:R-:W-:-:S04]  /*18ac0*/  IADD3 R0, P2, PT, R4, R0, RZ ;  /* 0x0000000004007210 */ /* 0x000fc80007f5e0ff */
[----:B------:R0:W4:Y:S01]  /*18ad0*/  @!P1 LDG.E.U8 R89, desc[UR18][R46.64] ;  /* 0x000000122e599981 */ /* 0x000122000c1e1100 */
[----:B------:R-:W-:Y:S01]  /*18ae0*/  IMAD.X R71, R88, 0x1, R71, P2 ;  /* 0x0000000158477824 */ /* 0x000fe200010e0647 */
[----:B-1----:R-:W-:Y:S02]  /*18af0*/  PRMT R91, RZ, 0x7610, R91 ;  /* 0x00007610ff5b7816 */ /* 0x002fe4000000005b */
[----:B------:R-:W-:Y:S04]  /*18b00*/  STL [R1+0x370], R0 ;  /* 0x0003700001007387 */ /* 0x000fe80000100800 */
[----:B------:R1:W-:Y:S01]  /*18b10*/  STL [R1+0x36c], R71 ;  /* 0x00036c4701007387 */ /* 0x0003e20000100800 */
[----:B0-----:R-:W-:Y:S02]  /*18b20*/  @!P1 IMAD.MOV.U32 R46, RZ, RZ, R0 ;  /* 0x000000ffff2e9224 */ /* 0x001fe400078e0000 */
[----:B------:R-:W-:Y:S01]  /*18b30*/  @!P1 IMAD.MOV.U32 R47, RZ, RZ, R71 ;  /* 0x000000ffff2f9224 */ /* 0x000fe200078e0047 */
[----:B------:R-:W4:Y:S04]  /*18b40*/  LDL.LU R72, [R1+0x6c8] ;  /* 0x0006c80001487983 */ /* 0x000f280000300800 */
[----:B------:R-:W4:Y:S04]  /*18b50*/  LDL.LU R79, [R1+0x6b4] ;  /* 0x0006b400014f7983 */ /* 0x000f280000300800 */
[----:B-1----:R-:W4:Y:S04]  /*18b60*/  LDL.LU R71, [R1+0x100] ;  /* 0x0001000001477983 */ /* 0x002f280000300800 */
[----:B------:R-:W4:Y:S04]  /*18b70*/  LDL.LU R0, [R1+0xe4] ;  /* 0x0000e40001007983 */ /* 0x000f280000300800 */
[----:B------:R0:W-:Y:S04]  /*18b80*/  STS.U8 [R68+UR9+0x5d80], R93 ;  /* 0x005d805d44007988 */ /* 0x0001e80008000009 */
[----:B------:R-:W4:Y:S04]  /*18b90*/  LDL.LU R78, [R1+0xc8] ;  /* 0x0000c800014e7983 */ /* 0x000f280000300800 */
[----:B------:R1:W4:Y:S01]  /*18ba0*/  @!P1 LDG.E.U8 R91, desc[UR18][R46.64] ;  /* 0x000000122e5b9981 */ /* 0x000322000c1e1100 */
[----:B0-----:R-:W-:-:S03]  /*18bb0*/  PRMT R93, RZ, 0x7610, R93 ;  /* 0x00007610ff5d7816 */ /* 0x001fc6000000005d */
[----:B------:R-:W4:Y:S04]  /*18bc0*/  LDL.LU R92, [R1+0xac] ;  /* 0x0000ac00015c7983 */ /* 0x000f280000300800 */
[----:B------:R-:W-:Y:S01]  /*18bd0*/  STS.U8 [R68+UR9+0x6180], R90 ;  /* 0x0061805a44007988 */ /* 0x000fe20008000009 */
[----:B--2---:R-:W-:-:S05]  /*18be0*/  IADD3 R76, P2, PT, R4, R76, RZ ;  /* 0x0000004c044c7210 */ /* 0x004fca0007f5e0ff */
[----:B-1----:R-:W-:Y:S01]  /*18bf0*/  @!P1 IMAD.MOV.U32 R46, RZ, RZ, R76 ;  /* 0x000000ffff2e9224 */ /* 0x002fe200078e004c */
[----:B------:R0:W-:Y:S04]  /*18c00*/  STL [R1+0x3b0], R76 ;  /* 0x0003b04c01007387 */ /* 0x0001e80000100800 */
[----:B---3--:R-:W-:Y:S01]  /*18c10*/  STS.U8 [R68+UR9+0x6580], R84 ;  /* 0x0065805444007988 */ /* 0x008fe20008000009 */
[----:B----4-:R-:W-:-:S04]  /*18c20*/  IMAD.X R77, R88, 0x1, R77, P2 ;  /* 0x00000001584d7824 */ /* 0x010fc800010e064d */
[----:B------:R-:W-:Y:S01]  /*18c30*/  @!P1 IMAD.MOV.U32 R47, RZ, RZ, R77 ;  /* 0x000000ffff2f9224 */ /* 0x000fe200078e004d */
[----:B------:R1:W-:Y:S04]  /*18c40*/  STL [R1+0x3ac], R77 ;  /* 0x0003ac4d01007387 */ /* 0x0003e80000100800 */
[----:B0-----:R-:W2:Y:S04]  /*18c50*/  LDL.LU R76, [R1+0x6c] ;  /* 0x00006c00014c7983 */ /* 0x001ea80000300800 */
[----:B------:R0:W3:Y:S04]  /*18c60*/  @!P1 LDG.E.U8 R93, desc[UR18][R46.64] ;  /* 0x000000122e5d9981 */ /* 0x0000e8000c1e1100 */
[----:B-1----:R-:W4:Y:S04]  /*18c70*/  LDL.LU R77, [R1+0x4c] ;  /* 0x00004c00014d7983 */ /* 0x002f280000300800 */
[----:B------:R-:W2:Y:S04]  /*18c80*/  LDL.LU R88, [R1+0x28] ;  /* 0x0000280001587983 */ /* 0x000ea80000300800 */
[----:B------:R-:W2:Y:S04]  /*18c90*/  LDL.LU R46, [R1+0x11c] ;  /* 0x00011c00012e7983 */ /* 0x000ea80000300800 */
[----:B------:R-:W2:Y:S04]  /*18ca0*/  LDL.LU R47, [R1+0x8c] ;  /* 0x00008c00012f7983 */ /* 0x000ea80000300800 */
[----:B------:R-:W2:Y:S04]  /*18cb0*/  LDL.LU R90, [R1+0x4] ;  /* 0x00000400015a7983 */ /* 0x000ea80000300800 */
[----:B------:R-:W2:Y:S04]  /*18cc0*/  LDL.LU R84, [R1+0x84c] ;  /* 0x00084c0001547983 */ /* 0x000ea80000300800 */
[----:B------:R-:W-:Y:S04]  /*18cd0*/  STS.U8 [R68+UR9+0x6980], R86 ;  /* 0x0069805644007988 */ /* 0x000fe80008000009 */
[----:B--2---:R-:W-:Y:S04]  /*18ce0*/  STS.U8 [R68+UR9+0x6d80], R84 ;  /* 0x006d805444007988 */ /* 0x004fe80008000009 */
[----:B------:R-:W-:Y:S04]  /*18cf0*/  STS.U8 [R68+UR9+0x7180], R82 ;  /* 0x0071805244007988 */ /* 0x000fe80008000009 */
[----:B------:R-:W-:Y:S04]  /*18d00*/  STS.U8 [R68+UR9+0x7580], R80 ;  /* 0x0075805044007988 */ /* 0x000fe80008000009 */
[----:B------:R1:W-:Y:S02]  /*18d10*/  STS.U8 [R68+UR9+0x7980], R75 ;  /* 0x0079804b44007988 */ /* 0x0003e40008000009 */
[----:B-1----:R-:W-:-:S02]  /*18d20*/  LOP3.LUT R75, R2, 0x30, RZ, 0x3c, !PT ;  /* 0x00000030024b7812 */ /* 0x002fc400078e3cff */
[----:B------:R-:W2:Y:S04]  /*18d30*/  LDL.LU R68, [R1+0x6c4] ;  /* 0x0006c40001447983 */ /* 0x000ea80000300800 */
[----:B------:R-:W2:Y:S04]  /*18d40*/  LDL.LU R86, [R1+0x6b0] ;  /* 0x0006b00001567983 */ /* 0x000ea80000300800 */
[----:B------:R-:W2:Y:S04]  /*18d50*/  LDL.LU R82, [R1+0x69c] ;  /* 0x00069c0001527983 */ /* 0x000ea80000300800 */
[----:B------:R-:W2:Y:S04]  /*18d60*/  LDL.LU R84, [R1+0x118] ;  /* 0x0001180001547983 */ /* 0x000ea80000300800 */
[----:B------:R1:W-:Y:S04]  /*18d70*/  STS.U8 [R75+UR9+0x7d80], R66 ;  /* 0x007d80424b007988 */ /* 0x0003e80008000009 */
[----:B-1----:R-:W2:Y:S01]  /*18d80*/  LDL.LU R66, [R1+0x6a0] ;  /* 0x0006a00001427983 */ /* 0x002ea20000300800 */
[----:B------:R-:W-:-:S05]  /*18d90*/  LOP3.LUT R80, R2, 0x40, RZ, 0x3c, !PT ;  /* 0x0000004002507812 */ /* 0x000fca00078e3cff */
[----:B------:R1:W-:Y:S04]  /*18da0*/  STS.U8 [R80+UR9+0x4200], R72 ;  /* 0x0042004850007988 */ /* 0x0003e80008000009 */
[----:B------:R0:W-:Y:S04]  /*18db0*/  STS.U8 [R80+UR9+0x4600], R79 ;  /* 0x0046004f50007988 */ /* 0x0001e80008000009 */
[----:B-1----:R-:W3:Y:S04]  /*18dc0*/  LDL.LU R72, [R1+0x848] ;  /* 0x0008480001487983 */ /* 0x002ee80000300800 */
[----:B0-----:R-:W3:Y:S04]  /*18dd0*/  LDL.LU R79, [R1+0x844] ;  /* 0x00084400014f7983 */ /* 0x001ee80000300800 */
[----:B--2---:R-:W-:Y:S04]  /*18de0*/  STS.U8 [R80+UR9+0x4a00], R66 ;  /* 0x004a004250007988 */ /* 0x004fe80008000009 */
[----:B------:R-:W-:Y:S04]  /*18df0*/  STS.U8 [R80+UR9+0x4e00], R46 ;  /* 0x004e002e50007988 */ /* 0x000fe80008000009 */
[----:B------:R0:W-:Y:S04]  /*18e00*/  STS.U8 [R80+UR9+0x5200], R71 ;  /* 0x0052004750007988 */ /* 0x0001e80008000009 */
[----:B------:R1:W-:Y:S04]  /*18e10*/  STS.U8 [R80+UR9+0x5600], R0 ;  /* 0x0056000050007988 */ /* 0x0003e80008000009 */
[----:B------:R2:W-:Y:S04]  /*18e20*/  STS.U8 [R80+UR9+0x5a00], R78 ;  /* 0x005a004e50007988 */ /* 0x0005e80008000009 */
[----:B0-----:R-:W3:Y:S04]  /*18e30*/  LDL.LU R71, [R1+0xfc] ;  /* 0x0000fc0001477983 */ /* 0x001ee80000300800 */
[----:B-1----:R-:W3:Y:S04]  /*18e40*/  LDL.LU R0, [R1+0xe0] ;  /* 0x0000e00001007983 */ /* 0x002ee80000300800 */
[----:B------:R0:W-:Y:S04]  /*18e50*/  STS.U8 [R80+UR9+0x5e00], R92 ;  /* 0x005e005c50007988 */ /* 0x0001e80008000009 */
[----:B--2---:R-:W2:Y:S04]  /*18e60*/  LDL.LU R78, [R1+0xc4] ;  /* 0x0000c400014e7983 */ /* 0x004ea80000300800 */
[----:B0-----:R-:W2:Y:S04]  /*18e70*/  LDL.LU R92, [R1+0xa8] ;  /* 0x0000a800015c7983 */ /* 0x001ea80000300800 */
[----:B------:R0:W-:Y:S04]  /*18e80*/  STS.U8 [R80+UR9+0x6200], R47 ;  /* 0x0062002f50007988 */ /* 0x0001e80008000009 */
[----:B------:R-:W-:Y:S04]  /*18e90*/  STS.U8 [R80+UR9+0x6600], R76 ;  /* 0x0066004c50007988 */ /* 0x000fe80008000009 */
[----:B----4-:R-:W-:Y:S04]  /*18ea0*/  STS.U8 [R80+UR9+0x6a00], R77 ;  /* 0x006a004d50007988 */ /* 0x010fe80008000009 */
[----:B------:R-:W-:Y:S04]  /*18eb0*/  STS.U8 [R80+UR9+0x6e00], R88 ;  /* 0x006e005850007988 */ /* 0x000fe80008000009 */
[----:B------:R-:W-:Y:S04]  /*18ec0*/  STS.U8 [R80+UR9+0x7200], R90 ;  /* 0x0072005a50007988 */ /* 0x000fe80008000009 */
[----:B0-----:R-:W4:Y:S04]  /*18ed0*/  LDL.LU R47, [R1+0x20] ;  /* 0x00002000012f7983 */ /* 0x001f280000300800 */
[----:B---3--:R0:W-:Y:S04]  /*18ee0*/  STS.U8 [R80+UR9+0x7600], R79 ;  /* 0x0076004f50007988 */ /* 0x0081e80008000009 */
[----:B------:R1:W-:Y:S04]  /*18ef0*/  STS.U8 [R80+UR9+0x7a00], R72 ;  /* 0x007a004850007988 */ /* 0x0003e80008000009 */
[----:B------:R3:W-:Y:S04]  /*18f00*/  STS.U8 [R80+UR9+0x7e00], R64 ;  /* 0x007e004050007988 */ /* 0x0007e80008000009 */
[----:B0-----:R-:W4:Y:S04]  /*18f10*/  LDL.LU R79, [R1+0x68] ;  /* 0x00006800014f7983 */ /* 0x001f280000300800 */
[----:B-1----:R-:W4:Y:S04]  /*18f20*/  LDL.LU R72, [R1+0x44] ;  /* 0x0000440001487983 */ /* 0x002f280000300800 */
[----:B---3--:R-:W3:Y:S01]  /*18f30*/  LDL.LU R64, [R1+0x84] ;  /* 0x0000840001407983 */ /* 0x008ee20000300800 */
[----:B------:R-:W-:-:S03]  /*18f40*/  LOP3.LUT R66, R2, 0x50, RZ, 0x3c, !PT ;  /* 0x0000005002427812 */ /* 0x000fc600078e3cff */
[----:B------:R-:W4:Y:S04]  /*18f50*/  LDL.LU R2, [R1+0x6c0] ;  /* 0x0006c00001027983 */ /* 0x000f280000300800 */
[----:B------:R-:W4:Y:S04]  /*18f60*/  LDL.LU R76, [R1+0x6ac] ;  /* 0x0006ac00014c7983 */ /* 0x000f280000300800 */
[----:B------:R-:W4:Y:S04]  /*18f70*/  LDL.LU R77, [R1+0x698] ;  /* 0x00069800014d7983 */ /* 0x000f280000300800 */
[----:B------:R-:W4:Y:S04]  /*18f80*/  LDL.LU R88, [R1+0x114] ;  /* 0x0001140001587983 */ /* 0x000f280000300800 */
[----:B------:R0:W-:Y:S04]  /*18f90*/  STS.U8 [R66+UR9+0x4280], R68 ;  /* 0x0042804442007988 */ /* 0x0001e80008000009 */
[----:B------:R-:W4:Y:S04]  /*18fa0*/  LDL.LU R90, [R1+0xf8] ;  /* 0x0000f800015a7983 */ /* 0x000f280000300800 */
[----:B------:R1:W-:Y:S04]  /*18fb0*/  STS.U8 [R66+UR9+0x4680], R86 ;  /* 0x0046805642007988 */ /* 0x0003e80008000009 */
[----:B0-----:R-:W4:Y:S04]  /*18fc0*/  LDL.LU R68, [R1+0xdc] ;  /* 0x0000dc0001447983 */ /* 0x001f280000300800 */
[----:B------:R0:W-:Y:S04]  /*18fd0*/  STS.U8 [R66+UR9+0x4a80], R82 ;  /* 0x004a805242007988 */ /* 0x0001e80008000009 */
[----:B-1----:R-:W4:Y:S04]  /*18fe0*/  LDL.LU R86, [R1+0xc0] ;  /* 0x0000c00001567983 */ /* 0x002f280000300800 */
[----:B------:R1:W-:Y:S04]  /*18ff0*/  STS.U8 [R66+UR9+0x4e80], R84 ;  /* 0x004e805442007988 */ /* 0x0003e80008000009 */
[----:B0-----:R-:W4:Y:S04]  /*19000*/  LDL.LU R82, [R1+0xa4] ;  /* 0x0000a40001527983 */ /* 0x001f280000300800 */
[----:B-1----:R-:W4:Y:S04]  /*19010*/  LDL.LU R84, [R1+0x80] ;  /* 0x0000800001547983 */ /* 0x002f280000300800 */
[----:B------:R-:W4:Y:S04]  /*19020*/  LDL.LU R46, [R1+0x5c] ;  /* 0x00005c00012e7983 */ /* 0x000f280000300800 */
[----:B------:R0:W-:Y:S04]  /*19030*/  STS.U8 [R66+UR9+0x5280], R71 ;  /* 0x0052804742007988 */ /* 0x0001e80008000009 */
[----:B------:R1:W-:Y:S04]  /*19040*/  STS.U8 [R66+UR9+0x5680], R0 ;  /* 0x0056800042007988 */ /* 0x0003e80008000009 */
[----:B0-----:R-:W4:Y:S04]  /*19050*/  LDL.LU R71, [R1+0x840] ;  /* 0x0008400001477983 */ /* 0x001f280000300800 */
[----:B-1----:R0:W5:Y:S04]  /*19060*/  LDL.LU R0, [R1+0x83c] ;  /* 0x00083c0001007983 */ /* 0x0021680000300800 */
[----:B--2---:R1:W-:Y:S04]  /*19070*/  STS.U8 [R66+UR9+0x5a80], R78 ;  /* 0x005a804e42007988 */ /* 0x0043e80008000009 */
[----:B------:R2:W-:Y:S04]  /*19080*/  STS.U8 [R66+UR9+0x5e80], R92 ;  /* 0x005e805c42007988 */ /* 0x0005e80008000009 */
[----:B-1----:R-:W4:Y:S04]  /*19090*/  LDL.LU R78, [R1+0x838] ;  /* 0x00083800014e7983 */ /* 0x002f280000300800 */
[----:B--2---:R-:W2:Y:S04]  /*190a0*/  LDL.LU R92, [R1+0x834] ;  /* 0x00083400015c7983 */ /* 0x004ea80000300800 */
[----:B---3--:R1:W-:Y:S04]  /*190b0*/  STS.U8 [R66+UR9+0x6280], R64 ;  /* 0x0062804042007988 */ /* 0x0083e80008000009 */
[----:B----4-:R3:W-:Y:S04]  /*190c0*/  STS.U8 [R66+UR9+0x6680], R79 ;  /* 0x0066804f42007988 */ /* 0x0107e80008000009 */
[----:B-1----:R-:W4:Y:S01]  /*190d0*/  LDL.LU R64, [R1+0xbc] ;  /* 0x0000bc0001407983 */ /* 0x002f220000300800 */
[----:B---3--:R-:W1:Y:S03]  /*190e0*/  S2R R79, SR_TID.X ;  /* 0x00000000004f7919 */ /* 0x008e660000002100 */
[----:B------:R3:W-:Y:S04]  /*190f0*/  STS.U8 [R66+UR9+0x6a80], R72 ;  /* 0x006a804842007988 */ /* 0x0007e80008000009 */
[----:B------:R0:W-:Y:S04]  /*19100*/  STS.U8 [R66+UR9+0x6e80], R47 ;  /* 0x006e802f42007988 */ /* 0x0001e80008000009 */
[----:B---3--:R-:W3:Y:S01]  /*19110*/  LDL.LU R72, [R1+0x9c] ;  /* 0x00009c0001487983 */ /* 0x008ee20000300800 */
[----:B-1----:R-:W-:-:S04]  /*19120*/  LOP3.LUT R79, R79, 0x7f, RZ, 0xc0, !PT ;  /* 0x0000007f4f4f7812 */ /* 0x002fc800078ec0ff */
[C---:B0-----:R-:W-:Y:S01]  /*19130*/  LOP3.LUT R47, R79.reuse, 0x60, RZ, 0x3c, !PT ;  /* 0x000000604f2f7812 */ /* 0x041fe200078e3cff */
[----:B--2---:R0:W-:Y:S04]  /*19140*/  STS.U8 [R66+UR9+0x7280], R92 ;  /* 0x0072805c42007988 */ /* 0x0041e80008000009 */
[----:B------:R1:W-:Y:S04]  /*19150*/  STS.U8 [R66+UR9+0x7680], R78 ;  /* 0x0076804e42007988 */ /* 0x0003e80008000009 */
[----:B------:R2:W-:Y:S04]  /*19160*/  STS.U8 [R66+UR9+0x7a80], R71 ;  /* 0x007a804742007988 */ /* 0x0005e80008000009 */
[----:B0-----:R-:W3:Y:S04]  /*19170*/  LDL.LU R92, [R1+0xd8] ;  /* 0x0000d800015c7983 */ /* 0x001ee80000300800 */
[----:B-1----:R-:W3:Y:S04]  /*19180*/  LDL.LU R78, [R1+0xf4] ;  /* 0x0000f400014e7983 */ /* 0x002ee80000300800 */
[----:B--2---:R-:W2:Y:S04]  /*19190*/  LDL.LU R71, [R1+0x110] ;  /* 0x0001100001477983 */ /* 0x004ea80000300800 */
[----:B------:R0:W-:Y:S04]  /*191a0*/  STS.U8 [R66+UR9+0x7e80], R63 ;  /* 0x007e803f42007988 */ /* 0x0001e80008000009 */
[----:B------:R1:W-:Y:S04]  /*191b0*/  STS.U8 [R47+UR9+0x4300], R2 ;  /* 0x004300022f007988 */ /* 0x0003e80008000009 */
[----:B------:R4:W-:Y:S04]  /*191c0*/  STS.U8 [R47+UR9+0x4700], R76 ;  /* 0x0047004c2f007988 */ /* 0x0009e80008000009 */
[----:B0-----:R-:W2:Y:S04]  /*191d0*/  LDL.LU R63, [R1+0x694] ;  /* 0x00069400013f7983 */ /* 0x001ea80000300800 */
[----:B-1----:R0:W5:Y:S04]  /*191e0*/  LDL.LU R2, [R1+0x830] ;  /* 0x0008300001027983 */ /* 0x0021680000300800 */
[----:B----4-:R-:W4:Y:S04]  /*191f0*/  LDL.LU R76, [R1+0x82c] ;  /* 0x00082c00014c7983 */ /* 0x010f280000300800 */
[----:B------:R1:W-:Y:S04]  /*19200*/  STS.U8 [R47+UR9+0x4b00], R77 ;  /* 0x004b004d2f007988 */ /* 0x0003e80008000009 */
[----:B------:R0:W-:Y:S04]  /*19210*/  STS.U8 [R47+UR9+0x4f00], R88 ;  /* 0x004f00582f007988 */ /* 0x0001e80008000009 */
[----:B------:R0:W-:Y:S04]  /*19220*/  STS.U8 [R47+UR9+0x5300], R90 ;  /* 0x0053005a2f007988 */ /* 0x0001e80008000009 */
[----:B-1----:R-:W2:Y:S04]  /*19230*/  LDL.LU R77, [R1+0x828] ;  /* 0x00082800014d7983 */ /* 0x002ea80000300800 */
[----:B0-----:R-:W2:Y:S04]  /*19240*/  LDL.LU R88, [R1+0x824] ;  /* 0x0008240001587983 */ /* 0x001ea80000300800 */
[----:B------:R-:W2:Y:S04]  /*19250*/  LDL.LU R90, [R1+0x820] ;  /* 0x00082000015a7983 */ /* 0x000ea80000300800 */
[----:B------:R0:W-:Y:S04]  /*19260*/  STS.U8 [R47+UR9+0x5700], R68 ;  /* 0x005700442f007988 */ /* 0x0001e80008000009 */
[----:B------:R1:W-:Y:S04]  /*19270*/  STS.U8 [R47+UR9+0x5b00], R86 ;  /* 0x005b00562f007988 */ /* 0x0003e80008000009 */
[----:B------:R1:W-:Y:S04]  /*19280*/  STS.U8 [R47+UR9+0x5f00], R82 ;  /* 0x005f00522f007988 */ /* 0x0003e80008000009 */
[----:B0-----:R-:W2:Y:S04]  /*19290*/  LDL.LU R68, [R1+0x81c] ;  /* 0x00081c0001447983 */ /* 0x001ea80000300800 */
[----:B-1----:R-:W2:Y:S04]  /*192a0*/  LDL.LU R86, [R1+0x818] ;  /* 0x0008180001567983 */ /* 0x002ea80000300800 */
[----:B------:R-:W2:Y:S04]  /*192b0*/  LDL.LU R82, [R1+0x814] ;  /* 0x0008140001527983 */ /* 0x000ea80000300800 */
[----:B------:R0:W-:Y:S04]  /*192c0*/  STS.U8 [R47+UR9+0x6300], R84 ;  /* 0x006300542f007988 */ /* 0x0001e80008000009 */
[----:B0-----:R-:W2:Y:S04]  /*192d0*/  LDL.LU R84, [R1+0x810] ;  /* 0x0008100001547983 */ /* 0x001ea80000300800 */
[----:B------:R-:W-:Y:S04]  /*192e0*/  STS.U8 [R47+UR9+0x6700], R46 ;  /* 0x0067002e2f007988 */ /* 0x000fe80008000009 */
[----:B--2---:R0:W-:Y:S04]  /*192f0*/  STS.U8 [R47+UR9+0x6b00], R84 ;  /* 0x006b00542f007988 */ /* 0x0041e80008000009 */
[----:B------:R1:W-:Y:S04]  /*19300*/  STS.U8 [R47+UR9+0x6f00], R86 ;  /* 0x006f00562f007988 */ /* 0x0003e80008000009 */
[----:B------:R2:W-:Y:S04]  /*19310*/  STS.U8 [R47+UR9+0x7300], R90 ;  /* 0x0073005a2f007988 */ /* 0x0005e80008000009 */
[----:B0-----:R-:W3:Y:S04]  /*19320*/  LDL.LU R84, [R1+0x80c] ;  /* 0x00080c0001547983 */ /* 0x001ee80000300800 */
[----:B-1----:R-:W3:Y:S04]  /*19330*/  LDL.LU R86, [R1+0x808] ;  /* 0x0008080001567983 */ /* 0x002ee80000300800 */
[----:B--2---:R-:W2:Y:S04]  /*19340*/  LDL.LU R90, [R1+0x6a4] ;  /* 0x0006a400015a7983 */ /* 0x004ea80000300800 */
[----:B------:R0:W-:Y:S04]  /*19350*/  STS.U8 [R47+UR9+0x7700], R77 ;  /* 0x0077004d2f007988 */ /* 0x0001e80008000009 */
[----:B0-----:R-:W2:Y:S01]  /*19360*/  LDL.LU R77, [R1+0x6bc] ;  /* 0x0006bc00014d7983 */ /* 0x001ea20000300800 */
[----:B------:R-:W-:-:S03]  /*19370*/  LOP3.LUT R46, R79, 0x70, RZ, 0x3c, !PT ;  /* 0x000000704f2e7812 */ /* 0x000fc600078e3cff */
[----:B------:R-:W-:Y:S04]  /*19380*/  STS.U8 [R47+UR9+0x7b00], R69 ;  /* 0x007b00452f007988 */ /* 0x000fe80008000009 */
[----:B------:R-:W-:Y:S04]  /*19390*/  STS.U8 [R47+UR9+0x7f00], R61 ;  /* 0x007f003d2f007988 */ /* 0x000fe80008000009 */
[----:B--2---:R-:W-:Y:S04]  /*193a0*/  STS.U8 [R46+UR9+0x4380], R77 ;  /* 0x0043804d2e007988 */ /* 0x004fe80008000009 */
[----:B------:R-:W-:Y:S04]  /*193b0*/  STS.U8 [R46+UR9+0x4780], R90 ;  /* 0x0047805a2e007988 */ /* 0x000fe80008000009 */
[----:B------:R-:W-:Y:S04]  /*193c0*/  STS.U8 [R46+UR9+0x4b80], R63 ;  /* 0x004b803f2e007988 */ /* 0x000fe80008000009 */
[----:B------:R-:W-:Y:S04]  /*193d0*/  STS.U8 [R46+UR9+0x4f80], R71 ;  /* 0x004f80472e007988 */ /* 0x000fe80008000009 */
[----:B---3--:R-:W-:Y:S04]  /*193e0*/  STS.U8 [R46+UR9+0x5380], R78 ;  /* 0x0053804e2e007988 */ /* 0x008fe80008000009 */
[----:B------:R-:W-:Y:S04]  /*193f0*/  STS.U8 [R46+UR9+0x5780], R92 ;  /* 0x0057805c2e007988 */ /* 0x000fe80008000009 */
[----:B------:R-:W-:Y:S04]  /*19400*/  STS.U8 [R46+UR9+0x5b80], R64 ;  /* 0x005b80402e007988 */ /* 0x000fe80008000009 */
[----:B------:R-:W-:Y:S04]  /*19410*/  STS.U8 [R46+UR9+0x5f80], R72 ;  /* 0x005f80482e007988 */ /* 0x000fe80008000009 */
[----:B------:R0:W-:Y:S04]  /*19420*/  STS.U8 [R46+UR9+0x6380], R86 ;  /* 0x006380562e007988 */ /* 0x0001e80008000009 */
[----:B------:R1:W-:Y:S04]  /*19430*/  STS.U8 [R46+UR9+0x6780], R84 ;  /* 0x006780542e007988 */ /* 0x0003e80008000009 */
[----:B------:R2:W-:Y:S04]  /*19440*/  STS.U8 [R46+UR9+0x6b80], R82 ;  /* 0x006b80522e007988 */ /* 0x0005e80008000009 */
[----:B0-----:R0:W5:Y:S04]  /*19450*/  LDL.LU R86, [R1+0x804] ;  /* 0x0008040001567983 */ /* 0x0011680000300800 */
[----:B-1----:R0:W5:Y:S04]  /*19460*/  LDL.LU R84, [R1+0x800] ;  /* 0x0008000001547983 */ /* 0x0021680000300800 */
[----:B--2---:R0:W5:Y:S04]  /*19470*/  LDL.LU R82, [R1+0x7fc] ;  /* 0x0007fc0001527983 */ /* 0x0041680000300800 */
[----:B------:R1:W-:Y:S04]  /*19480*/  STS.U8 [R46+UR9+0x6f80], R68 ;  /* 0x006f80442e007988 */ /* 0x0003e80008000009 */
[----:B-1----:R0:W5:Y:S04]  /*19490*/  LDL.LU R68, [R1+0x7f8] ;  /* 0x0007f80001447983 */ /* 0x0021680000300800 */
[----:B------:R-:W-:Y:S04]  /*194a0*/  STS.U8 [R46+UR9+0x7380], R88 ;  /* 0x007380582e007988 */ /* 0x000fe80008000009 */
[----:B----4-:R-:W-:Y:S04]  /*194b0*/  STS.U8 [R46+UR9+0x7780], R76 ;  /* 0x0077804c2e007988 */ /* 0x010fe80008000009 */
[----:B------:R-:W-:Y:S04]  /*194c0*/  STS.U8 [R46+UR9+0x7b80], R67 ;  /* 0x007b80432e007988 */ /* 0x000fe80008000009 */
[----:B------:R-:W-:Y:S01]  /*194d0*/  STS.U8 [R46+UR9+0x7f80], R60 ;  /* 0x007f803c2e007988 */ /* 0x000fe20008000009 */
[----:B------:R-:W-:-:S03]  /*194e0*/  LOP3.LUT R72, R79, 0x10, RZ, 0x3c, !PT ;  /* 0x000000104f487812 */ /* 0x000fc600078e3cff */
        /* <DEDUP_REMOVED lines=8> */
[----:B------:R0:W-:Y:S04]  /*19570*/  STS.U8 [R72+UR9+0xa080], R14 ;  /* 0x00a0800e48007988 */ /* 0x0001e80008000009 */
[----:B------:R0:W-:Y:S01]  /*19580*/  STS.U8 [R72+UR9+0xa480], R15 ;  /* 0x00a4800f48007988 */ /* 0x0001e20008000009 */
[----:B-1----:R-:W-:-:S03]  /*19590*/  LOP3.LUT R79, R79, 0x20, RZ, 0x3c, !PT ;  /* 0x000000204f4f7812 */ /* 0x002fc600078e3cff */
[----:B------:R0:W-:Y:S04]  /*195a0*/  STS.U8 [R72+UR9+0xa880], R16 ;  /* 0x00a8801048007988 */ /* 0x0001e80008000009 */
        /* <DEDUP_REMOVED lines=52> */
[----:B------:R0:W-:Y:S01]  /*198f0*/  STS.U8 [R46+UR9+0xbb80], R93 ;  /* 0x00bb805d2e007988 */ /* 0x0001e20008000009 */
[----:B------:R1:W-:Y:S06]  /*19900*/  MEMBAR.ALL.CTA ;  /* 0x0000000000007992 */ /* 0x0003ec0000008000 */
[----:B-1----:R-:W1:Y:S01]  /*19910*/  FENCE.VIEW.ASYNC.S ;  /* 0x00000000000073c6 */ /* 0x002e620000000000 */
[----:B------:R-:W-:Y:S01]  /*19920*/  ULEA UR6, UR11, UR9, 0x3 ;  /* 0x000000090b067291 */ /* 0x000fe2000f8e18ff */
[----:B------:R-:W-:-:S03]  /*19930*/  UMOV UR4, UR5 ;  /* 0x0000000500047c82 */ /* 0x000fc60008000000 */
[----:B------:R-:W-:Y:S01]  /*19940*/  UIADD3 UR6, UPT, UPT, UR6, 0xc000, URZ ;  /* 0x0000c00006067890 */ /* 0x000fe2000fffe0ff */
[----:B-1----:R-:W-:Y:S06]  /*19950*/  BAR.SYNC.DEFER_BLOCKING 0x0 ;  /* 0x0000000000007b1d */ /* 0x002fec0000010000 */
[----:B0-----:R-:W-:Y:S05]  /*19960*/  @P0 BRA `(.L_x_9) ;  /* 0x0000000000480947 */ /* 0x001fea0003800000 */
[----:B------:R-:W-:Y:S01]  /*19970*/  UMOV UR13, 0x40004040 ;  /* 0x40004040000d7882 */ /* 0x000fe20000000000 */
[----:B------:R-:W-:Y:S01]  /*19980*/  UMOV UR15, 0x40004040 ;  /* 0x40004040000f7882 */ /* 0x000fe20000000000 */
[----:B------:R-:W-:Y:S01]  /*19990*/  UMOV UR16, 0x0 ;  /* 0x0000000000107882 */ /* 0x000fe20000000000 */
[----:B------:R-:W-:Y:S01]  /*199a0*/  UMOV UR17, 0x8108010 ;  /* 0x0810801000117882 */ /* 0x000fe20000000000 */
[----:B------:R-:W-:Y:S01]  /*199b0*/  UMOV UR32, 0x0 ;  /* 0x0000000000207882 */ /* 0x000fe20000000000 */
[----:B------:R-:W-:Y:S01]  /*199c0*/  UMOV UR33, 0x8108010 ;  /* 0x0810801000217882 */ /* 0x000fe20000000000 */
[----:B------:R-:W-:Y:S01]  /*199d0*/  UMOV UR34, 0x0 ;  /* 0x0000000000227882 */ /* 0x000fe20000000000 */
[----:B------:R-:W-:Y:S01]  /*199e0*/  UMOV UR35, 0x8108010 ;  /* 0x0810801000237882 */ /* 0x000fe20000000000 */
[----:B------:R-:W-:Y:S01]  /*199f0*/  UMOV UR7, URZ ;  /* 0x000000ff00077c82 */ /* 0x000fe20008000000 */
[----:B------:R0:W-:Y:S01]  /*19a00*/  UTCQMMA gdesc[UR12], gdesc[UR14], tmem[UR8], tmem[UR16], idesc[UR17], UPT ;  /* 0x00ff100e0c0075ea */ /* 0x0001e2000b800308 */
        /* <DEDUP_REMOVED lines=8> */
.L_x_9:
[----:B------:R-:W2:Y:S04]  /*19a90*/  LDL R7, [R1+0x6f4] ;  /* 0x0006f40001077983 */ /* 0x000ea80000100800 */
[----:B------:R-:W2:Y:S01]  /*19aa0*/  LDL.LU R6, [R1+0x6b8] ;  /* 0x0006b80001067983 */ /* 0x000ea20000300800 */
[----:B------:R-:W-:-:S04]  /*19ab0*/  UIADD3 UR11, UPT, UPT, UR11, 0x1, URZ ;  /* 0x000000010b0b7890 */ /* 0x000fc8000fffe0ff */
[----:B------:R-:W-:-:S04]  /*19ac0*/  UISETP.GT.AND UP1, UPT, UR11, 0x1, UPT ;  /* 0x000000010b00788c */ /* 0x000fc8000bf24270 */
[----:B0-----:R-:W-:Y:S02]  /*19ad0*/  USEL UR5, URZ, 0x1, !UP1 ;  /* 0x00000001ff057887 */ /* 0x001fe4000c800000 */
[----:B------:R-:W-:Y:S02]  /*19ae0*/  USEL UR11, UR11, URZ, !UP1 ;  /* 0x000000ff0b0b7287 */ /* 0x000fe4000c800000 */
[----:B------:R-:W-:Y:S01]  /*19af0*/  ULOP3.LUT UR5, UR4, UR5, URZ, 0x3c, !UPT ;  /* 0x0000000504057292 */ /* 0x000fe2000f8e3cff */
[----:B--2---:R-:W-:Y:S02]  /*19b00*/  ISETP.NE.U32.AND P1, PT, R6, R7, PT ;  /* 0x000000070600720c */ /* 0x004fe40003f25070 */
[----:B------:R-:W2:Y:S01]  /*19b10*/  LDL.LU R7, [R1+0x6cc] ;  /* 0x0006cc0001077983 */ /* 0x000ea20000300800 */
[----:B------:R-:W-:-:S03]  /*19b20*/  IMAD.U32 R6, RZ, RZ, UR4 ;  /* 0x00000004ff067e24 */ /* 0x000fc6000f8e00ff */
[----:B--2---:R1:W-:Y:S07]  /*19b30*/  STL [R1+0x6b8], R7 ;  /* 0x0006b80701007387 */ /* 0x0043ee0000100800 */
[----:B------:R-:W-:Y:S05]  /*19b40*/  @P1 BRA `(.L_x_10) ;  /* 0xffffff5c00a81947 */ /* 0x000fea000383ffff */
.L_x_7:
[----:B-1----:R-:W1:Y:S01]  /*19b50*/  LDC R7, c[0x0][0x3a0] ;  /* 0x0000e800ff077b82 */ /* 0x002e620000000800 */
[----:B------:R-:W2:Y:S01]  /*19b60*/  LDCU UR7, c[0x0][0x3b8] ;  /* 0x00007700ff0777ac */ /* 0x000ea20008000800 */
[----:B------:R-:W3:Y:S01]  /*19b70*/  LDCU UR5, c[0x0][0x3b4] ;  /* 0x00007680ff0577ac */ /* 0x000ee20008000800 */
[----:B------:R-:W4:Y:S01]  /*19b80*/  LDCU.128 UR12, c[0x0][0x390] ;  /* 0x00007200ff0c77ac */ /* 0x000f220008000c00 */
[----:B--2--5:R-:W-:Y:S02]  /*19b90*/  IMAD R69, R68, UR7, RZ ;  /* 0x0000000744457c24 */ /* 0x024fe4000f8e02ff */
[----:B-1----:R-:W-:-:S05]  /*19ba0*/  VIADD R7, R7, 0x7f ;  /* 0x0000007f07077836 */ /* 0x002fca0000000000 */
[----:B------:R-:W-:-:S13]  /*19bb0*/  ISETP.GE.AND P0, PT, R7, 0x80, PT ;  /* 0x000000800700780c */ /* 0x000fda0003f06270 */
[----:B---34-:R-:W-:Y:S05]  /*19bc0*/  @!P0 BRA `(.L_x_11) ;  /* 0x0000000000108947 */ /* 0x018fea0003800000 */
[----:B------:R-:W-:-:S06]  /*19bd0*/  USHF.L.U32 UR4, UR4, 0x1f, URZ ;  /* 0x0000001f04047899 */ /* 0x000fcc00080006ff */
[----:B------:R-:W-:-:S04]  /*19be0*/  IMAD.U32 R0, RZ, RZ, UR4 ;  /* 0x00000004ff007e24 */ /* 0x000fc8000f8e00ff */
[----:B------:R-:W1:Y:S02]  /*19bf0*/  SYNCS.PHASECHK.TRANS64.TRYWAIT P0, [UR6], R0 ;  /* 0x00000000ff0075a7 */ /* 0x000e640008001106 */
[----:B-1----:R-:W-:Y:S05]  /*19c00*/  @!P0 BRA `(.L_x_12) ;  /* 0x00000020007c8947 */ /* 0x002fea0003800000 */
.L_x_11:
[----:B------:R-:W-:Y:S06]  /*19c10*/  BAR.SYNC.DEFER_BLOCKING 0x0 ;  /* 0x0000000000007b1d */ /* 0x000fec0000010000 */
[----:B------:R-:W2:Y:S04]  /*19c20*/  LDL.LU R2, [R1+0x6f8] ;  /* 0x0006f80001027983 */ /* 0x000ea80000300800 */
[----:B------:R-:W3:Y:S04]  /*19c30*/  LDL.LU R72, [R1+0x744] ;  /* 0x0007440001487983 */ /* 0x000ee80000300800 */
[----:B------:R-:W4:Y:S04]  /*19c40*/  LDL.LU R71, [R1+0x740] ;  /* 0x0007400001477983 */ /* 0x000f280000300800 */
[----:B------:R-:W5:Y:S01]  /*19c50*/  LDL.LU R70, [R1+0x748] ;  /* 0x0007480001467983 */ /* 0x000f620000300800 */
[----:B------:R-:W-:Y:S01]  /*19c60*/  VIADD R74, R69, UR7 ;  /* 0x00000007454a7c36 */ /* 0x000fe20008000000 */
[----:B------:R-:W1:Y:S02]  /*19c70*/  @!P3 SYNCS.CCTL.IV [UR9+0xc000] ;  /* 0x00c00000ff00b9b1 */ /* 0x000e640008000009 */
[----:B-1----:R-:W-:Y:S01]  /*19c80*/  BAR.SYNC.DEFER_BLOCKING 0x0 ;  /* 0x0000000000007b1d */ /* 0x002fe20000010000 */
[----:B0-----:R-:W-:-:S04]  /*19c90*/  VIADD R3, R74, UR7 ;  /* 0x000000074a037c36 */ /* 0x001fc80008000000 */
[----:B------:R-:W-:Y:S01]  /*19ca0*/  VIADD R73, R3, UR7 ;  /* 0x0000000703497c36 */ /* 0x000fe20008000000 */
[----:B------:R-:W0:Y:S01]  /*19cb0*/  LDTM.x64 R4, tmem[UR10] ;  /* 0x0000000a000479ee */ /* 0x000e220008340000 */
[----:B------:R-:W1:Y:S01]  /*19cc0*/  @!P3 SYNCS.CCTL.IV [UR9+0xc008] ;  /* 0x00c00800ff00b9b1 */ /* 0x000e620008000009 */
[----:B------:R-:W-:Y:S01]  /*19cd0*/  NOP ;  /* 0x0000000000007918 */ /* 0x000fe20000000000 */
[----:B0-----:R0:W-:Y:S04]  /*19ce0*/  STL [R1+0x7fc], R66 ;  /* 0x0007fc4201007387 */ /* 0x0011e80000100800 */
[----:B------:R1:W-:Y:S04]  /*19cf0*/  STL [R1+0x7f8], R67 ;  /* 0x0007f84301007387 */ /* 0x0003e80000100800 */
[----:B0-----:R-:W5:Y:S04]  /*19d00*/  LDL.LU R66, [R1+0x74c] ;  /* 0x00074c0001427983 */ /* 0x001f680000300800 */
[----:B-1----:R-:W5:Y:S04]  /*19d10*/  LDL.LU R67, [R1+0x754] ;  /* 0x0007540001437983 */ /* 0x002f680000300800 */
[----:B------:R-:W5:Y:S01]  /*19d20*/  LDL.LU R91, [R1+0x750] ;  /* 0x00075000015b7983 */ /* 0x000f620000300800 */
[----:B------:R-:W-:-:S04]  /*19d30*/  F2FP.SATFINITE.E4M3.F32.PACK_AB_MERGE_C R92, R5, R4, RZ ;  /* 0x00000004055c723e */ /* 0x000fc800048070ff */
[----:B------:R-:W-:-:S04]  /*19d40*/  PRMT R93, R92, 0x9910, RZ ;  /* 0x000099105c5d7816 */ /* 0x000fc800000000ff */
[----:B------:R-:W-:Y:S02]  /*19d50*/  SHF.R.S32.HI R93, RZ, 0x8, R93 ;  /* 0x00000008ff5d7819 */ /* 0x000fe4000001145d */
[C---:B--2---:R-:W-:Y:S01]  /*19d60*/  ISETP.GE.AND P0, PT, R2.reuse, UR14, PT ;  /* 0x0000000e02007c0c */ /* 0x044fe2000bf06270 */
[----:B------:R-:W-:-:S03]  /*19d70*/  IMAD R2, R2, UR5, RZ ;  /* 0x0000000502027c24 */ /* 0x000fc6000f8e02ff */
[----:B---3--:R-:W-:Y:S02]  /*19d80*/  ISETP.LT.AND P1, PT, R72, UR15, !P0 ;  /* 0x0000000f48007c0c */ /* 0x008fe4000c721270 */
[----:B------:R-:W-:Y:S02]  /*19d90*/  IADD3 R0, P4, PT, R2, UR12, RZ ;  /* 0x0000000c02007c10 */ /* 0x000fe4000ff9e0ff */
[----:B----4-:R-:W-:Y:S01]  /*19da0*/  ISETP.LT.AND P2, PT, R71, UR15, !P0 ;  /* 0x0000000f47007c0c */ /* 0x010fe2000c741270 */
[----:B------:R-:W-:Y:S01]  /*19db0*/  VIADD R71, R73, UR7 ;  /* 0x0000000749477c36 */ /* 0x000fe20008000000 */
[----:B------:R-:W-:Y:S02]  /*19dc0*/  ISETP.LT.AND P5, PT, R68, UR15, !P0 ;  /* 0x0000000f44007c0c */ /* 0x000fe4000c7a1270 */
[----:B------:R-:W-:Y:S01]  /*19dd0*/  LEA.HI.X.SX32 R2, R2, UR13, 0x1, P4 ;  /* 0x0000000d02027c11 */ /* 0x000fe2000a0f0eff */
[----:B------:R-:W-:Y:S01]  /*19de0*/  VIADD R72, R71, UR7 ;  /* 0x0000000747487c36 */ /* 0x000fe20008000000 */
[----:B------:R-:W-:-:S02]  /*19df0*/  IADD3 R68, P3, PT, R69, R0, RZ ;  /* 0x0000000045447210 */ /* 0x000fc40007f7e0ff */
[----:B-----5:R-:W-:Y:S01]  /*19e00*/  ISETP.LT.AND P6, PT, R70, UR15, !P0 ;  /* 0x0000000f46007c0c */ /* 0x020fe2000c7c1270 */
[----:B------:R-:W-:Y:S01]  /*19e10*/  VIADD R70, R72, UR7 ;  /* 0x0000000748467c36 */ /* 0x000fe20008000000 */
[----:B------:R-:W-:Y:S02]  /*19e20*/  LEA.HI.X.SX32 R69, R69, R2, 0x1, P3 ;  /* 0x0000000245457211 */ /* 0x000fe400018f0eff */
[-C--:B------:R-:W-:Y:S02]  /*19e30*/  IADD3 R86, P4, PT, R74, R0.reuse, RZ ;  /* 0x000000004a567210 */ /* 0x080fe40007f9e0ff */
[C---:B------:R-:W-:Y:S01]  /*19e40*/  IADD3 R84, P3, PT, R3.reuse, R0, RZ ;  /* 0x0000000003547210 */ /* 0x040fe20007f7e0ff */
[----:B------:R-:W-:Y:S01]  /*19e50*/  VIADD R4, R70, UR7 ;  /* 0x0000000746047c36 */ /* 0x000fe20008000000 */
[-C--:B------:R-:W-:Y:S02]  /*19e60*/  LEA.HI.X.SX32 R87, R74, R2.reuse, 0x1, P4 ;  /* 0x000000024a577211 */ /* 0x080fe400020f0eff */
[----:B------:R-:W-:Y:S01]  /*19e70*/  LEA.HI.X.SX32 R85, R3, R2, 0x1, P3 ;  /* 0x0000000203557211 */ /* 0x000fe200018f0eff */
[----:B------:R-:W-:Y:S01]  /*19e80*/  VIADD R3, R4, UR7 ;  /* 0x0000000704037c36 */ /* 0x000fe20008000000 */
[----:B------:R-:W-:-:S02]  /*19e90*/  IADD3 R82, P4, PT, R73, R0, RZ ;  /* 0x0000000049527210 */ /* 0x000fc40007f9e0ff */
[----:B------:R-:W-:Y:S02]  /*19ea0*/  IADD3 R80, P3, PT, R71, R0, RZ ;  /* 0x0000000047507210 */ /* 0x000fe40007f7e0ff */
[-C--:B------:R-:W-:Y:S02]  /*19eb0*/  LEA.HI.X.SX32 R83, R73, R2.reuse, 0x1, P4 ;  /* 0x0000000249537211 */ /* 0x080fe400020f0eff */
[----:B------:R-:W-:Y:S01]  /*19ec0*/  LEA.HI.X.SX32 R81, R71, R2, 0x1, P3 ;  /* 0x0000000247517211 */ /* 0x000fe200018f0eff */
[----:B------:R-:W-:Y:S01]  /*19ed0*/  VIADD R71, R3, UR7 ;  /* 0x0000000703477c36 */ /* 0x000fe20008000000 */
[-C--:B------:R-:W-:Y:S02]  /*19ee0*/  IADD3 R76, P4, PT, R72, R0.reuse, RZ ;  /* 0x00000000484c7210 */ /* 0x080fe40007f9e0ff */
[----:B------:R-:W-:Y:S01]  /*19ef0*/  IADD3 R78, P3, PT, R70, R0, RZ ;  /* 0x00000000464e7210 */ /* 0x000fe20007f7e0ff */
[----:B------:R-:W-:Y:S01]  /*19f00*/  VIADD R5, R71, UR7 ;  /* 0x0000000747057c36 */ /* 0x000fe20008000000 */
[----:B------:R-:W-:-:S02]  /*19f10*/  LEA.HI.X.SX32 R77, R72, R2, 0x1, P4 ;  /* 0x00000002484d7211 */ /* 0x000fc400020f0eff */
[----:B------:R-:W-:Y:S02]  /*19f20*/  IADD3 R72, P4, PT, R4, R0, RZ ;  /* 0x0000000004487210 */ /* 0x000fe40007f9e0ff */
[----:B------:R-:W-:Y:S01]  /*19f30*/  LEA.HI.X.SX32 R79, R70, R2, 0x1, P3 ;  /* 0x00000002464f7211 */ /* 0x000fe200018f0eff */
[----:B------:R-:W-:Y:S01]  /*19f40*/  VIADD R89, R5, UR7 ;  /* 0x0000000705597c36 */ /* 0x000fe20008000000 */
[----:B------:R-:W-:Y:S02]  /*19f50*/  IADD3 R74, P3, PT, R3, R0, RZ ;  /* 0x00000000034a7210 */ /* 0x000fe40007f7e0ff */
[----:B------:R-:W-:Y:S02]  /*19f60*/  LEA.HI.X.SX32 R73, R4, R2, 0x1, P4 ;  /* 0x0000000204497211 */ /* 0x000fe400020f0eff */
[----:B------:R-:W-:Y:S02]  /*19f70*/  IADD3 R70, P4, PT, R71, R0, RZ ;  /* 0x0000000047467210 */ /* 0x000fe40007f9e0ff */
[----:B------:R-:W-:Y:S01]  /*19f80*/  LEA.HI.X.SX32 R75, R3, R2, 0x1, P3 ;  /* 0x00000002034b7211 */ /* 0x000fe200018f0eff */
[----:B------:R-:W-:Y:S01]  /*19f90*/  VIADD R3, R89, UR7 ;  /* 0x0000000759037c36 */ /* 0x000fe20008000000 */
[----:B------:R-:W-:-:S02]  /*19fa0*/  IADD3 R4, P3, PT, R5, R0, RZ ;  /* 0x0000000005047210 */ /* 0x000fc40007f7e0ff */
[----:B------:R-:W-:Y:S02]  /*19fb0*/  LEA.HI.X.SX32 R71, R71, R2, 0x1, P4 ;  /* 0x0000000247477211 */ /* 0x000fe400020f0eff */
[----:B------:R-:W-:Y:S02]  /*19fc0*/  IADD3 R88, P4, PT, R89, R0, RZ ;  /* 0x0000000059587210 */ /* 0x000fe40007f9e0ff */
[----:B------:R-:W-:Y:S02]  /*19fd0*/  LEA.HI.X.SX32 R5, R5, R2, 0x1, P3 ;  /* 0x0000000205057211 */ /* 0x000fe400018f0eff */
[----:B------:R-:W-:Y:S02]  /*19fe0*/  IADD3 R90, P3, PT, R3, R0, RZ ;  /* 0x00000000035a7210 */ /* 0x000fe40007f7e0ff */
[----:B------:R-:W-:Y:S02]  /*19ff0*/  LEA.HI.X.SX32 R89, R89, R2, 0x1, P4 ;  /* 0x0000000259597211 */ /* 0x000fe400020f0eff */
[----:B------:R-:W-:-:S02]  /*1a000*/  ISETP.LT.AND P4, PT, R91, UR15, !P0 ;  /* 0x0000000f5b007c0c */ /* 0x000fc4000c781270 */
[----:B------:R-:W-:Y:S01]  /*1a010*/  LEA.HI.X.SX32 R91, R3, R2, 0x1, P3 ;  /* 0x00000002035b7211 */ /* 0x000fe200018f0eff */
[----:B------:R0:W-:Y:S01]  /*1a020*/  @P5 STG.E.U8 desc[UR18][R68.64], R92 ;  /* 0x0000005c44005986 */ /* 0x0001e2000c101112 */
[----:B------:R-:W-:-:S03]  /*1a030*/  ISETP.LT.AND P3, PT, R66, UR15, !P0 ;  /* 0x0000000f42007c0c */ /* 0x000fc6000c761270 */
[----:B------:R-:W2:Y:S04]  /*1a040*/  LDL.LU R66, [R1+0x7fc] ;  /* 0x0007fc0001427983 */ /* 0x000ea80000300800 */
[----:B0-----:R-:W3:Y:S01]  /*1a050*/  LDL.LU R92, [R1+0x758] ;  /* 0x00075800015c7983 */ /* 0x001ee20000300800 */
[----:B------:R-:W-:-:S03]  /*1a060*/  ISETP.LT.AND P5, PT, R67, UR15, !P0 ;  /* 0x0000000f43007c0c */ /* 0x000fc6000c7a1270 */
[----:B------:R-:W4:Y:S04]  /*1a070*/  LDL.LU R69, [R1+0x75c] ;  /* 0x00075c0001457983 */ /* 0x000f280000300800 */
[----:B------:R-:W5:Y:S04]  /*1a080*/  LDL.LU R68, [R1+0x760] ;  /* 0x0007600001447983 */ /* 0x000f680000300800 */
[----:B------:R-:W2:Y:S04]  /*1a090*/  LDL.LU R67, [R1+0x7f8] ;  /* 0x0007f80001437983 */ /* 0x000ea80000300800 */
[----:B------:R0:W-:Y:S04]  /*1a0a0*/  @P1 STG.E.U8 desc[UR18][R86.64], R93 ;  /* 0x0000005d56001986 */ /* 0x0001e8000c101112 */
[----:B0-----:R-:W2:Y:S01]  /*1a0b0*/  LDL.LU R93, [R1+0x764] ;  /* 0x00076400015d7983 */ /* 0x001ea20000300800 */
[----:B------:R-:W-:-:S02]  /*1a0c0*/  F2FP.SATFINITE.E4M3.F32.PACK_AB_MERGE_C R6, R7, R6, RZ ;  /* 0x000000060706723e */ /* 0x000fc400048070ff */
[----:B------:R-:W-:Y:S02]  /*1a0d0*/  F2FP.SATFINITE.E4M3.F32.PACK_AB_MERGE_C R8, R9, R8, RZ ;  /* 0x000000080908723e */ /* 0x000fe400048070ff */
[----:B------:R-:W-:Y:S01]  /*1a0e0*/  PRMT R7, R6, 0x9910, RZ ;  /* 0x0000991006077816 */ /* 0x000fe200000000ff */
[----:B------:R0:W-:Y:S03]  /*1a0f0*/  @P2 STG.E.U8 desc[UR18][R84.64], R6 ;  /* 0x0000000654002986 */ /* 0x0001e6000c101112 */
[----:B------:R-:W-:Y:S02]  /*1a100*/  SHF.R.S32.HI R7, RZ, 0x8, R7 ;  /* 0x00000008ff077819 */ /* 0x000fe40000011407 */
[----:B------:R-:W-:Y:S02]  /*1a110*/  F2FP.SATFINITE.E4M3.F32.PACK_AB_MERGE_C R10, R11, R10, RZ ;  /* 0x0000000a0b0a723e */ /* 0x000fe400048070ff */
[----:B0-----:R-:W-:Y:S01]  /*1a120*/  PRMT R6, R8, 0x9910, RZ ;  /* 0x0000991008067816 */ /* 0x001fe200000000ff */
[----:B------:R0:W-:Y:S03]  /*1a130*/  @P6 STG.E.U8 desc[UR18][R82.64], R7 ;  /* 0x0000000752006986 */ /* 0x0001e6000c101112 */
[----:B------:R-:W-:Y:S01]  /*1a140*/  SHF.R.S32.HI R6, RZ, 0x8, R6 ;  /* 0x00000008ff067819 */ /* 0x000fe20000011406 */
[----:B------:R-:W-:Y:S01]  /*1a150*/  @P4 STG.E.U8 desc[UR18][R80.64], R8 ;  /* 0x0000000850004986 */ /* 0x000fe2000c101112 */
[----:B------:R-:W-:-:S03]  /*1a160*/  F2FP.SATFINITE.E4M3.F32.PACK_AB_MERGE_C R12, R13, R12, RZ ;  /* 0x0000000c0d0c723e */ /* 0x000fc600048070ff */
[----:B------:R1:W-:Y:S01]  /*1a170*/  @P3 STG.E.U8 desc[UR18][R76.64], R6 ;  /* 0x000000064c003986 */ /* 0x0003e2000c101112 */
[----:B0-----:R-:W-:-:S03]  /*1a180*/  PRMT R7, R10, 0x9910, RZ ;  /* 0x000099100a077816 */ /* 0x001fc600000000ff */
[----:B------:R0:W-:Y:S01]  /*1a190*/  @P5 STG.E.U8 desc[UR18][R78.64], R10 ;  /* 0x0000000a4e005986 */ /* 0x0001e2000c101112 */
[----:B------:R-:W-:Y:S02]  /*1a1a0*/  SHF.R.S32.HI R7, RZ, 0x8, R7 ;  /* 0x00000008ff077819 */ /* 0x000fe40000011407 */
[----:B-1----:R-:W-:Y:S02]  /*1a1b0*/  PRMT R6, R12, 0x9910, RZ ;  /* 0x000099100c067816 */ /* 0x002fe400000000ff */
[----:B------:R-:W-:Y:S02]  /*1a1c0*/  F2FP.SATFINITE.E4M3.F32.PACK_AB_MERGE_C R14, R15, R14, RZ ;  /* 0x0000000e0f0e723e */ /* 0x000fe400048070ff */
[----:B------:R-:W-:Y:S02]  /*1a1d0*/  SHF.R.S32.HI R6, RZ, 0x8, R6 ;  /* 0x00000008ff067819 */ /* 0x000fe40000011406 */
[----:B---3--:R-:W-:Y:S02]  /*1a1e0*/  ISETP.LT.AND P1, PT, R92, UR15, !P0 ;  /* 0x0000000f5c007c0c */ /* 0x008fe4000c721270 */
[----:B------:R-:W3:Y:S04]  /*1a1f0*/  LDL.LU R92, [R1+0x76c] ;  /* 0x00076c00015c7983 */ /* 0x000ee80000300800 */
[----:B------:R-:W3:Y:S04]  /*1a200*/  LDL.LU R87, [R1+0x77c] ;  /* 0x00077c0001577983 */ /* 0x000ee80000300800 */
[----:B------:R-:W3:Y:S04]  /*1a210*/  LDL.LU R86, [R1+0x778] ;  /* 0x0007780001567983 */ /* 0x000ee80000300800 */
[----:B------:R-:W3:Y:S01]  /*1a220*/  LDL.LU R84, [R1+0x774] ;  /* 0x0007740001547983 */ /* 0x000ee20000300800 */
[----:B----4-:R-:W-:-:S02]  /*1a230*/  ISETP.LT.AND P2, PT, R69, UR15, !P0 ;  /* 0x0000000f45007c0c */ /* 0x010fc4000c741270 */
[----:B-----5:R-:W-:Y:S01]  /*1a240*/  ISETP.LT.AND P6, PT, R68, UR15, !P0 ;  /* 0x0000000f44007c0c */ /* 0x020fe2000c7c1270 */
[----:B------:R-:W4:Y:S04]  /*1a250*/  LDL.LU R69, [R1+0x770] ;  /* 0x0007700001457983 */ /* 0x000f280000300800 */
[----:B------:R-:W5:Y:S04]  /*1a260*/  LDL.LU R68, [R1+0x768] ;  /* 0x0007680001447983 */ /* 0x000f680000300800 */
[----:B------:R-:W4:Y:S01]  /*1a270*/  LDL.LU R11, [R1+0x780] ;  /* 0x00078000010b7983 */ /* 0x000f220000300800 */
[----:B--2---:R-:W-:-:S03]  /*1a280*/  ISETP.LT.AND P4, PT, R93, UR15, !P0 ;  /* 0x0000000f5d007c0c */ /* 0x004fc6000c781270 */
[----:B0-----:R-:W2:Y:S04]  /*1a290*/  LDL.LU R10, [R1+0x790] ;  /* 0x00079000010a7983 */ /* 0x001ea80000300800 */
[----:B------:R-:W2:Y:S04]  /*1a2a0*/  LDL.LU R9, [R1+0x78c] ;  /* 0x00078c0001097983 */ /* 0x000ea80000300800 */
[----:B------:R0:W-:Y:S04]  /*1a2b0*/  @P1 STG.E.U8 desc[UR18][R72.64], R7 ;  /* 0x0000000748001986 */ /* 0x0001e8000c101112 */
[----:B------:R-:W-:Y:S04]  /*1a2c0*/  @P2 STG.E.U8 desc[UR18][R74.64], R12 ;  /* 0x0000000c4a002986 */ /* 0x000fe8000c101112 */
[----:B------:R-:W-:Y:S01]  /*1a2d0*/  @P6 STG.E.U8 desc[UR18][R70.64], R6 ;  /* 0x0000000646006986 */ /* 0x000fe2000c101112 */
[----:B0-----:R-:W-:-:S03]  /*1a2e0*/  PRMT R7, R14, 0x9910, RZ ;  /* 0x000099100e077816 */ /* 0x001fc600000000ff */
[----:B------:R0:W-:Y:S04]  /*1a2f0*/  @P4 STG.E.U8 desc[UR18][R4.64], R14 ;  /* 0x0000000e04004986 */ /* 0x0001e8000c101112 */
[----:B0-----:R-:W5:Y:S04]  /*1a300*/  LDL.LU R14, [R1+0x794] ;  /* 0x00079400010e7983 */ /* 0x001f680000300800 */
[----:B------:R-:W5:Y:S04]  /*1a310*/  LDL.LU R13, [R1+0x798] ;  /* 0x00079800010d7983 */ /* 0x000f680000300800 */
[----:B------:R-:W5:Y:S01]  /*1a320*/  LDL.LU R12, [R1+0x7a8] ;  /* 0x0007a800010c7983 */ /* 0x000f620000300800 */
[----:B------:R-:W-:Y:S01]  /*1a330*/  F2FP.SATFINITE.E4M3.F32.PACK_AB_MERGE_C R16, R17, R16, RZ ;  /* 0x000000101110723e */ /* 0x000fe200048070ff */
[----:B------:R-:W-:Y:S01]  /*1a340*/  VIADD R3, R3, UR7 ;  /* 0x0000000703037c36 */ /* 0x000fe20008000000 */
[----:B------:R-:W-:-:S02]  /*1a350*/  SHF.R.S32.HI R7, RZ, 0x8, R7 ;  /* 0x00000008ff077819 */ /* 0x000fc40000011407 */
[----:B------:R-:W-:Y:S01]  /*1a360*/  PRMT R4, R16, 0x9910, RZ ;  /* 0x0000991010047816 */ /* 0x000fe200000000ff */
[----:B------:R-:W-:-:S04]  /*1a370*/  VIADD R8, R3, UR7 ;  /* 0x0000000703087c36 */ /* 0x000fc80008000000 */
[----:B------:R-:W-:Y:S01]  /*1a380*/  IMAD.MOV.U32 R6, RZ, RZ, R4 ;  /* 0x000000ffff067224 */ /* 0x000fe200078e0004 */
[----:B------:R-:W-:Y:S02]  /*1a390*/  F2FP.SATFINITE.E4M3.F32.PACK_AB_MERGE_C R18, R19, R18, RZ ;  /* 0x000000121312723e */ /* 0x000fe400048070ff */
[----:B------:R-:W-:Y:S02]  /*1a3a0*/  F2FP.SATFINITE.E4M3.F32.PACK_AB_MERGE_C R20, R21, R20, RZ ;  /* 0x000000141514723e */ /* 0x000fe400048070ff */
[----:B---3--:R-:W-:Y:S02]  /*1a3b0*/  ISETP.LT.AND P3, PT, R92, UR15, !P0 ;  /* 0x0000000f5c007c0c */ /* 0x008fe4000c761270 */
[----:B------:R-:W-:Y:S02]  /*1a3c0*/  ISETP.LT.AND P5, PT, R87, UR15, !P0 ;  /* 0x0000000f57007c0c */ /* 0x000fe4000c7a1270 */
[----:B------:R-:W-:-:S09]  /*1a3d0*/  ISETP.LT.AND P1, PT, R86, UR15, !P0 ;  /* 0x0000000f56007c0c */ /* 0x000fd2000c721270 */
[----:B------:R0:W-:Y:S01]  /*1a3e0*/  @P3 STG.E.U8 desc[UR18][R88.64], R7 ;  /* 0x0000000758003986 */ /* 0x0001e2000c101112 */
[C---:B------:R-:W-:Y:S02]  /*1a3f0*/  IADD3 R4, P3, PT, R3.reuse, R0, RZ ;  /* 0x0000000003047210 */ /* 0x040fe40007f7e0ff */
[----:B------:R-:W-:Y:S02]  /*1a400*/  ISETP.LT.AND P2, PT, R84, UR15, !P0 ;  /* 0x0000000f54007c0c */ /* 0x000fe4000c741270 */
[----:B------:R-:W-:Y:S01]  /*1a410*/  LEA.HI.X.SX32 R5, R3, R2, 0x1, P3 ;  /* 0x0000000203057211 */ /* 0x000fe200018f0eff */
[----:B------:R-:W-:Y:S01]  /*1a420*/  @P5 STG.E.U8 desc[UR18][R90.64], R16 ;  /* 0x000000105a005986 */ /* 0x000fe2000c101112 */
[----:B------:R-:W-:Y:S02]  /*1a430*/  SHF.R.S32.HI R3, RZ, 0x8, R6 ;  /* 0x00000008ff037819 */ /* 0x000fe40000011406 */
[----:B------:R-:W-:-:S03]  /*1a440*/  IADD3 R6, P5, PT, R8, R0, RZ ;  /* 0x0000000008067210 */ /* 0x000fc60007fbe0ff */
[----:B------:R1:W-:Y:S01]  /*1a450*/  @P1 STG.E.U8 desc[UR18][R4.64], R3 ;  /* 0x0000000304001986 */ /* 0x0003e2000c101112 */
[C---:B0-----:R-:W-:Y:S01]  /*1a460*/  LEA.HI.X.SX32 R7, R8.reuse, R2, 0x1, P5 ;  /* 0x0000000208077211 */ /* 0x041fe200028f0eff */
[----:B------:R-:W-:-:S04]  /*1a470*/  VIADD R8, R8, UR7 ;  /* 0x0000000708087c36 */ /* 0x000fc80008000000 */
[----:B------:R0:W-:Y:S01]  /*1a480*/  @P2 STG.E.U8 desc[UR18][R6.64], R18 ;  /* 0x0000001206002986 */ /* 0x0001e2000c101112 */
[----:B--2---:R-:W-:Y:S02]  /*1a490*/  ISETP.LT.AND P5, PT, R9, UR15, !P0 ;  /* 0x0000000f09007c0c */ /* 0x004fe4000c7a1270 */
[----:B-1----:R-:W-:Y:S02]  /*1a4a0*/  PRMT R3, R18, 0x9910, RZ ;  /* 0x0000991012037816 */ /* 0x002fe400000000ff */
[----:B------:R-:W-:-:S03]  /*1a4b0*/  IADD3 R4, P2, PT, R8, R0, RZ ;  /* 0x0000000008047210 */ /* 0x000fc60007f5e0ff */
[----:B------:R-:W-:Y:S02]  /*1a4c0*/  IMAD.MOV.U32 R9, RZ, RZ, R3 ;  /* 0x000000ffff097224 */ /* 0x000fe400078e0003 */
[C---:B------:R-:W-:Y:S01]  /*1a4d0*/  VIADD R3, R8.reuse, UR7 ;  /* 0x0000000708037c36 */ /* 0x040fe20008000000 */
[----:B------:R-:W-:-:S04]  /*1a4e0*/  LEA.HI.X.SX32 R5, R8, R2, 0x1, P2 ;  /* 0x0000000208057211 */ /* 0x000fc800010f0eff */
[----:B0-----:R-:W-:Y:S02]  /*1a4f0*/  IADD3 R6, P2, PT, R3, R0, RZ ;  /* 0x0000000003067210 */ /* 0x001fe40007f5e0ff */
[----:B----4-:R-:W-:Y:S02]  /*1a500*/  ISETP.LT.AND P6, PT, R69, UR15, !P0 ;  /* 0x0000000f45007c0c */ /* 0x010fe4000c7c1270 */
[----:B------:R-:W-:Y:S02]  /*1a510*/  ISETP.LT.AND P3, PT, R11, UR15, !P0 ;  /* 0x0000000f0b007c0c */ /* 0x000fe4000c761270 */
[----:B------:R-:W-:Y:S01]  /*1a520*/  LEA.HI.X.SX32 R7, R3, R2, 0x1, P2 ;  /* 0x0000000203077211 */ /* 0x000fe200010f0eff */
[----:B------:R-:W2:Y:S01]  /*1a530*/  LDL.LU R11, [R1+0x7a4] ;  /* 0x0007a400010b7983 */ /* 0x000ea20000300800 */
[----:B-----5:R-:W-:-:S03]  /*1a540*/  ISETP.LT.AND P2, PT, R14, UR15, !P0 ;  /* 0x0000000f0e007c0c */ /* 0x020fc6000c741270 */
[----:B------:R-:W3:Y:S01]  /*1a550*/  LDL.LU R14, [R1+0x7ac] ;  /* 0x0007ac00010e7983 */ /* 0x000ee20000300800 */
[----:B------:R-:W-:Y:S01]  /*1a560*/  SHF.R.S32.HI R9, RZ, 0x8, R9 ;  /* 0x00000008ff097819 */ /* 0x000fe20000011409 */
[----:B------:R-:W-:Y:S01]  /*1a570*/  VIADD R8, R3, UR7 ;  /* 0x0000000703087c36 */ /* 0x000fe20008000000 */
[----:B------:R-:W-:Y:S01]  /*1a580*/  ISETP.LT.AND P4, PT, R68, UR15, !P0 ;  /* 0x0000000f44007c0c */ /* 0x000fe2000c781270 */
[----:B------:R-:W4:Y:S01]  /*1a590*/  LDL.LU R15, [R1+0x7b0] ;  /* 0x0007b000010f7983 */ /* 0x000f220000300800 */
[----:B------:R-:W-:Y:S02]  /*1a5a0*/  ISETP.LT.AND P1, PT, R10, UR15, !P0 ;  /* 0x0000000f0a007c0c */ /* 0x000fe4000c721270 */
[----:B------:R-:W-:Y:S01]  /*1a5b0*/  PRMT R10, R20, 0x9910, RZ ;  /* 0x00009910140a7816 */ /* 0x000fe200000000ff */
[----:B------:R0:W-:Y:S03]  /*1a5c0*/  @P6 STG.E.U8 desc[UR18][R4.64], R9 ;  /* 0x0000000904006986 */ /* 0x0001e6000c101112 */
[----:B------:R-:W-:-:S02]  /*1a5d0*/  SHF.R.S32.HI R10, RZ, 0x8, R10 ;  /* 0x00000008ff0a7819 */ /* 0x000fc4000001140a */
[----:B0-----:R-:W-:-:S04]  /*1a5e0*/  IADD3 R4, P6, PT, R8, R0, RZ ;  /* 0x0000000008047210 */ /* 0x001fc80007fde0ff */
[----:B------:R-:W-:Y:S01]  /*1a5f0*/  LEA.HI.X.SX32 R5, R8, R2, 0x1, P6 ;  /* 0x0000000208057211 */ /* 0x000fe200030f0eff */
[----:B------:R0:W-:Y:S04]  /*1a600*/  @P4 STG.E.U8 desc[UR18][R6.64], R20 ;  /* 0x0000001406004986 */ /* 0x0001e8000c101112 */
[----:B------:R1:W-:Y:S01]  /*1a610*/  @P3 STG.E.U8 desc[UR18][R4.64], R10 ;  /* 0x0000000a04003986 */ /* 0x0003e2000c101112 */
[----:B------:R-:W-:-:S03]  /*1a620*/  ISETP.LT.AND P3, PT, R12, UR15, !P0 ;  /* 0x0000000f0c007c0c */ /* 0x000fc6000c761270 */
[----:B------:R-:W5:Y:S01]  /*1a630*/  LDL.LU R12, [R1+0x7c0] ;  /* 0x0007c000010c7983 */ /* 0x000f620000300800 */
[----:B------:R-:W-:Y:S01]  /*1a640*/  VIADD R3, R8, UR7 ;  /* 0x0000000708037c36 */ /* 0x000fe20008000000 */
[----:B------:R-:W-:Y:S02]  /*1a650*/  F2FP.SATFINITE.E4M3.F32.PACK_AB_MERGE_C R22, R23, R22, RZ ;  /* 0x000000161716723e */ /* 0x000fe400048070ff */
[----:B------:R-:W4:Y:S02]  /*1a660*/  LDL.LU R8, [R1+0x7bc] ;  /* 0x0007bc0001087983 */ /* 0x000f240000300800 */
[----:B0-----:R-:W-:-:S04]  /*1a670*/  IADD3 R6, P6, PT, R3, R0, RZ ;  /* 0x0000000003067210 */ /* 0x001fc80007fde0ff */
[C---:B------:R-:W-:Y:S01]  /*1a680*/  LEA.HI.X.SX32 R7, R3.reuse, R2, 0x1, P6 ;  /* 0x0000000203077211 */ /* 0x040fe200030f0eff */
[----:B------:R-:W-:-:S04]  /*1a690*/  VIADD R3, R3, UR7 ;  /* 0x0000000703037c36 */ /* 0x000fc80008000000 */
[----:B------:R0:W-:Y:S01]  /*1a6a0*/  @P1 STG.E.U8 desc[UR18][R6.64], R22 ;  /* 0x0000001606001986 */ /* 0x0001e2000c101112 */
[C---:B-1----:R-:W-:Y:S01]  /*1a6b0*/  IADD3 R4, P1, PT, R3.reuse, R0, RZ ;  /* 0x0000000003047210 */ /* 0x042fe20007f3e0ff */
[----:B------:R-:W-:-:S03]  /*1a6c0*/  VIADD R9, R3, UR7 ;  /* 0x0000000703097c36 */ /* 0x000fc60008000000 */
[----:B------:R-:W-:Y:S02]  /*1a6d0*/  LEA.HI.X.SX32 R5, R3, R2, 0x1, P1 ;  /* 0x0000000203057211 */ /* 0x000fe400008f0eff */
[----:B0-----:R-:W-:-:S04]  /*1a6e0*/  IADD3 R6, P1, PT, R9, R0, RZ ;  /* 0x0000000009067210 */ /* 0x001fc80007f3e0ff */
[C---:B------:R-:W-:Y:S01]  /*1a6f0*/  LEA.HI.X.SX32 R7, R9.reuse, R2, 0x1, P1 ;  /* 0x0000000209077211 */ /* 0x040fe200008f0eff */
[----:B------:R-:W-:Y:S01]  /*1a700*/  VIADD R3, R9, UR7 ;  /* 0x0000000709037c36 */ /* 0x000fe20008000000 */
[----:B------:R-:W-:Y:S02]  /*1a710*/  ISETP.LT.AND P4, PT, R13, UR15, !P0 ;  /* 0x0000000f0d007c0c */ /* 0x000fe4000c781270 */
[----:B------:R-:W-:-:S04]  /*1a720*/  F2FP.SATFINITE.E4M3.F32.PACK_AB_MERGE_C R25, R25, R24, RZ ;  /* 0x000000181919723e */ /* 0x000fc800048070ff */
[----:B------:R-:W-:-:S04]  /*1a730*/  PRMT R13, R25, 0x9910, RZ ;  /* 0x00009910190d7816 */ /* 0x000fc800000000ff */
[----:B------:R-:W-:Y:S02]  /*1a740*/  SHF.R.S32.HI R13, RZ, 0x8, R13 ;  /* 0x00000008ff0d7819 */ /* 0x000fe4000001140d */
[----:B--2---:R-:W-:Y:S02]  /*1a750*/  ISETP.LT.AND P6, PT, R11, UR15, !P0 ;  /* 0x0000000f0b007c0c */ /* 0x004fe4000c7c1270 */
[----:B------:R-:W-:Y:S02]  /*1a760*/  PRMT R11, R22, 0x9910, RZ ;  /* 0x00009910160b7816 */ /* 0x000fe400000000ff */
[----:B---3--:R-:W-:Y:S02]  /*1a770*/  ISETP.LT.AND P1, PT, R14, UR15, !P0 ;  /* 0x0000000f0e007c0c */ /* 0x008fe4000c721270 */
[----:B------:R-:W2:Y:S04]  /*1a780*/  LDL.LU R14, [R1+0x7c4] ;  /* 0x0007c400010e7983 */ /* 0x000ea80000300800 */
[----:B------:R-:W3:Y:S01]  /*1a790*/  LDL.LU R10, [R1+0x7c8] ;  /* 0x0007c800010a7983 */ /* 0x000ee20000300800 */
[----:B------:R-:W-:-:S05]  /*1a7a0*/  SHF.R.S32.HI R11, RZ, 0x8, R11 ;  /* 0x00000008ff0b7819 */ /* 0x000fca000001140b */
[----:B------:R0:W-:Y:S04]  /*1a7b0*/  @P5 STG.E.U8 desc[UR18][R4.64], R11 ;  /* 0x0000000b04005986 */ /* 0x0001e8000c101112 */
[----:B------:R1:W-:Y:S01]  /*1a7c0*/  @P2 STG.E.U8 desc[UR18][R6.64], R25 ;  /* 0x0000001906002986 */ /* 0x0003e2000c101112 */
[----:B0-----:R-:W-:-:S04]  /*1a7d0*/  IADD3 R4, P5, PT, R3, R0, RZ ;  /* 0x0000000003047210 */ /* 0x001fc80007fbe0ff */
[----:B------:R-:W-:-:S05]  /*1a7e0*/  LEA.HI.X.SX32 R5, R3, R2, 0x1, P5 ;  /* 0x0000000203057211 */ /* 0x000fca00028f0eff */
[----:B------:R0:W-:Y:S01]  /*1a7f0*/  @P4 STG.E.U8 desc[UR18][R4.64], R13 ;  /* 0x0000000d04004986 */ /* 0x0001e2000c101112 */
[----:B-----5:R-:W-:-:S03]  /*1a800*/  ISETP.LT.AND P4, PT, R12, UR15, !P0 ;  /* 0x0000000f0c007c0c */ /* 0x020fc6000c781270 */
[----:B------:R-:W5:Y:S01]  /*1a810*/  LDL.LU R12, [R1+0x7d8] ;  /* 0x0007d800010c7983 */ /* 0x000f620000300800 */
[----:B------:R-:W-:Y:S01]  /*1a820*/  VIADD R9, R3, UR7 ;  /* 0x0000000703097c36 */ /* 0x000fe20008000000 */
[----:B------:R-:W-:-:S04]  /*1a830*/  F2FP.SATFINITE.E4M3.F32.PACK_AB_MERGE_C R27, R27, R26, RZ ;  /* 0x0000001a1b1b723e */ /* 0x000fc800048070ff */
[----:B-1----:R-:W-:-:S04]  /*1a840*/  IADD3 R6, P5, PT, R9, R0, RZ ;  /* 0x0000000009067210 */ /* 0x002fc80007fbe0ff */
[C---:B------:R-:W-:Y:S01]  /*1a850*/  LEA.HI.X.SX32 R7, R9.reuse, R2, 0x1, P5 ;  /* 0x0000000209077211 */ /* 0x040fe200028f0eff */
[----:B------:R-:W-:Y:S01]  /*1a860*/  VIADD R9, R9, UR7 ;  /* 0x0000000709097c36 */ /* 0x000fe20008000000 */
[----:B----4-:R-:W-:Y:S02]  /*1a870*/  ISETP.LT.AND P5, PT, R8, UR15, !P0 ;  /* 0x0000000f08007c0c */ /* 0x010fe4000c7a1270 */
[----:B------:R-:W4:Y:S01]  /*1a880*/  LDL.LU R8, [R1+0x7d4] ;  /* 0x0007d40001087983 */ /* 0x000f220000300800 */
[----:B------:R-:W-:-:S03]  /*1a890*/  VIADD R3, R9, UR7 ;  /* 0x0000000709037c36 */ /* 0x000fc60008000000 */
[----:B------:R1:W-:Y:S01]  /*1a8a0*/  @P3 STG.E.U8 desc[UR18][R6.64], R27 ;  /* 0x0000001b06003986 */ /* 0x0003e2000c101112 */
[----:B0-----:R-:W-:Y:S02]  /*1a8b0*/  IADD3 R4, P3, PT, R9, R0, RZ ;  /* 0x0000000009047210 */ /* 0x001fe40007f7e0ff */
[----:B------:R-:W-:Y:S02]  /*1a8c0*/  PRMT R11, R27, 0x9910, RZ ;  /* 0x000099101b0b7816 */ /* 0x000fe400000000ff */
[----:B------:R-:W-:Y:S02]  /*1a8d0*/  LEA.HI.X.SX32 R5, R9, R2, 0x1, P3 ;  /* 0x0000000209057211 */ /* 0x000fe400018f0eff */
[----:B------:R-:W-:Y:S02]  /*1a8e0*/  SHF.R.S32.HI R11, RZ, 0x8, R11 ;  /* 0x00000008ff0b7819 */ /* 0x000fe4000001140b */
[----:B-1----:R-:W-:Y:S02]  /*1a8f0*/  IADD3 R6, P3, PT, R3, R0, RZ ;  /* 0x0000000003067210 */ /* 0x002fe40007f7e0ff */
[----:B------:R-:W-:-:S02]  /*1a900*/  F2FP.SATFINITE.E4M3.F32.PACK_AB_MERGE_C R29, R29, R28, RZ ;  /* 0x0000001c1d1d723e */ /* 0x000fc400048070ff */
[C---:B------:R-:W-:Y:S01]  /*1a910*/  LEA.HI.X.SX32 R7, R3.reuse, R2, 0x1, P3 ;  /* 0x0000000203077211 */ /* 0x040fe200018f0eff */
[----:B------:R0:W-:Y:S04]  /*1a920*/  @P6 STG.E.U8 desc[UR18][R4.64], R11 ;  /* 0x0000000b04006986 */ /* 0x0001e8000c101112 */
[----:B------:R1:W-:Y:S01]  /*1a930*/  @P1 STG.E.U8 desc[UR18][R6.64], R29 ;  /* 0x0000001d06001986 */ /* 0x0003e2000c101112 */
[----:B------:R-:W-:Y:S01]  /*1a940*/  VIADD R9, R3, UR7 ;  /* 0x0000000703097c36 */ /* 0x000fe20008000000 */
[----:B------:R-:W-:Y:S02]  /*1a950*/  ISETP.LT.AND P2, PT, R15, UR15, !P0 ;  /* 0x0000000f0f007c0c */ /* 0x000fe4000c741270 */
[----:B------:R-:W-:Y:S02]  /*1a960*/  PRMT R13, R29, 0x9910, RZ ;  /* 0x000099101d0d7816 */ /* 0x000fe400000000ff */
[----:B0-----:R-:W-:-:S02]  /*1a970*/  IADD3 R4, P6, PT, R9, R0, RZ ;  /* 0x0000000009047210 */ /* 0x001fc40007fde0ff */
[----:B------:R-:W-:Y:S02]  /*1a980*/  SHF.R.S32.HI R13, RZ, 0x8, R13 ;  /* 0x00000008ff0d7819 */ /* 0x000fe4000001140d */
[----:B------:R-:W-:-:S05]  /*1a990*/  LEA.HI.X.SX32 R5, R9, R2, 0x1, P6 ;  /* 0x0000000209057211 */ /* 0x000fca00030f0eff */
[----:B------:R0:W-:Y:S01]  /*1a9a0*/  @P2 STG.E.U8 desc[UR18][R4.64], R13 ;  /* 0x0000000d04002986 */ /* 0x0001e2000c101112 */
[----:B--2---:R-:W-:-:S03]  /*1a9b0*/  ISETP.LT.AND P3, PT, R14, UR15, !P0 ;  /* 0x0000000f0e007c0c */ /* 0x004fc6000c761270 */
[----:B------:R-:W2:Y:S01]  /*1a9c0*/  LDL.LU R14, [R1+0x7dc] ;  /* 0x0007dc00010e7983 */ /* 0x000ea20000300800 */
[----:B---3--:R-:W-:-:S03]  /*1a9d0*/  ISETP.LT.AND P1, PT, R10, UR15, !P0 ;  /* 0x0000000f0a007c0c */ /* 0x008fc6000c721270 */
[----:B------:R-:W3:Y:S01]  /*1a9e0*/  LDL.LU R10, [R1+0x7e0] ;  /* 0x0007e000010a7983 */ /* 0x000ee20000300800 */
        /* <DEDUP_REMOVED lines=20> */
[----:B------:R-:W-:-:S03]  /*1ab30*/  VIADD R3, R9, UR7 ;  /* 0x0000000709037c36 */ /* 0x000fc60008000000 */
[----:B0-----:R-:W4:Y:S01]  /*1ab40*/  LDL.LU R11, [R1+0x7f4] ;  /* 0x0007f400010b7983 */ /* 0x001f220000300800 */
[----:B------:R-:W-:Y:S02]  /*1ab50*/  PRMT R13, R33, 0x9910, RZ ;  /* 0x00009910210d7816 */ /* 0x000fe400000000ff */
[C---:B------:R-:W-:Y:S02]  /*1ab60*/  IADD3 R4, P5, PT, R3.reuse, R0, RZ ;  /* 0x0000000003047210 */ /* 0x040fe40007fbe0ff */
[----:B------:R-:W-:Y:S02]  /*1ab70*/  SHF.R.S32.HI R13, RZ, 0x8, R13 ;  /* 0x00000008ff0d7819 */ /* 0x000fe4000001140d */
[----:B------:R-:W-:-:S05]  /*1ab80*/  LEA.HI.X.SX32 R5, R3, R2, 0x1, P5 ;  /* 0x0000000203057211 */ /* 0x000fca00028f0eff */
[----:B------:R0:W-:Y:S01]  /*1ab90*/  @P1 STG.E.U8 desc[UR18][R4.64], R13 ;  /* 0x0000000d04001986 */ /* 0x0001e2000c101112 */
[----:B---3--:R-:W-:-:S03]  /*1aba0*/  ISETP.LT.AND P3, PT, R10, UR15, !P0 ;  /* 0x0000000f0a007c0c */ /* 0x008fc6000c761270 */
[----:B------:R-:W3:Y:S04]  /*1abb0*/  LDL.LU R10, [R1+0x7e8] ;  /* 0x0007e800010a7983 */ /* 0x000ee80000300800 */
[----:B------:R-:W3:Y:S04]  /*1abc0*/  LDL.LU R16, [R1+0x7e4] ;  /* 0x0007e40001107983 */ /* 0x000ee80000300800 */
[----:B------:R-:W3:Y:S01]  /*1abd0*/  LDL.LU R17, [R1+0x7d0] ;  /* 0x0007d00001117983 */ /* 0x000ee20000300800 */
[----:B--2---:R-:W-:Y:S02]  /*1abe0*/  ISETP.LT.AND P4, PT, R14, UR15, !P0 ;  /* 0x0000000f0e007c0c */ /* 0x004fe4000c781270 */
[----:B-----5:R-:W-:-:S02]  /*1abf0*/  ISETP.LT.AND P1, PT, R12, UR15, !P0 ;  /* 0x0000000f0c007c0c */ /* 0x020fc4000c721270 */
[----:B------:R-:W2:Y:S04]  /*1ac00*/  LDL.LU R12, [R1+0x7cc] ;  /* 0x0007cc00010c7983 */ /* 0x000ea80000300800 */
[----:B------:R-:W5:Y:S01]  /*1ac10*/  LDL.LU R14, [R1+0x7b8] ;  /* 0x0007b800010e7983 */ /* 0x000f620000300800 */
[----:B------:R-:W-:Y:S01]  /*1ac20*/  VIADD R9, R3, UR7 ;  /* 0x0000000703097c36 */ /* 0x000fe20008000000 */
[----:B------:R-:W-:-:S04]  /*1ac30*/  F2FP.SATFINITE.E4M3.F32.PACK_AB_MERGE_C R35, R35, R34, RZ ;  /* 0x000000222323723e */ /* 0x000fc800048070ff */
[----:B-1----:R-:W-:-:S04]  /*1ac40*/  IADD3 R6, P5, PT, R9, R0, RZ ;  /* 0x0000000009067210 */ /* 0x002fc80007fbe0ff */
[C---:B------:R-:W-:Y:S01]  /*1ac50*/  LEA.HI.X.SX32 R7, R9.reuse, R2, 0x1, P5 ;  /* 0x0000000209077211 */ /* 0x040fe200028f0eff */
[----:B------:R-:W-:Y:S01]  /*1ac60*/  VIADD R9, R9, UR7 ;  /* 0x0000000709097c36 */ /* 0x000fe20008000000 */
[----:B----4-:R-:W-:-:S03]  /*1ac70*/  ISETP.LT.AND P5, PT, R8, UR15, !P0 ;  /* 0x0000000f08007c0c */ /* 0x010fc6000c7a1270 */
[----:B------:R1:W-:Y:S01]  /*1ac80*/  @P2 STG.E.U8 desc[UR18][R6.64], R35 ;  /* 0x0000002306002986 */ /* 0x0003e2000c101112 */
[C---:B0-----:R-:W-:Y:S01]  /*1ac90*/  IADD3 R4, P2, PT, R9.reuse, R0, RZ ;  /* 0x0000000009047210 */ /* 0x041fe20007f5e0ff */
[----:B------:R-:W-:Y:S01]  /*1aca0*/  VIADD R3, R9, UR7 ;  /* 0x0000000709037c36 */ /* 0x000fe20008000000 */
[----:B------:R-:W-:Y:S02]  /*1acb0*/  PRMT R8, R35, 0x9910, RZ ;  /* 0x0000991023087816 */ /* 0x000fe400000000ff */
[----:B------:R-:W-:Y:S01]  /*1acc0*/  LEA.HI.X.SX32 R5, R9, R2, 0x1, P2 ;  /* 0x0000000209057211 */ /* 0x000fe200010f0eff */
[C---:B------:R-:W-:Y:S01]  /*1acd0*/  VIADD R9, R3.reuse, UR7 ;  /* 0x0000000703097c36 */ /* 0x040fe20008000000 */
[----:B------:R-:W-:Y:S02]  /*1ace0*/  SHF.R.S32.HI R13, RZ, 0x8, R8 ;  /* 0x00000008ff0d7819 */ /* 0x000fe40000011408 */
[----:B-1----:R-:W-:-:S03]  /*1acf0*/  IADD3 R6, P2, PT, R3, R0, RZ ;  /* 0x0000000003067210 */ /* 0x002fc60007f5e0ff */
[----:B------:R-:W-:Y:S01]  /*1ad00*/  @P6 STG.E.U8 desc[UR18][R4.64], R13 ;  /* 0x0000000d04006986 */ /* 0x000fe2000c101112 */
[----:B------:R-:W-:Y:S02]  /*1ad10*/  F2FP.SATFINITE.E4M3.F32.PACK_AB_MERGE_C R37, R37, R36, RZ ;  /* 0x000000242525723e */ /* 0x000fe400048070ff */
[----:B------:R-:W-:Y:S01]  /*1ad20*/  LEA.HI.X.SX32 R7, R3, R2, 0x1, P2 ;  /* 0x0000000203077211 */ /* 0x000fe200010f0eff */
[C---:B------:R-:W-:Y:S01]  /*1ad30*/  VIADD R3, R9.reuse, UR7 ;  /* 0x0000000709037c36 */ /* 0x040fe20008000000 */
[----:B------:R-:W-:Y:S02]  /*1ad40*/  IADD3 R8, P6, PT, R9, R0, RZ ;  /* 0x0000000009087210 */ /* 0x000fe40007fde0ff */
[----:B------:R-:W-:Y:S01]  /*1ad50*/  PRMT R15, R37, 0x9910, RZ ;  /* 0x00009910250f7816 */ /* 0x000fe200000000ff */
[----:B------:R0:W-:Y:S01]  /*1ad60*/  @P4 STG.E.U8 desc[UR18][R6.64], R37 ;  /* 0x0000002506004986 */ /* 0x0001e2000c101112 */
[----:B------:R-:W-:Y:S02]  /*1ad70*/  LEA.HI.X.SX32 R9, R9, R2, 0x1, P6 ;  /* 0x0000000209097211 */ /* 0x000fe400030f0eff */
[----:B------:R-:W-:-:S02]  /*1ad80*/  SHF.R.S32.HI R15, RZ, 0x8, R15 ;  /* 0x00000008ff0f7819 */ /* 0x000fc4000001140f */
[----:B------:R-:W-:Y:S02]  /*1ad90*/  ISETP.LT.AND P2, PT, R11, UR15, !P0 ;  /* 0x0000000f0b007c0c */ /* 0x000fe4000c741270 */
[----:B------:R-:W-:Y:S01]  /*1ada0*/  F2FP.SATFINITE.E4M3.F32.PACK_AB_MERGE_C R39, R39, R38, RZ ;  /* 0x000000262727723e */ /* 0x000fe200048070ff */
[----:B------:R1:W-:Y:S03]  /*1adb0*/  @P3 STG.E.U8 desc[UR18][R8.64], R15 ;  /* 0x0000000f08003986 */ /* 0x0003e6000c101112 */
[----:B0-----:R-:W-:-:S04]  /*1adc0*/  PRMT R6, R39, 0x9910, RZ ;  /* 0x0000991027067816 */ /* 0x001fc800000000ff */
[----:B-1----:R-:W-:Y:S02]  /*1add0*/  SHF.R.S32.HI R15, RZ, 0x8, R6 ;  /* 0x00000008ff0f7819 */ /* 0x002fe40000011406 */
[----:B------:R-:W-:Y:S02]  /*1ade0*/  F2FP.SATFINITE.E4M3.F32.PACK_AB_MERGE_C R41, R41, R40, RZ ;  /* 0x000000282929723e */ /* 0x000fe400048070ff */
[----:B---3--:R-:W-:Y:S02]  /*1adf0*/  ISETP.LT.AND P4, PT, R10, UR15, !P0 ;  /* 0x0000000f0a007c0c */ /* 0x008fe4000c781270 */
[----:B------:R-:W-:-:S04]  /*1ae00*/  IADD3 R10, P6, PT, R3, R0, RZ ;  /* 0x00000000030a7210 */ /* 0x000fc80007fde0ff */
[C---:B------:R-:W-:Y:S01]  /*1ae10*/  LEA.HI.X.SX32 R11, R3.reuse, R2, 0x1, P6 ;  /* 0x00000002030b7211 */ /* 0x040fe200030f0eff */
[----:B------:R-:W-:-:S04]  /*1ae20*/  VIADD R3, R3, UR7 ;  /* 0x0000000703037c36 */ /* 0x000fc80008000000 */
[----:B------:R0:W-:Y:S01]  /*1ae30*/  @P1 STG.E.U8 desc[UR18][R10.64], R39 ;  /* 0x000000270a001986 */ /* 0x0001e2000c101112 */
[C---:B------:R-:W-:Y:S01]  /*1ae40*/  IADD3 R4, P1, PT, R3.reuse, R0, RZ ;  /* 0x0000000003047210 */ /* 0x040fe20007f3e0ff */
[----:B------:R-:W-:-:S03]  /*1ae50*/  VIADD R7, R3, UR7 ;  /* 0x0000000703077c36 */ /* 0x000fc60008000000 */
[----:B------:R-:W-:Y:S02]  /*1ae60*/  LEA.HI.X.SX32 R5, R3, R2, 0x1, P1 ;  /* 0x0000000203057211 */ /* 0x000fe400008f0eff */
[C---:B------:R-:W-:Y:S01]  /*1ae70*/  IADD3 R6, P1, PT, R7.reuse, R0, RZ ;  /* 0x0000000007067210 */ /* 0x040fe20007f3e0ff */
[C---:B------:R-:W-:Y:S01]  /*1ae80*/  VIADD R3, R7.reuse, UR7 ;  /* 0x0000000707037c36 */ /* 0x040fe20008000000 */
[----:B------:R-:W-:Y:S02]  /*1ae90*/  ISETP.LT.AND P3, PT, R16, UR15, !P0 ;  /* 0x0000000f10007c0c */ /* 0x000fe4000c761270 */
[----:B------:R-:W3:Y:S01]  /*1aea0*/  LDL.LU R16, [R1+0x7b4] ;  /* 0x0007b40001107983 */ /* 0x000ee20000300800 */
[----:B------:R-:W-:-:S03]  /*1aeb0*/  LEA.HI.X.SX32 R7, R7, R2, 0x1, P1 ;  /* 0x0000000207077211 */ /* 0x000fc600008f0eff */
[----:B------:R-:W4:Y:S01]  /*1aec0*/  LDL.LU R18, [R1+0x7a0] ;  /* 0x0007a00001127983 */ /* 0x000f220000300800 */
[----:B--2---:R-:W-:-:S03]  /*1aed0*/  ISETP.LT.AND P1, PT, R12, UR15, !P0 ;  /* 0x0000000f0c007c0c */ /* 0x004fc6000c721270 */
[----:B------:R-:W2:Y:S04]  /*1aee0*/  LDL.LU R12, [R1+0x79c] ;  /* 0x00079c00010c7983 */ /* 0x000ea80000300800 */
[----:B------:R-:W-:Y:S04]  /*1aef0*/  @P5 STG.E.U8 desc[UR18][R4.64], R15 ;  /* 0x0000000f04005986 */ /* 0x000fe8000c101112 */
[----:B------:R1:W-:Y:S01]  /*1af00*/  @P2 STG.E.U8 desc[UR18][R6.64], R41 ;  /* 0x0000002906002986 */ /* 0x0003e2000c101112 */
[----:B-----5:R-:W-:-:S03]  /*1af10*/  ISETP.LT.AND P2, PT, R14, UR15, !P0 ;  /* 0x0000000f0e007c0c */ /* 0x020fc6000c741270 */
[----:B------:R-:W5:Y:S01]  /*1af20*/  LDL.LU R14, [R1+0x788] ;  /* 0x00078800010e7983 */ /* 0x000f620000300800 */
[C---:B------:R-:W-:Y:S01]  /*1af30*/  IADD3 R8, P5, PT, R3.reuse, R0, RZ ;  /* 0x0000000003087210 */ /* 0x040fe20007fbe0ff */
[----:B------:R-:W-:Y:S01]  /*1af40*/  VIADD R13, R3, UR7 ;  /* 0x00000007030d7c36 */ /* 0x000fe20008000000 */
[----:B------:R-:W-:Y:S02]  /*1af50*/  ISETP.LT.AND P6, PT, R17, UR15, !P0 ;  /* 0x0000000f11007c0c */ /* 0x000fe4000c7c1270 */
[----:B------:R-:W-:Y:S02]  /*1af60*/  PRMT R17, R41, 0x9910, RZ ;  /* 0x0000991029117816 */ /* 0x000fe400000000ff */
[----:B------:R-:W-:Y:S02]  /*1af70*/  LEA.HI.X.SX32 R9, R3, R2, 0x1, P5 ;  /* 0x0000000203097211 */ /* 0x000fe400028f0eff */
[----:B0-----:R-:W-:Y:S02]  /*1af80*/  IADD3 R10, P5, PT, R13, R0, RZ ;  /* 0x000000000d0a7210 */ /* 0x001fe40007fbe0ff */
[----:B------:R-:W-:-:S02]  /*1af90*/  SHF.R.S32.HI R17, RZ, 0x8, R17 ;  /* 0x00000008ff117819 */ /* 0x000fc40000011411 */
[----:B------:R-:W-:Y:S02]  /*1afa0*/  F2FP.SATFINITE.E4M3.F32.PACK_AB_MERGE_C R43, R43, R42, RZ ;  /* 0x0000002a2b2b723e */ /* 0x000fe400048070ff */
[C---:B------:R-:W-:Y:S01]  /*1afb0*/  LEA.HI.X.SX32 R11, R13.reuse, R2, 0x1, P5 ;  /* 0x000000020d0b7211 */ /* 0x040fe200028f0eff */
[----:B------:R-:W-:Y:S01]  /*1afc0*/  VIADD R13, R13, UR7 ;  /* 0x000000070d0d7c36 */ /* 0x000fe20008000000 */
[----:B------:R0:W-:Y:S01]  /*1afd0*/  @P4 STG.E.U8 desc[UR18][R8.64], R17 ;  /* 0x0000001108004986 */ /* 0x0001e2000c101112 */
[----:B-1----:R-:W-:-:S03]  /*1afe0*/  PRMT R6, R43, 0x9910, RZ ;  /* 0x000099102b067816 */ /* 0x002fc600000000ff */
[----:B------:R1:W-:Y:S01]  /*1aff0*/  @P3 STG.E.U8 desc[UR18][R10.64], R43 ;  /* 0x0000002b0a003986 */ /* 0x0003e2000c101112 */
[C---:B------:R-:W-:Y:S01]  /*1b000*/  IADD3 R4, P3, PT, R13.reuse, R0, RZ ;  /* 0x000000000d047210 */ /* 0x040fe20007f7e0ff */
[----:B------:R-:W-:-:S03]  /*1b010*/  VIADD R3, R13, UR7 ;  /* 0x000000070d037c36 */ /* 0x000fc60008000000 */
[----:B------:R-:W-:Y:S02]  /*1b020*/  LEA.HI.X.SX32 R5, R13, R2, 0x1, P3 ;  /* 0x000000020d057211 */ /* 0x000fe400018f0eff */
[----:B------:R-:W-:Y:S02]  /*1b030*/  SHF.R.S32.HI R13, RZ, 0x8, R6 ;  /* 0x00000008ff0d7819 */ /* 0x000fe40000011406 */
[----:B------:R-:W-:-:S04]  /*1b040*/  IADD3 R6, P3, PT, R3, R0, RZ ;  /* 0x0000000003067210 */ /* 0x000fc80007f7e0ff */
[----:B------:R-:W-:Y:S02]  /*1b050*/  LEA.HI.X.SX32 R7, R3, R2, 0x1, P3 ;  /* 0x0000000203077211 */ /* 0x000fe400018f0eff */
[----:B------:R-:W-:Y:S01]  /*1b060*/  F2FP.SATFINITE.E4M3.F32.PACK_AB_MERGE_C R45, R45, R44, RZ ;  /* 0x0000002c2d2d723e */ /* 0x000fe200048070ff */
[----:B------:R-:W-:Y:S04]  /*1b070*/  @P6 STG.E.U8 desc[UR18][R4.64], R13 ;  /* 0x0000000d04006986 */ /* 0x000fe8000c101112 */
[----:B------:R0:W-:Y:S01]  /*1b080*/  @P1 STG.E.U8 desc[UR18][R6.64], R45 ;  /* 0x0000002d06001986 */ /* 0x0001e2000c101112 */
[----:B---3--:R-:W-:-:S03]  /*1b090*/  ISETP.LT.AND P4, PT, R16, UR15, !P0 ;  /* 0x0000000f10007c0c */ /* 0x008fc6000c781270 */
[----:B------:R-:W3:Y:S04]  /*1b0a0*/  LDL.LU R16, [R1+0x784] ;  /* 0x0007840001107983 */ /* 0x000ee80000300800 */
[----:B0-----:R-:W3:Y:S01]  /*1b0b0*/  LDL.LU R17, [R1+0x73c] ;  /* 0x00073c0001117983 */ /* 0x001ee20000300800 */
[----:B--2---:R-:W-:-:S03]  /*1b0c0*/  ISETP.LT.AND P3, PT, R12, UR15, !P0 ;  /* 0x0000000f0c007c0c */ /* 0x004fc6000c761270 */
[----:B------:R-:W2:Y:S01]  /*1b0d0*/  LDL.LU R12, [R1+0x738] ;  /* 0x00073800010c7983 */ /* 0x000ea20000300800 */
[----:B-----5:R-:W-:-:S03]  /*1b0e0*/  ISETP.LT.AND P1, PT, R14, UR15, !P0 ;  /* 0x0000000f0e007c0c */ /* 0x020fc6000c721270 */
[----:B------:R-:W5:Y:S01]  /*1b0f0*/  LDL.LU R14, [R1+0x734] ;  /* 0x00073400010e7983 */ /* 0x000f620000300800 */
[----:B------:R-:W-:-:S04]  /*1b100*/  VIADD R9, R3, UR7 ;  /* 0x0000000703097c36 */ /* 0x000fc80008000000 */
[C---:B------:R-:W-:Y:S01]  /*1b110*/  VIADD R3, R9.reuse, UR7 ;  /* 0x0000000709037c36 */ /* 0x040fe20008000000 */
[----:B------:R-:W-:Y:S02]  /*1b120*/  IADD3 R8, P6, PT, R9, R0, RZ ;  /* 0x0000000009087210 */ /* 0x000fe40007fde0ff */
[----:B------:R-:W-:Y:S02]  /*1b130*/  PRMT R15, R45, 0x9910, RZ ;  /* 0x000099102d0f7816 */ /* 0x000fe400000000ff */
[----:B------:R-:W-:Y:S02]  /*1b140*/  LEA.HI.X.SX32 R9, R9, R2, 0x1, P6 ;  /* 0x0000000209097211 */ /* 0x000fe400030f0eff */
[----:B-1----:R-:W-:Y:S02]  /*1b150*/  IADD3 R10, P6, PT, R3, R0, RZ ;  /* 0x00000000030a7210 */ /* 0x002fe40007fde0ff */
[----:B------:R-:W-:Y:S02]  /*1b160*/  SHF.R.S32.HI R15, RZ, 0x8, R15 ;  /* 0x00000008ff0f7819 */ /* 0x000fe4000001140f */
[----:B------:R-:W-:-:S02]  /*1b170*/  F2FP.SATFINITE.E4M3.F32.PACK_AB_MERGE_C R47, R47, R46, RZ ;  /* 0x0000002e2f2f723e */ /* 0x000fc400048070ff */
[C---:B------:R-:W-:Y:S01]  /*1b180*/  LEA.HI.X.SX32 R11, R3.reuse, R2, 0x1, P6 ;  /* 0x00000002030b7211 */ /* 0x040fe200030f0eff */
[----:B------:R-:W-:Y:S01]  /*1b190*/  VIADD R3, R3, UR7 ;  /* 0x0000000703037c36 */ /* 0x000fe20008000000 */
[----:B------:R0:W-:Y:S01]  /*1b1a0*/  @P2 STG.E.U8 desc[UR18][R8.64], R15 ;  /* 0x0000000f08002986 */ /* 0x0001e2000c101112 */
[----:B------:R-:W-:Y:S02]  /*1b1b0*/  PRMT R6, R47, 0x9910, RZ ;  /* 0x000099102f067816 */ /* 0x000fe400000000ff */
[C---:B------:R-:W-:Y:S01]  /*1b1c0*/  VIADD R7, R3.reuse, UR7 ;  /* 0x0000000703077c36 */ /* 0x040fe20008000000 */
[----:B------:R1:W-:Y:S01]  /*1b1d0*/  @P4 STG.E.U8 desc[UR18][R10.64], R47 ;  /* 0x0000002f0a004986 */ /* 0x0003e2000c101112 */
[----:B------:R-:W-:-:S04]  /*1b1e0*/  IADD3 R4, P4, PT, R3, R0, RZ ;  /* 0x0000000003047210 */ /* 0x000fc80007f9e0ff */
[----:B------:R-:W-:Y:S02]  /*1b1f0*/  LEA.HI.X.SX32 R5, R3, R2, 0x1, P4 ;  /* 0x0000000203057211 */ /* 0x000fe400020f0eff */
[----:B0-----:R-:W-:Y:S02]  /*1b200*/  SHF.R.S32.HI R15, RZ, 0x8, R6 ;  /* 0x00000008ff0f7819 */ /* 0x001fe40000011406 */
[C---:B------:R-:W-:Y:S01]  /*1b210*/  IADD3 R6, P4, PT, R7.reuse, R0, RZ ;  /* 0x0000000007067210 */ /* 0x040fe20007f9e0ff */
[C---:B------:R-:W-:Y:S01]  /*1b220*/  VIADD R3, R7.reuse, UR7 ;  /* 0x0000000707037c36 */ /* 0x040fe20008000000 */
[----:B----4-:R-:W-:Y:S02]  /*1b230*/  ISETP.LT.AND P5, PT, R18, UR15, !P0 ;  /* 0x0000000f12007c0c */ /* 0x010fe4000c7a1270 */
[----:B------:R-:W4:Y:S01]  /*1b240*/  LDL.LU R18, [R1+0x730] ;  /* 0x0007300001127983 */ /* 0x000f220000300800 */
[----:B------:R-:W-:Y:S02]  /*1b250*/  LEA.HI.X.SX32 R7, R7, R2, 0x1, P4 ;  /* 0x0000000207077211 */ /* 0x000fe400020f0eff */
[----:B------:R-:W-:-:S08]  /*1b260*/  F2FP.SATFINITE.E4M3.F32.PACK_AB_MERGE_C R49, R49, R48, RZ ;  /* 0x000000303131723e */ /* 0x000fd000048070ff */
[----:B------:R-:W-:Y:S04]  /*1b270*/  @P5 STG.E.U8 desc[UR18][R4.64], R15 ;  /* 0x0000000f04005986 */ /* 0x000fe8000c101112 */
[----:B------:R0:W-:Y:S01]  /*1b280*/  @P3 STG.E.U8 desc[UR18][R6.64], R49 ;  /* 0x0000003106003986 */ /* 0x0001e2000c101112 */
[----:B---3--:R-:W-:-:S03]  /*1b290*/  ISETP.LT.AND P2, PT, R16, UR15, !P0 ;  /* 0x0000000f10007c0c */ /* 0x008fc6000c741270 */
[----:B------:R-:W3:Y:S01]  /*1b2a0*/  LDL.LU R16, [R1+0x72c] ;  /* 0x00072c0001107983 */ /* 0x000ee20000300800 */
[----:B--2---:R-:W-:-:S03]  /*1b2b0*/  ISETP.LT.AND P4, PT, R12, UR15, !P0 ;  /* 0x0000000f0c007c0c */ /* 0x004fc6000c781270 */
[----:B------:R-:W2:Y:S01]  /*1b2c0*/  LDL.LU R12, [R1+0x728] ;  /* 0x00072800010c7983 */ /* 0x000ea20000300800 */
[----:B-----5:R-:W-:-:S03]  /*1b2d0*/  ISETP.LT.AND P3, PT, R14, UR15, !P0 ;  /* 0x0000000f0e007c0c */ /* 0x020fc6000c761270 */
[----:B------:R-:W5:Y:S01]  /*1b2e0*/  LDL.LU R14, [R1+0x724] ;  /* 0x00072400010e7983 */ /* 0x000f620000300800 */
[C---:B------:R-:W-:Y:S01]  /*1b2f0*/  IADD3 R8, P5, PT, R3.reuse, R0, RZ ;  /* 0x0000000003087210 */ /* 0x040fe20007fbe0ff */
[----:B------:R-:W-:Y:S01]  /*1b300*/  VIADD R13, R3, UR7 ;  /* 0x00000007030d7c36 */ /* 0x000fe20008000000 */
[----:B------:R-:W-:Y:S01]  /*1b310*/  ISETP.LT.AND P6, PT, R17, UR15, !P0 ;  /* 0x0000000f11007c0c */ /* 0x000fe2000c7c1270 */
[----:B------:R-:W5:Y:S01]  /*1b320*/  LDL.LU R19, [R1+0x720] ;  /* 0x0007200001137983 */ /* 0x000f620000300800 */
[----:B------:R-:W-:Y:S02]  /*1b330*/  PRMT R17, R49, 0x9910, RZ ;  /* 0x0000991031117816 */ /* 0x000fe400000000ff */
[----:B------:R-:W-:Y:S02]  /*1b340*/  LEA.HI.X.SX32 R9, R3, R2, 0x1, P5 ;  /* 0x0000000203097211 */ /* 0x000fe400028f0eff */
[----:B-1----:R-:W-:Y:S02]  /*1b350*/  IADD3 R10, P5, PT, R13, R0, RZ ;  /* 0x000000000d0a7210 */ /* 0x002fe40007fbe0ff */
[----:B------:R-:W-:-:S02]  /*1b360*/  SHF.R.S32.HI R17, RZ, 0x8, R17 ;  /* 0x00000008ff117819 */ /* 0x000fc40000011411 */
[----:B------:R-:W-:Y:S02]  /*1b370*/  F2FP.SATFINITE.E4M3.F32.PACK_AB_MERGE_C R51, R51, R50, RZ ;  /* 0x000000323333723e */ /* 0x000fe400048070ff */
[C---:B------:R-:W-:Y:S01]  /*1b380*/  LEA.HI.X.SX32 R11, R13.reuse, R2, 0x1, P5 ;  /* 0x000000020d0b7211 */ /* 0x040fe200028f0eff */
[----:B------:R-:W-:Y:S01]  /*1b390*/  VIADD R13, R13, UR7 ;  /* 0x000000070d0d7c36 */ /* 0x000fe20008000000 */
[----:B------:R1:W-:Y:S01]  /*1b3a0*/  @P1 STG.E.U8 desc[UR18][R8.64], R17 ;  /* 0x0000001108001986 */ /* 0x0003e2000c101112 */
[----:B0-----:R-:W-:-:S03]  /*1b3b0*/  PRMT R6, R51, 0x9910, RZ ;  /* 0x0000991033067816 */ /* 0x001fc600000000ff */
[----:B------:R0:W-:Y:S01]  /*1b3c0*/  @P2 STG.E.U8 desc[UR18][R10.64], R51 ;  /* 0x000000330a002986 */ /* 0x0001e2000c101112 */
[C---:B------:R-:W-:Y:S01]  /*1b3d0*/  IADD3 R4, P2, PT, R13.reuse, R0, RZ ;  /* 0x000000000d047210 */ /* 0x040fe20007f5e0ff */
[----:B------:R-:W-:-:S03]  /*1b3e0*/  VIADD R3, R13, UR7 ;  /* 0x000000070d037c36 */ /* 0x000fc60008000000 */
[----:B------:R-:W-:Y:S02]  /*1b3f0*/  LEA.HI.X.SX32 R5, R13, R2, 0x1, P2 ;  /* 0x000000020d057211 */ /* 0x000fe400010f0eff */
[----:B------:R-:W-:Y:S01]  /*1b400*/  SHF.R.S32.HI R13, RZ, 0x8, R6 ;  /* 0x00000008ff0d7819 */ /* 0x000fe20000011406 */
[----:B-1----:R-:W5:Y:S01]  /*1b410*/  LDL.LU R17, [R1+0x71c] ;  /* 0x00071c0001117983 */ /* 0x002f620000300800 */
[----:B------:R-:W-:-:S04]  /*1b420*/  IADD3 R6, P2, PT, R3, R0, RZ ;  /* 0x0000000003067210 */ /* 0x000fc80007f5e0ff */
[----:B------:R-:W-:Y:S02]  /*1b430*/  LEA.HI.X.SX32 R7, R3, R2, 0x1, P2 ;  /* 0x0000000203077211 */ /* 0x000fe400010f0eff */
[----:B------:R-:W-:Y:S02]  /*1b440*/  F2FP.SATFINITE.E4M3.F32.PACK_AB_MERGE_C R53, R53, R52, RZ ;  /* 0x000000343535723e */ /* 0x000fe400048070ff */
[----:B----4-:R-:W-:Y:S01]  /*1b450*/  ISETP.LT.AND P1, PT, R18, UR15, !P0 ;  /* 0x0000000f12007c0c */ /* 0x010fe2000c721270 */
[----:B------:R-:W-:Y:S04]  /*1b460*/  @P6 STG.E.U8 desc[UR18][R4.64], R13 ;  /* 0x0000000d04006986 */ /* 0x000fe8000c101112 */
[----:B------:R1:W-:Y:S01]  /*1b470*/  @P4 STG.E.U8 desc[UR18][R6.64], R53 ;  /* 0x0000003506004986 */ /* 0x0003e2000c101112 */
[----:B---3--:R-:W-:-:S02]  /*1b480*/  ISETP.LT.AND P5, PT, R16, UR15, !P0 ;  /* 0x0000000f10007c0c */ /* 0x008fc4000c7a1270 */
[----:B--2---:R-:W-:Y:S02]  /*1b490*/  ISETP.LT.AND P2, PT, R12, UR15, !P0 ;  /* 0x0000000f0c007c0c */ /* 0x004fe4000c741270 */
[----:B------:R-:W2:Y:S04]  /*1b4a0*/  LDL.LU R12, [R1+0x718] ;  /* 0x00071800010c7983 */ /* 0x000ea80000300800 */
[----:B------:R-:W3:Y:S04]  /*1b4b0*/  LDL.LU R18, [R1+0x714] ;  /* 0x0007140001127983 */ /* 0x000ee80000300800 */
[----:B------:R-:W4:Y:S01]  /*1b4c0*/  LDL.LU R16, [R1+0x710] ;  /* 0x0007100001107983 */ /* 0x000f220000300800 */
[----:B-----5:R-:W-:-:S03]  /*1b4d0*/  ISETP.LT.AND P4, PT, R14, UR15, !P0 ;  /* 0x0000000f0e007c0c */ /* 0x020fc6000c781270 */
[----:B------:R-:W5:Y:S01]  /*1b4e0*/  LDL.LU R14, [R1+0x70c] ;  /* 0x00070c00010e7983 */ /* 0x000f620000300800 */
[----:B------:R-:W-:-:S04]  /*1b4f0*/  VIADD R9, R3, UR7 ;  /* 0x0000000703097c36 */ /* 0x000fc80008000000 */
[C---:B------:R-:W-:Y:S01]  /*1b500*/  VIADD R3, R9.reuse, UR7 ;  /* 0x0000000709037c36 */ /* 0x040fe20008000000 */
[----:B------:R-:W-:Y:S02]  /*1b510*/  IADD3 R8, P6, PT, R9, R0, RZ ;  /* 0x0000000009087210 */ /* 0x000fe40007fde0ff */
[----:B------:R-:W-:Y:S02]  /*1b520*/  PRMT R15, R53, 0x9910, RZ ;  /* 0x00009910350f7816 */ /* 0x000fe400000000ff */
[----:B------:R-:W-:Y:S02]  /*1b530*/  LEA.HI.X.SX32 R9, R9, R2, 0x1, P6 ;  /* 0x0000000209097211 */ /* 0x000fe400030f0eff */
[----:B0-----:R-:W-:Y:S02]  /*1b540*/  IADD3 R10, P6, PT, R3, R0, RZ ;  /* 0x00000000030a7210 */ /* 0x001fe40007fde0ff */
[----:B------:R-:W-:Y:S02]  /*1b550*/  SHF.R.S32.HI R15, RZ, 0x8, R15 ;  /* 0x00000008ff0f7819 */ /* 0x000fe4000001140f */
[----:B------:R-:W-:-:S02]  /*1b560*/  F2FP.SATFINITE.E4M3.F32.PACK_AB_MERGE_C R55, R55, R54, RZ ;  /* 0x000000363737723e */ /* 0x000fc400048070ff */
[C---:B------:R-:W-:Y:S01]  /*1b570*/  LEA.HI.X.SX32 R11, R3.reuse, R2, 0x1, P6 ;  /* 0x00000002030b7211 */ /* 0x040fe200030f0eff */
[----:B------:R-:W-:Y:S01]  /*1b580*/  VIADD R3, R3, UR7 ;  /* 0x0000000703037c36 */ /* 0x000fe20008000000 */
[----:B------:R0:W-:Y:S01]  /*1b590*/  @P3 STG.E.U8 desc[UR18][R8.64], R15 ;  /* 0x0000000f08003986 */ /* 0x0001e2000c101112 */
[----:B-1----:R-:W-:Y:S02]  /*1b5a0*/  PRMT R6, R55, 0x9910, RZ ;  /* 0x0000991037067816 */ /* 0x002fe400000000ff */
[C---:B------:R-:W-:Y:S01]  /*1b5b0*/  VIADD R7, R3.reuse, UR7 ;  /* 0x0000000703077c36 */ /* 0x040fe20008000000 */
[----:B------:R1:W-:Y:S01]  /*1b5c0*/  @P1 STG.E.U8 desc[UR18][R10.64], R55 ;  /* 0x000000370a001986 */ /* 0x0003e2000c101112 */
[----:B------:R-:W-:-:S04]  /*1b5d0*/  IADD3 R4, P1, PT, R3, R0, RZ ;  /* 0x0000000003047210 */ /* 0x000fc80007f3e0ff */
[----:B------:R-:W-:Y:S01]  /*1b5e0*/  LEA.HI.X.SX32 R5, R3, R2, 0x1, P1 ;  /* 0x0000000203057211 */ /* 0x000fe200008f0eff */
[C---:B------:R-:W-:Y:S01]  /*1b5f0*/  VIADD R3, R7.reuse, UR7 ;  /* 0x0000000707037c36 */ /* 0x040fe20008000000 */
[----:B0-----:R-:W-:Y:S02]  /*1b600*/  SHF.R.S32.HI R15, RZ, 0x8, R6 ;  /* 0x00000008ff0f7819 */ /* 0x001fe40000011406 */
[----:B------:R-:W-:Y:S01]  /*1b610*/  IADD3 R6, P1, PT, R7, R0, RZ ;  /* 0x0000000007067210 */ /* 0x000fe20007f3e0ff */
[----:B------:R-:W-:Y:S01]  /*1b620*/  VIADD R13, R3, UR7 ;  /* 0x00000007030d7c36 */ /* 0x000fe20008000000 */
[----:B------:R-:W-:Y:S01]  /*1b630*/  F2FP.SATFINITE.E4M3.F32.PACK_AB_MERGE_C R57, R57, R56, RZ ;  /* 0x000000383939723e */ /* 0x000fe200048070ff */
[----:B------:R0:W-:Y:S01]  /*1b640*/  @P5 STG.E.U8 desc[UR18][R4.64], R15 ;  /* 0x0000000f04005986 */ /* 0x0001e2000c101112 */
[----:B------:R-:W-:Y:S02]  /*1b650*/  LEA.HI.X.SX32 R7, R7, R2, 0x1, P1 ;  /* 0x0000000207077211 */ /* 0x000fe400008f0eff */
[----:B------:R-:W-:-:S02]  /*1b660*/  IADD3 R8, P5, PT, R3, R0, RZ ;  /* 0x0000000003087210 */ /* 0x000fc40007fbe0ff */
[----:B------:R-:W-:Y:S02]  /*1b670*/  ISETP.LT.AND P6, PT, R17, UR15, !P0 ;  /* 0x0000000f11007c0c */ /* 0x000fe4000c7c1270 */
[----:B------:R-:W-:Y:S02]  /*1b680*/  PRMT R17, R57, 0x9910, RZ ;  /* 0x0000991039117816 */ /* 0x000fe400000000ff */
[----:B------:R-:W-:Y:S02]  /*1b690*/  LEA.HI.X.SX32 R9, R3, R2, 0x1, P5 ;  /* 0x0000000203097211 */ /* 0x000fe400028f0eff */
[C---:B-1----:R-:W-:Y:S01]  /*1b6a0*/  IADD3 R10, P5, PT, R13.reuse, R0, RZ ;  /* 0x000000000d0a7210 */ /* 0x042fe20007fbe0ff */
[----:B------:R-:W-:Y:S01]  /*1b6b0*/  @P2 STG.E.U8 desc[UR18][R6.64], R57 ;  /* 0x0000003906002986 */ /* 0x000fe2000c101112 */
[----:B------:R-:W-:Y:S02]  /*1b6c0*/  SHF.R.S32.HI R17, RZ, 0x8, R17 ;  /* 0x00000008ff117819 */ /* 0x000fe40000011411 */
[----:B------:R-:W-:-:S03]  /*1b6d0*/  LEA.HI.X.SX32 R11, R13, R2, 0x1, P5 ;  /* 0x000000020d0b7211 */ /* 0x000fc600028f0eff */
[----:B------:R1:W-:Y:S01]  /*1b6e0*/  @P4 STG.E.U8 desc[UR18][R8.64], R17 ;  /* 0x0000001108004986 */ /* 0x0003e2000c101112 */
[----:B--2---:R-:W-:-:S03]  /*1b6f0*/  ISETP.LT.AND P1, PT, R12, UR15, !P0 ;  /* 0x0000000f0c007c0c */ /* 0x004fc6000c721270 */
[----:B------:R-:W2:Y:S01]  /*1b700*/  LDL.LU R12, [R1+0x708] ;  /* 0x00070800010c7983 */ /* 0x000ea20000300800 */
[----:B---3--:R-:W-:-:S03]  /*1b710*/  ISETP.LT.AND P2, PT, R18, UR15, !P0 ;  /* 0x0000000f12007c0c */ /* 0x008fc6000c741270 */
[----:B------:R-:W3:Y:S01]  /*1b720*/  LDL.LU R18, [R1+0x700] ;  /* 0x0007000001127983 */ /* 0x000ee20000300800 */
[----:B----4-:R-:W-:-:S03]  /*1b730*/  ISETP.LT.AND P5, PT, R16, UR15, !P0 ;  /* 0x0000000f10007c0c */ /* 0x010fc6000c7a1270 */
[----:B------:R-:W4:Y:S01]  /*1b740*/  LDL.LU R16, [R1+0x6fc] ;  /* 0x0006fc0001107983 */ /* 0x000f220000300800 */
[----:B-----5:R-:W-:-:S03]  /*1b750*/  ISETP.LT.AND P4, PT, R14, UR15, !P0 ;  /* 0x0000000f0e007c0c */ /* 0x020fc6000c781270 */
[----:B------:R-:W5:Y:S01]  /*1b760*/  LDL.LU R14, [R1+0x704] ;  /* 0x00070400010e7983 */ /* 0x000f620000300800 */
[----:B------:R-:W-:Y:S01]  /*1b770*/  ISETP.LT.AND P3, PT, R19, UR15, !P0 ;  /* 0x0000000f13007c0c */ /* 0x000fe2000c761270 */
[----:B------:R-:W-:Y:S01]  /*1b780*/  VIADD R13, R13, UR7 ;  /* 0x000000070d0d7c36 */ /* 0x000fe20008000000 */
[----:B------:R-:W-:-:S03]  /*1b790*/  F2FP.SATFINITE.E4M3.F32.PACK_AB_MERGE_C R59, R59, R58, RZ ;  /* 0x0000003a3b3b723e */ /* 0x000fc600048070ff */
[----:B------:R-:W-:Y:S01]  /*1b7a0*/  VIADD R3, R13, UR7 ;  /* 0x000000070d037c36 */ /* 0x000fe20008000000 */
[----:B0-----:R-:W-:-:S07]  /*1b7b0*/  PRMT R15, R59, 0x9910, RZ ;  /* 0x000099103b0f7816 */ /* 0x001fce00000000ff */
[----:B------:R0:W-:Y:S01]  /*1b7c0*/  @P3 STG.E.U8 desc[UR18][R10.64], R59 ;  /* 0x0000003b0a003986 */ /* 0x0001e2000c101112 */
[----:B------:R-:W-:Y:S01]  /*1b7d0*/  IADD3 R4, P3, PT, R13, R0, RZ ;  /* 0x000000000d047210 */ /* 0x000fe20007f7e0ff */
[----:B-1----:R-:W-:-:S03]  /*1b7e0*/  VIADD R9, R3, UR7 ;  /* 0x0000000703097c36 */ /* 0x002fc60008000000 */
[----:B------:R-:W-:Y:S02]  /*1b7f0*/  LEA.HI.X.SX32 R5, R13, R2, 0x1, P3 ;  /* 0x000000020d057211 */ /* 0x000fe400018f0eff */
[C---:B------:R-:W-:Y:S02]  /*1b800*/  IADD3 R6, P3, PT, R3.reuse, R0, RZ ;  /* 0x0000000003067210 */ /* 0x040fe40007f7e0ff */
[----:B------:R-:W-:Y:S02]  /*1b810*/  SHF.R.S32.HI R15, RZ, 0x8, R15 ;  /* 0x00000008ff0f7819 */ /* 0x000fe4000001140f */
[----:B------:R-:W-:Y:S01]  /*1b820*/  LEA.HI.X.SX32 R7, R3, R2, 0x1, P3 ;  /* 0x0000000203077211 */ /* 0x000fe200018f0eff */
[----:B------:R-:W-:Y:S01]  /*1b830*/  VIADD R3, R9, UR7 ;  /* 0x0000000709037c36 */ /* 0x000fe20008000000 */
[----:B------:R-:W-:Y:S01]  /*1b840*/  F2FP.SATFINITE.E4M3.F32.PACK_AB_MERGE_C R61, R61, R60, RZ ;  /* 0x0000003c3d3d723e */ /* 0x000fe200048070ff */
[----:B------:R1:W-:Y:S02]  /*1b850*/  @P6 STG.E.U8 desc[UR18][R4.64], R15 ;  /* 0x0000000f04006986 */ /* 0x0003e4000c101112 */
[----:B------:R-:W-:-:S02]  /*1b860*/  VIADD R13, R3, UR7 ;  /* 0x00000007030d7c36 */ /* 0x000fc40008000000 */
[----:B------:R-:W-:Y:S01]  /*1b870*/  @P1 STG.E.U8 desc[UR18][R6.64], R61 ;  /* 0x0000003d06001986 */ /* 0x000fe2000c101112 */
[-C--:B0-----:R-:W-:Y:S02]  /*1b880*/  IADD3 R10, P1, PT, R3, R0.reuse, RZ ;  /* 0x00000000030a7210 */ /* 0x081fe40007f3e0ff */
[----:B------:R-:W-:Y:S02]  /*1b890*/  IADD3 R8, P6, PT, R9, R0, RZ ;  /* 0x0000000009087210 */ /* 0x000fe40007fde0ff */
[-C--:B------:R-:W-:Y:S01]  /*1b8a0*/  LEA.HI.X.SX32 R11, R3, R2.reuse, 0x1, P1 ;  /* 0x00000002030b7211 */ /* 0x080fe200008f0eff */
[----:B-1----:R-:W-:Y:S01]  /*1b8b0*/  VIADD R15, R13, UR7 ;  /* 0x000000070d0f7c36 */ /* 0x002fe20008000000 */
[----:B------:R-:W-:Y:S02]  /*1b8c0*/  LEA.HI.X.SX32 R9, R9, R2, 0x1, P6 ;  /* 0x0000000209097211 */ /* 0x000fe400030f0eff */
[----:B------:R-:W-:Y:S01]  /*1b8d0*/  IADD3 R4, P1, PT, R13, R0, RZ ;  /* 0x000000000d047210 */ /* 0x000fe20007f3e0ff */
[----:B------:R-:W-:Y:S01]  /*1b8e0*/  VIADD R3, R15, UR7 ;  /* 0x000000070f037c36 */ /* 0x000fe20008000000 */
[----:B------:R-:W-:-:S02]  /*1b8f0*/  PRMT R17, R61, 0x9910, RZ ;  /* 0x000099103d117816 */ /* 0x000fc400000000ff */
[----:B------:R-:W-:Y:S02]  /*1b900*/  LEA.HI.X.SX32 R5, R13, R2, 0x1, P1 ;  /* 0x000000020d057211 */ /* 0x000fe400008f0eff */
[----:B------:R-:W-:Y:S02]  /*1b910*/  SHF.R.S32.HI R17, RZ, 0x8, R17 ;  /* 0x00000008ff117819 */ /* 0x000fe40000011411 */
[----:B------:R-:W-:-:S03]  /*1b920*/  F2FP.SATFINITE.E4M3.F32.PACK_AB_MERGE_C R63, R63, R62, RZ ;  /* 0x0000003e3f3f723e */ /* 0x000fc600048070ff */
[----:B------:R0:W-:Y:S01]  /*1b930*/  @P2 STG.E.U8 desc[UR18][R8.64], R17 ;  /* 0x0000001108002986 */ /* 0x0001e2000c101112 */
[----:B------:R-:W-:Y:S02]  /*1b940*/  F2FP.SATFINITE.E4M3.F32.PACK_AB_MERGE_C R65, R65, R64, RZ ;  /* 0x000000404141723e */ /* 0x000fe400048070ff */
[----:B------:R-:W-:-:S04]  /*1b950*/  F2FP.SATFINITE.E4M3.F32.PACK_AB_MERGE_C R67, R67, R66, RZ ;  /* 0x000000424343723e */ /* 0x000fc800048070ff */
[----:B------:R-:W-:Y:S02]  /*1b960*/  PRMT R19, R67, 0x9910, RZ ;  /* 0x0000991043137816 */ /* 0x000fe400000000ff */
[----:B0-----:R-:W-:Y:S01]  /*1b970*/  PRMT R17, R65, 0x9910, RZ ;  /* 0x0000991041117816 */ /* 0x001fe200000000ff */
[----:B------:R0:W-:Y:S01]  /*1b980*/  @P5 STG.E.U8 desc[UR18][R10.64], R63 ;  /* 0x0000003f0a005986 */ /* 0x0001e2000c101112 */
[----:B------:R-:W-:Y:S02]  /*1b990*/  SHF.R.S32.HI R19, RZ, 0x8, R19 ;  /* 0x00000008ff137819 */ /* 0x000fe40000011413 */
[----:B------:R-:W-:Y:S02]  /*1b9a0*/  SHF.R.S32.HI R17, RZ, 0x8, R17 ;  /* 0x00000008ff117819 */ /* 0x000fe40000011411 */
[----:B--2---:R-:W-:Y:S02]  /*1b9b0*/  ISETP.LT.AND P3, PT, R12, UR15, !P0 ;  /* 0x0000000f0c007c0c */ /* 0x004fe4000c761270 */
[----:B------:R-:W-:-:S04]  /*1b9c0*/  IADD3 R12, P6, PT, R15, R0, RZ ;  /* 0x000000000f0c7210 */ /* 0x000fc80007fde0ff */
[----:B------:R-:W-:Y:S01]  /*1b9d0*/  LEA.HI.X.SX32 R13, R15, R2, 0x1, P6 ;  /* 0x000000020f0d7211 */ /* 0x000fe200030f0eff */
[C---:B------:R-:W-:Y:S01]  /*1b9e0*/  VIADD R15, R3.reuse, UR7 ;  /* 0x00000007030f7c36 */ /* 0x040fe20008000000 */
[C---:B------:R-:W-:Y:S02]  /*1b9f0*/  IADD3 R6, P6, PT, R3.reuse, R0, RZ ;  /* 0x0000000003067210 */ /* 0x040fe40007fde0ff */
[----:B----4-:R-:W-:Y:S02]  /*1ba00*/  ISETP.LT.AND P1, PT, R16, UR15, !P0 ;  /* 0x0000000f10007c0c */ /* 0x010fe4000c721270 */
[----:B------:R-:W-:Y:S01]  /*1ba10*/  LEA.HI.X.SX32 R7, R3, R2, 0x1, P6 ;  /* 0x0000000203077211 */ /* 0x000fe200030f0eff */
[C---:B------:R-:W-:Y:S01]  /*1ba20*/  VIADD R3, R15.reuse, UR7 ;  /* 0x000000070f037c36 */ /* 0x040fe20008000000 */
[----:B------:R-:W-:Y:S02]  /*1ba30*/  IADD3 R8, P6, PT, R15, R0, RZ ;  /* 0x000000000f087210 */ /* 0x000fe40007fde0ff */
[----:B------:R-:W-:-:S02]  /*1ba40*/  PRMT R16, R63, 0x9910, RZ ;  /* 0x000099103f107816 */ /* 0x000fc400000000ff */
[----:B---3--:R-:W-:Y:S02]  /*1ba50*/  ISETP.LT.AND P2, PT, R18, UR15, !P0 ;  /* 0x0000000f12007c0c */ /* 0x008fe4000c741270 */
[----:B-----5:R-:W-:Y:S02]  /*1ba60*/  ISETP.LT.AND P0, PT, R14, UR15, !P0 ;  /* 0x0000000f0e007c0c */ /* 0x020fe4000c701270 */
[----:B------:R-:W-:Y:S02]  /*1ba70*/  LEA.HI.X.SX32 R9, R15, R2, 0x1, P6 ;  /* 0x000000020f097211 */ /* 0x000fe400030f0eff */
[----:B------:R-:W-:Y:S01]  /*1ba80*/  IADD3 R14, P6, PT, R3, R0, RZ ;  /* 0x00000000030e7210 */ /* 0x000fe20007fde0ff */
[----:B------:R-:W-:-:S03]  /*1ba90*/  IMAD.MOV.U32 R0, RZ, RZ, R16 ;  /* 0x000000ffff007224 */ /* 0x000fc600078e0010 */
[----:B------:R-:W-:Y:S02]  /*1baa0*/  LEA.HI.X.SX32 R15, R3, R2, 0x1, P6 ;  /* 0x00000002030f7211 */ /* 0x000fe400030f0eff */
[----:B------:R-:W-:-:S05]  /*1bab0*/  SHF.R.S32.HI R3, RZ, 0x8, R0 ;  /* 0x00000008ff037819 */ /* 0x000fca0000011400 */
[----:B------:R0:W-:Y:S04]  /*1bac0*/  @P4 STG.E.U8 desc[UR18][R4.64], R3 ;  /* 0x0000000304004986 */ /* 0x0001e8000c101112 */
[----:B------:R0:W-:Y:S04]  /*1bad0*/  @P3 STG.E.U8 desc[UR18][R12.64], R65 ;  /* 0x000000410c003986 */ /* 0x0001e8000c101112 */
[----:B------:R0:W-:Y:S04]  /*1bae0*/  @P2 STG.E.U8 desc[UR18][R6.64], R17 ;  /* 0x0000001106002986 */ /* 0x0001e8000c101112 */
[----:B------:R0:W-:Y:S04]  /*1baf0*/  @P1 STG.E.U8 desc[UR18][R8.64], R67 ;  /* 0x0000004308001986 */ /* 0x0001e8000c101112 */
[----:B------:R0:W-:Y:S01]  /*1bb00*/  @P0 STG.E.U8 desc[UR18][R14.64], R19 ;  /* 0x000000130e000986 */ /* 0x0001e2000c101112 */
[----:B------:R-:W-:Y:S06]  /*1bb10*/  BAR.SYNC.DEFER_BLOCKING 0x0 ;  /* 0x0000000000007b1d */ /* 0x000fec0000010000 */
[----:B------:R-:W-:Y:S05]  /*1bb20*/  BRA.U UP0, `(.L_x_13) ;  /* 0x0000000100a07547 */ /* 0x000fea000b800000 */
[----:B------:R-:W1:Y:S01]  /*1bb30*/  S2UR UR5, SR_CgaCtaId ;  /* 0x00000000000579c3 */ /* 0x000e620000008800 */
[----:B------:R-:W-:Y:S01]  /*1bb40*/  NOP ;  /* 0x0000000000007918 */ /* 0x000fe20000000000 */
[----:B------:R-:W-:Y:S01]  /*1bb50*/  UMOV UR4, 0x50 ;  /* 0x0000005000047882 */ /* 0x000fe20000000000 */
[----:B------:R-:W-:Y:S02]  /*1bb60*/  IMAD.U32 R0, RZ, RZ, UR8 ;  /* 0x00000008ff007e24 */ /* 0x000fe4000f8e00ff */
[----:B0-----:R-:W-:Y:S02]  /*1bb70*/  IMAD.MOV.U32 R3, RZ, RZ, 0x3 ;  /* 0x00000003ff037424 */ /* 0x001fe400078e00ff */
[----:B------:R-:W-:Y:S01]  /*1bb80*/  IMAD.MOV.U32 R7, RZ, RZ, 0x1 ;  /* 0x00000001ff077424 */ /* 0x000fe200078e00ff */
[----:B------:R-:W-:-:S04]  /*1bb90*/  LOP3.LUT R0, R0, 0xffff, RZ, 0xc0, !PT ;  /* 0x0000ffff00007812 */ /* 0x000fc800078ec0ff */
[----:B------:R-:W-:-:S05]  /*1bba0*/  SHF.R.U32.HI R0, RZ, 0x5, R0 ;  /* 0x00000005ff007819 */ /* 0x000fca0000011600 */
[----:B------:R-:W-:Y:S01]  /*1bbb0*/  VIADD R2, R0, 0x10 ;  /* 0x0000001000027836 */ /* 0x000fe20000000000 */
[----:B------:R-:W-:Y:S01]  /*1bbc0*/  SHF.L.U32 R0, R3, R0, RZ ;  /* 0x0000000003007219 */ /* 0x000fe200000006ff */
[----:B-1----:R-:W-:-:S03]  /*1bbd0*/  ULEA UR6, UR5, UR4, 0x18 ;  /* 0x0000000405067291 */ /* 0x002fc6000f8ec0ff */
[----:B------:R-:W-:-:S04]  /*1bbe0*/  SHF.L.U32 R3, R7, R2, RZ ;  /* 0x0000000207037219 */ /* 0x000fc800000006ff */
[----:B------:R-:W-:Y:S02]  /*1bbf0*/  LOP3.LUT R0, R3, R0, RZ, 0xfc, !PT ;  /* 0x0000000003007212 */ /* 0x000fe400078efcff */
[----:B------:R-:W0:Y:S02]  /*1bc00*/  LDS R5, [UR6] ;  /* 0x00000006ff057984 */ /* 0x000e240008000800 */
[C---:B------:R-:W-:Y:S02]  /*1bc10*/  LOP3.LUT R2, R0.reuse, 0xffff, RZ, 0xc0, !PT ;  /* 0x0000ffff00027812 */ /* 0x040fe400078ec0ff */
[----:B0-----:R-:W-:-:S04]  /*1bc20*/  LOP3.LUT R3, R0, 0xffff, R5, 0x80, !PT ;  /* 0x0000ffff00037812 */ /* 0x001fc800078e8005 */
[----:B------:R-:W-:-:S13]  /*1bc30*/  ISETP.NE.AND P0, PT, R3, R2, PT ;  /* 0x000000020300720c */ /* 0x000fda0003f05270 */
[----:B------:R-:W-:Y:S05]  /*1bc40*/  @P0 BRA `(.L_x_14) ;  /* 0x0000000000500947 */ /* 0x000fea0003800000 */
[----:B------:R-:W-:Y:S02]  /*1bc50*/  SHF.R.U32.HI R5, RZ, 0x10, R5 ;  /* 0x00000010ff057819 */ /* 0x000fe40000011605 */
[----:B------:R-:W-:-:S04]  /*1bc60*/  SHF.R.U32.HI R2, RZ, 0x10, R0 ;  /* 0x00000010ff027819 */ /* 0x000fc80000011600 */
[----:B------:R-:W-:-:S04]  /*1bc70*/  LOP3.LUT R5, R5, R2, RZ, 0xc0, !PT ;  /* 0x0000000205057212 */ /* 0x000fc800078ec0ff */
[----:B------:R-:W-:-:S13]  /*1bc80*/  ISETP.NE.AND P0, PT, R5, R2, PT ;  /* 0x000000020500720c */ /* 0x000fda0003f05270 */
[----:B------:R-:W-:Y:S05]  /*1bc90*/  @P0 BRA `(.L_x_15) ;  /* 0x0000000000300947 */ /* 0x000fea0003800000 */
[----:B------:R-:W-:Y:S01]  /*1bca0*/  R2UR UR4, R0 ;  /* 0x00000000000472ca */ /* 0x000fe200000e0000 */
[----:B------:R-:W-:Y:S01]  /*1bcb0*/  VOTEU.ANY UR5, UPT, PT ;  /* 0x0000000000057886 */ /* 0x000fe200038e0100 */
[----:B------:R-:W0:Y:S01]  /*1bcc0*/  S2R R0, SR_LANEID ;  /* 0x0000000000007919 */ /* 0x000e220000000000 */
[----:B------:R-:W-:-:S10]  /*1bcd0*/  UFLO.U32 UR5, UR5 ;  /* 0x00000005000572bd */ /* 0x000fd400080e0000 */
[----:B------:R-:W-:-:S06]  /*1bce0*/  ULOP3.LUT UR4, URZ, UR4, URZ, 0x33, !UPT ;  /* 0x00000004ff047292 */ /* 0x000fcc000f8e33ff */
[----:B------:R-:W-:-:S04]  /*1bcf0*/  IMAD.U32 R2, RZ, RZ, UR4 ;  /* 0x00000004ff027e24 */ /* 0x000fc8000f8e00ff */
[----:B------:R-:W1:Y:S02]  /*1bd00*/  REDUX UR7, R2 ;  /* 0x00000000020773c4 */ /* 0x000e640000000000 */
[----:B------:R2:W-:Y:S01]  /*1bd10*/  UTCATOMSWS.AND URZ, UR4 ;  /* 0x0000000400ff79e3 */ /* 0x0005e20008000000 */
[----:B0-----:R-:W-:Y:S01]  /*1bd20*/  ISETP.EQ.U32.AND P0, PT, R0, UR5, PT ;  /* 0x0000000500007c0c */ /* 0x001fe2000bf02070 */
[----:B-1----:R-:W-:-:S12]  /*1bd30*/  IMAD.U32 R0, RZ, RZ, UR7 ;  /* 0x00000007ff007e24 */ /* 0x002fd8000f8e00ff */
[----:B------:R2:W-:Y:S01]  /*1bd40*/  @P0 ATOMS.AND RZ, [UR6], R0 ;  /* 0x00000000ffff098c */ /* 0x0005e2000a800006 */
[----:B------:R-:W-:Y:S05]  /*1bd50*/  BRA `(.L_x_13) ;  /* 0x0000000000147947 */ /* 0x000fea0003800000 */
.L_x_15:
[----:B------:R-:W-:-:S07]  /*1bd60*/  MOV R2, 0x1bd80 ;  /* 0x0001bd8000027802 */ /* 0x000fce0000000f00 */
[----:B------:R-:W-:Y:S05]  /*1bd70*/  CALL.REL.NOINC `($__internal_0_$__cuda_sm10x_tcgen05_guardrail_trap_col_being_dealloced_not_returned_by_alloc) ;  /* 0x00000000002c7944 */ /* 0x000fea0003c00000 */
[----:B------:R-:W-:Y:S05]  /*1bd80*/  BRA `(.L_x_13) ;  /* 0x0000000000087947 */ /* 0x000fea0003800000 */
.L_x_14:
[----:B------:R-:W-:-:S07]  /*1bd90*/  MOV R2, 0x1bdb0 ;  /* 0x0001bdb000027802 */ /* 0x000fce0000000f00 */
[----:B------:R-:W-:Y:S05]  /*1bda0*/  CALL.REL.NOINC `($__internal_2_$__cuda_sm10x_tcgen05_guardrail_trap_unallocated_columns_being_dealloced) ;  /* 0x0000000000387944 */ /* 0x000fea0003c00000 */
.L_x_13:
[----:B------:R-:W-:Y:S01]  /*1bdb0*/  NOP ;  /* 0x0000000000007918 */ /* 0x000fe20000000000 */
[----:B--2---:R-:W-:Y:S05]  /*1bdc0*/  EXIT ;  /* 0x000000000000794d */ /* 0x004fea0003800000 */
.L_x_8:
[----:B------:R-:W0:Y:S02]  /*1bdd0*/  SYNCS.PHASECHK.TRANS64.TRYWAIT P6, [UR6], R6 ;  /* 0x00000006ff0075a7 */ /* 0x000e2400080c1106 */
[----:B0-----:R-:W-:Y:S05]  /*1bde0*/  @!P6 BRA `(.L_x_8) ;  /* 0xfffffffc00f8e947 */ /* 0x001fea000383ffff */
[----:B------:R-:W-:Y:S05]  /*1bdf0*/  BRA `(.L_x_16) ;  /* 0xffffff3c00347947 */ /* 0x000fea000383ffff */
.L_x_12:
[----:B------:R-:W1:Y:S02]  /*1be00*/  SYNCS.PHASECHK.TRANS64.TRYWAIT P0, [UR6], R0 ;  /* 0x00000000ff0075a7 */ /* 0x000e640008001106 */
[----:B-1----:R-:W-:Y:S05]  /*1be10*/  @!P0 BRA `(.L_x_12) ;  /* 0xfffffffc00f88947 */ /* 0x002fea000383ffff */
[----:B------:R-:W-:Y:S05]  /*1be20*/  BRA `(.L_x_11) ;  /* 0xffffffdc00787947 */ /* 0x000fea000383ffff */
        .weak           $__internal_0_$__cuda_sm10x_tcgen05_guardrail_trap_col_being_dealloced_not_returned_by_alloc
        .type           $__internal_0_$__cuda_sm10x_tcgen05_guardrail_trap_col_being_dealloced_not_returned_by_alloc,@function
        .size           $__internal_0_$__cuda_sm10x_tcgen05_guardrail_trap_col_being_dealloced_not_returned_by_alloc,($__internal_1_$__cuda_sm10x_tcgen05_guardrail_trap_phase_invalid_during_alloc - $__internal_0_$__cuda_sm10x_tcgen05_guardrail_trap_col_being_dealloced_not_returned_by_alloc)
$__internal_0_$__cuda_sm10x_tcgen05_guardrail_trap_col_being_dealloced_not_returned_by_alloc:
[----:B------:R-:W-:Y:S05]  /*1be30*/  BPT.TRAP 0x1 ;  /* 0x000000040000795c */ /* 0x000fea0000300000 */
[----:B------:R-:W-:-:S04]  /*1be40*/  IMAD.MOV.U32 R3, RZ, RZ, 0x0 ;  /* 0x00000000ff037424 */ /* 0x000fc800078e00ff */
[----:B------:R-:W-:Y:S05]  /*1be50*/  RET.REL.NODEC R2 `(matmul_kernel) ;  /* 0xfffffe4002687950 */ /* 0x000fea0003c3ffff */
        .weak           $__internal_1_$__cuda_sm10x_tcgen05_guardrail_trap_phase_invalid_during_alloc
        .type           $__internal_1_$__cuda_sm10x_tcgen05_guardrail_trap_phase_invalid_during_alloc,@function
        .size           $__internal_1_$__cuda_sm10x_tcgen05_guardrail_trap_phase_invalid_during_alloc,($__internal_2_$__cuda_sm10x_tcgen05_guardrail_trap_unallocated_columns_being_dealloced - $__internal_1_$__cuda_sm10x_tcgen05_guardrail_trap_phase_invalid_during_alloc)
$__internal_1_$__cuda_sm10x_tcgen05_guardrail_trap_phase_invalid_during_alloc:
[----:B------:R-:W-:Y:S05]  /*1be60*/  BPT.TRAP 0x1 ;  /* 0x000000040000795c */ /* 0x000fea0000300000 */
[----:B------:R-:W-:-:S04]  /*1be70*/  IMAD.MOV.U32 R3, RZ, RZ, 0x0 ;  /* 0x00000000ff037424 */ /* 0x000fc800078e00ff */
[----:B------:R-:W-:Y:S05]  /*1be80*/  RET.REL.NODEC R2 `(matmul_kernel) ;  /* 0xfffffe40025c7950 */ /* 0x000fea0003c3ffff */
        .weak           $__internal_2_$__cuda_sm10x_tcgen05_guardrail_trap_unallocated_columns_being_dealloced
        .type           $__internal_2_$__cuda_sm10x_tcgen05_guardrail_trap_unallocated_columns_being_dealloced,@function
        .size           $__internal_2_$__cuda_sm10x_tcgen05_guardrail_trap_unallocated_columns_being_dealloced,(.L_x_20 - $__internal_2_$__cuda_sm10x_tcgen05_guardrail_trap_unallocated_columns_being_dealloced)
$__internal_2_$__cuda_sm10x_tcgen05_guardrail_trap_unallocated_columns_being_dealloced:
[----:B------:R-:W-:Y:S05]  /*1be90*/  BPT.TRAP 0x1 ;  /* 0x000000040000795c */ /* 0x000fea0000300000 */
[----:B------:R-:W-:-:S04]  /*1bea0*/  IMAD.MOV.U32 R3, RZ, RZ, 0x0 ;  /* 0x00000000ff037424 */ /* 0x000fc800078e00ff */
[----:B------:R-:W-:Y:S05]  /*1beb0*/  RET.REL.NODEC R2 `(matmul_kernel) ;  /* 0xfffffe4002507950 */ /* 0x000fea0003c3ffff */
.L_x_17:
[----:B------:R-:W-:-:S00]  /*1bec0*/  BRA `(.L_x_17) ;  /* 0xfffffffc00fc7947 */ /* 0x000fc0000383ffff */
[----:B------:R-:W-:-:S00]  /*1bed0*/  NOP ;  /* 0x0000000000007918 */ /* 0x000fc00000000000 */
        /* <DEDUP_REMOVED lines=10> */
.L_x_20:


//--------------------- .nv.shared.matmul_kernel  --------------------------
	.section	.nv.shared.matmul_kernel,"aw",@nobits
	.sectionflags	@""
	.align	16
	.zero		1024


//--------------------- .nv.shared.reserved.0     --------------------------
	.section	.nv.shared.reserved.0,"aw",@nobits
	.align	8
	.weak		__nv_reservedSMEM_offset_0_alias
	.size		__nv_reservedSMEM_offset_0_alias, 0, 64
	.other		__nv_reservedSMEM_offset_0_alias,@"STO_CUDA_RESERVED_SHARED STV_DEFAULT"
__nv_reservedSMEM_offset_0_alias:
	.zero		0
.nv.shared.reserved.0:
	.zero		64
	.weak		__nv_reservedSMEM_allocation_phase
	.type		__nv_reservedSMEM_allocation_phase,@object
	.size		__nv_reservedSMEM_allocation_phase,(.L_0 - __nv_reservedSMEM_allocation_phase)
__nv_reservedSMEM_allocation_phase:
	.zero		1
.L_0:
	.zero		7
	.weak		__nv_reservedSMEM_devtool_atexit_pc
	.type		__nv_reservedSMEM_devtool_atexit_pc,@object
	.size		__nv_reservedSMEM_devtool_atexit_pc,(__nv_reservedSMEM_allocation_mask - __nv_reservedSMEM_devtool_atexit_pc)
__nv_reservedSMEM_devtool_atexit_pc:
	.zero		8
	.weak		__nv_reservedSMEM_allocation_mask
	.type		__nv_reservedSMEM_allocation_mask,@object
	.size		__nv_reservedSMEM_allocation_mask,(.L_2 - __nv_reservedSMEM_allocation_mask)
__nv_reservedSMEM_allocation_mask:
	.zero		4
.L_2:


//--------------------- .nv.constant0.matmul_kernel --------------------------
	.section	.nv.constant0.matmul_kernel,"a",@progbits
	.sectionflags	@""
	.align	4
.nv.constant0.matmul_kernel:
	.zero		976


//--------------------- SYMBOLS --------------------------

	.type		.nv.reservedSmem.offset0,@object
	.size		.nv.reservedSmem.offset0,0x4
	.type		.nv.reservedSmem.cap,@object
	.size		.nv.reservedSmem.cap,0x4
